def attn_fwd(
    Q,
    K,
    V,
    Out,
    Lse,
    sm_scale,
    stride_qz,
    stride_qh,
    stride_qm,
    stride_qk,
    stride_kz,
    stride_kh,
    stride_kn,
    stride_kk,
    stride_vz,
    stride_vh,
    stride_vn,
    stride_vk,
    stride_oz,
    stride_oh,
    stride_om,
    stride_ok,
    seqlen_q,
    seqlen_k,
    BLOCK_M: tl.constexpr,
    BLOCK_N: tl.constexpr,
    HEAD_DIM: tl.constexpr,
    CAUSAL: tl.constexpr,
):
    start_m = tl.program_id(0)
    off_hz = tl.program_id(1)
    q_off = off_hz * stride_qh
    k_off = off_hz * stride_kh
    v_off = off_hz * stride_vh
    offs_m = start_m * BLOCK_M + tl.arange(0, BLOCK_M)
    offs_d = tl.arange(0, HEAD_DIM)
    offs_n = tl.arange(0, BLOCK_N)
    q_ptrs = Q + q_off + offs_m[:, None] * stride_qm + offs_d[None, :] * stride_qk
    k_ptrs = K + k_off + offs_d[:, None] * stride_kk + offs_n[None, :] * stride_kn
    v_ptrs = V + v_off + offs_n[:, None] * stride_vn + offs_d[None, :] * stride_vk
    m_i = tl.full([BLOCK_M], float("-inf"), dtype=tl.float32)
    l_i = tl.zeros([BLOCK_M], dtype=tl.float32) + 1.0
    acc = tl.zeros([BLOCK_M, HEAD_DIM], dtype=tl.float32)
    q = tl.load(q_ptrs)
    acc, l_i, m_i = _attn_fwd_inner(
        acc,
        l_i,
        m_i,
        q,
        k_ptrs,
        v_ptrs,
        sm_scale,
        stride_kn,
        stride_vn,
        start_m,
        seqlen_k,
        BLOCK_M,
        BLOCK_N,
        HEAD_DIM,
        CAUSAL,
    )
    acc = acc / l_i[:, None]
    lse = m_i + tl.math.log2(l_i) / 1.4426950408889634
    o_ptrs = (
        Out
        + off_hz * stride_oh
        + offs_m[:, None] * stride_om
        + offs_d[None, :] * stride_ok
    )
    tl.store(o_ptrs, acc.to(Out.dtype.element_ty))
    tl.store(Lse + off_hz * seqlen_q + offs_m, lse)

# config = {"BLOCK_M": 32, "BLOCK_N": 128, "HEAD_DIM": 512, "arch": "sm_90", "causal": true, "dtype": "bf16", "num_stages": 2, "num_warps": 4}
# arch = sm_90


// ===== COMPILED SASS (sm_90a) =====

	.target	sm_90a

	.elftype	@"ET_EXEC"


//--------------------- .note.nv.tkinfo           --------------------------
	.section	.note.nv.tkinfo,"",@"SHT_NOTE"
	.sectionflags	@"SHF_NOTE_NV_TKINFO"
	.tkinfo
        /*0018*/ 	.word	0x00000002
        /*0030*/ 	.string	""
        /*0030*/ 	.string	"ptxas"
        /*0030*/ 	.string	"Cuda compilation tools, release 13.0, V13.0.88"
        /*0030*/ 	.string	"Build cuda_13.0.r13.0/compiler.36424714_0"
        /*0030*/ 	.string	"-v  -suppress-debug-info  -lineinfo  -arch sm_90a "



//--------------------- .note.nv.cuinfo           --------------------------
	.section	.note.nv.cuinfo,"",@"SHT_NOTE"
	.sectionflags	@"SHF_NOTE_NV_CUINFO"
        /*0018*/ 	.short	0x0002
        /*001a*/ 	.short	0x005a
        /*001c*/ 	.short	0x0082
	.zero		2


//--------------------- .nv.info                  --------------------------
	.section	.nv.info,"",@"SHT_CUDA_INFO"
	.align	4


	//----- nvinfo : EIATTR_REGCOUNT
	.align		4
        /*0000*/ 	.byte	0x04, 0x2f
        /*0002*/ 	.short	(.L_2 - .L_1)
	.align		4
.L_1:
        /*0004*/ 	.word	index@(attn_fwd)
        /*0008*/ 	.word	0x00000020


	//----- nvinfo : EIATTR_FRAME_SIZE
	.align		4
.L_2:
        /*000c*/ 	.byte	0x04, 0x11
        /*000e*/ 	.short	(.L_4 - .L_3)
	.align		4
.L_3:
        /*0010*/ 	.word	index@(attn_fwd)
        /*0014*/ 	.word	0x00004140


	//----- nvinfo : EIATTR_MIN_STACK_SIZE
	.align		4
.L_4:
        /*0018*/ 	.byte	0x04, 0x12
        /*001a*/ 	.short	(.L_6 - .L_5)
	.align		4
.L_5:
        /*001c*/ 	.word	index@(attn_fwd)
        /*0020*/ 	.word	0x00004140
.L_6:


//--------------------- .nv.compat                --------------------------
	.section	.nv.compat,"",@"SHT_CUDA_COMPAT_INFO"
	.align	4
        /*0000*/ 	.byte	0x02, 0x09, 0x01, 0x00, 0x02, 0x02, 0x01, 0x00, 0x02, 0x05, 0x05, 0x00, 0x03, 0x07, 0x01, 0x01
        /*0010*/ 	.byte	0x02, 0x03, 0x00, 0x00, 0x02, 0x06, 0x01, 0x00, 0x04, 0x0b, 0x08, 0x00, 0x00, 0x00, 0x00, 0x00
        /*0020*/ 	.byte	0x00, 0x00, 0x00, 0x00


//--------------------- .nv.info.attn_fwd         --------------------------
	.section	.nv.info.attn_fwd,"",@"SHT_CUDA_INFO"
	.sectionflags	@""
	.align	4


	//----- nvinfo : EIATTR_CUDA_API_VERSION
	.align		4
        /*0000*/ 	.byte	0x04, 0x37
        /*0002*/ 	.short	(.L_8 - .L_7)
.L_7:
        /*0004*/ 	.word	0x00000082


	//----- nvinfo : EIATTR_KPARAM_INFO
	.align		4
.L_8:
        /*0008*/ 	.byte	0x04, 0x17
        /*000a*/ 	.short	(.L_10 - .L_9)
.L_9:
        /*000c*/ 	.word	0x00000000
        /*0010*/ 	.short	0x0019
        /*0012*/ 	.short	0x0080
        /*0014*/ 	.byte	0x00, 0xf4, 0x21, 0x00


	//----- nvinfo : EIATTR_KPARAM_INFO
	.align		4
.L_10:
        /*0018*/ 	.byte	0x04, 0x17
        /*001a*/ 	.short	(.L_12 - .L_11)
.L_11:
        /*001c*/ 	.word	0x00000000
        /*0020*/ 	.short	0x0018
        /*0022*/ 	.short	0x0078
        /*0024*/ 	.byte	0x00, 0xf4, 0x21, 0x00


	//----- nvinfo : EIATTR_KPARAM_INFO
	.align		4
.L_12:
        /*0028*/ 	.byte	0x04, 0x17
        /*002a*/ 	.short	(.L_14 - .L_13)
.L_13:
        /*002c*/ 	.word	0x00000000
        /*0030*/ 	.short	0x0017
        /*0032*/ 	.short	0x0070
        /*0034*/ 	.byte	0x00, 0xf0, 0x11, 0x00


	//----- nvinfo : EIATTR_KPARAM_INFO
	.align		4
.L_14:
        /*0038*/ 	.byte	0x04, 0x17
        /*003a*/ 	.short	(.L_16 - .L_15)
.L_15:
        /*003c*/ 	.word	0x00000000
        /*0040*/ 	.short	0x0016
        /*0042*/ 	.short	0x006c
        /*0044*/ 	.byte	0x00, 0xf0, 0x11, 0x00


	//----- nvinfo : EIATTR_KPARAM_INFO
	.align		4
.L_16:
        /*0048*/ 	.byte	0x04, 0x17
        /*004a*/ 	.short	(.L_18 - .L_17)
.L_17:
        /*004c*/ 	.word	0x00000000
        /*0050*/ 	.short	0x0015
        /*0052*/ 	.short	0x0068
        /*0054*/ 	.byte	0x00, 0xf0, 0x11, 0x00


	//----- nvinfo : EIATTR_KPARAM_INFO
	.align		4
.L_18:
        /*0058*/ 	.byte	0x04, 0x17
        /*005a*/ 	.short	(.L_20 - .L_19)
.L_19:
        /*005c*/ 	.word	0x00000000
        /*0060*/ 	.short	0x0014
        /*0062*/ 	.short	0x0064
        /*0064*/ 	.byte	0x00, 0xf0, 0x11, 0x00


	//----- nvinfo : EIATTR_KPARAM_INFO
	.align		4
.L_20:
        /*0068*/ 	.byte	0x04, 0x17
        /*006a*/ 	.short	(.L_22 - .L_21)
.L_21:
        /*006c*/ 	.word	0x00000000
        /*0070*/ 	.short	0x0013
        /*0072*/ 	.short	0x0060
        /*0074*/ 	.byte	0x00, 0xf0, 0x11, 0x00


	//----- nvinfo : EIATTR_KPARAM_INFO
	.align		4
.L_22:
        /*0078*/ 	.byte	0x04, 0x17
        /*007a*/ 	.short	(.L_24 - .L_23)
.L_23:
        /*007c*/ 	.word	0x00000000
        /*0080*/ 	.short	0x0012
        /*0082*/ 	.short	0x005c
        /*0084*/ 	.byte	0x00, 0xf0, 0x11, 0x00


	//----- nvinfo : EIATTR_KPARAM_INFO
	.align		4
.L_24:
        /*0088*/ 	.byte	0x04, 0x17
        /*008a*/ 	.short	(.L_26 - .L_25)
.L_25:
        /*008c*/ 	.word	0x00000000
        /*0090*/ 	.short	0x0011
        /*0092*/ 	.short	0x0058
        /*0094*/ 	.byte	0x00, 0xf0, 0x11, 0x00


	//----- nvinfo : EIATTR_KPARAM_INFO
	.align		4
.L_26:
        /*0098*/ 	.byte	0x04, 0x17
        /*009a*/ 	.short	(.L_28 - .L_27)
.L_27:
        /*009c*/ 	.word	0x00000000
        /*00a0*/ 	.short	0x0010
        /*00a2*/ 	.short	0x0054
        /*00a4*/ 	.byte	0x00, 0xf0, 0x11, 0x00


	//----- nvinfo : EIATTR_KPARAM_INFO
	.align		4
.L_28:
        /*00a8*/ 	.byte	0x04, 0x17
        /*00aa*/ 	.short	(.L_30 - .L_29)
.L_29:
        /*00ac*/ 	.word	0x00000000
        /*00b0*/ 	.short	0x000f
        /*00b2*/ 	.short	0x0050
        /*00b4*/ 	.byte	0x00, 0xf0, 0x11, 0x00


	//----- nvinfo : EIATTR_KPARAM_INFO
	.align		4
.L_30:
        /*00b8*/ 	.byte	0x04, 0x17
        /*00ba*/ 	.short	(.L_32 - .L_31)
.L_31:
        /*00bc*/ 	.word	0x00000000
        /*00c0*/ 	.short	0x000e
        /*00c2*/ 	.short	0x004c
        /*00c4*/ 	.byte	0x00, 0xf0, 0x11, 0x00


	//----- nvinfo : EIATTR_KPARAM_INFO
	.align		4
.L_32:
        /*00c8*/ 	.byte	0x04, 0x17
        /*00ca*/ 	.short	(.L_34 - .L_33)
.L_33:
        /*00cc*/ 	.word	0x00000000
        /*00d0*/ 	.short	0x000d
        /*00d2*/ 	.short	0x0048
        /*00d4*/ 	.byte	0x00, 0xf0, 0x11, 0x00


	//----- nvinfo : EIATTR_KPARAM_INFO
	.align		4
.L_34:
        /*00d8*/ 	.byte	0x04, 0x17
        /*00da*/ 	.short	(.L_36 - .L_35)
.L_35:
        /*00dc*/ 	.word	0x00000000
        /*00e0*/ 	.short	0x000c
        /*00e2*/ 	.short	0x0044
        /*00e4*/ 	.byte	0x00, 0xf0, 0x11, 0x00


	//----- nvinfo : EIATTR_KPARAM_INFO
	.align		4
.L_36:
        /*00e8*/ 	.byte	0x04, 0x17
        /*00ea*/ 	.short	(.L_38 - .L_37)
.L_37:
        /*00ec*/ 	.word	0x00000000
        /*00f0*/ 	.short	0x000b
        /*00f2*/ 	.short	0x0040
        /*00f4*/ 	.byte	0x00, 0xf0, 0x11, 0x00


	//----- nvinfo : EIATTR_KPARAM_INFO
	.align		4
.L_38:
        /*00f8*/ 	.byte	0x04, 0x17
        /*00fa*/ 	.short	(.L_40 - .L_39)
.L_39:
        /*00fc*/ 	.word	0x00000000
        /*0100*/ 	.short	0x000a
        /*0102*/ 	.short	0x003c
        /*0104*/ 	.byte	0x00, 0xf0, 0x11, 0x00


	//----- nvinfo : EIATTR_KPARAM_INFO
	.align		4
.L_40:
        /*0108*/ 	.byte	0x04, 0x17
        /*010a*/ 	.short	(.L_42 - .L_41)
.L_41:
        /*010c*/ 	.word	0x00000000
        /*0110*/ 	.short	0x0009
        /*0112*/ 	.short	0x0038
        /*0114*/ 	.byte	0x00, 0xf0, 0x11, 0x00


	//----- nvinfo : EIATTR_KPARAM_INFO
	.align		4
.L_42:
        /*0118*/ 	.byte	0x04, 0x17
        /*011a*/ 	.short	(.L_44 - .L_43)
.L_43:
        /*011c*/ 	.word	0x00000000
        /*0120*/ 	.short	0x0008
        /*0122*/ 	.short	0x0034
        /*0124*/ 	.byte	0x00, 0xf0, 0x11, 0x00


	//----- nvinfo : EIATTR_KPARAM_INFO
	.align		4
.L_44:
        /*0128*/ 	.byte	0x04, 0x17
        /*012a*/ 	.short	(.L_46 - .L_45)
.L_45:
        /*012c*/ 	.word	0x00000000
        /*0130*/ 	.short	0x0007
        /*0132*/ 	.short	0x0030
        /*0134*/ 	.byte	0x00, 0xf0, 0x11, 0x00


	//----- nvinfo : EIATTR_KPARAM_INFO
	.align		4
.L_46:
        /*0138*/ 	.byte	0x04, 0x17
        /*013a*/ 	.short	(.L_48 - .L_47)
.L_47:
        /*013c*/ 	.word	0x00000000
        /*0140*/ 	.short	0x0006
        /*0142*/ 	.short	0x002c
        /*0144*/ 	.byte	0x00, 0xf0, 0x11, 0x00


	//----- nvinfo : EIATTR_KPARAM_INFO
	.align		4
.L_48:
        /*0148*/ 	.byte	0x04, 0x17
        /*014a*/ 	.short	(.L_50 - .L_49)
.L_49:
        /*014c*/ 	.word	0x00000000
        /*0150*/ 	.short	0x0005
        /*0152*/ 	.short	0x0028
        /*0154*/ 	.byte	0x00, 0xf0, 0x11, 0x00


	//----- nvinfo : EIATTR_KPARAM_INFO
	.align		4
.L_50:
        /*0158*/ 	.byte	0x04, 0x17
        /*015a*/ 	.short	(.L_52 - .L_51)
.L_51:
        /*015c*/ 	.word	0x00000000
        /*0160*/ 	.short	0x0004
        /*0162*/ 	.short	0x0020
        /*0164*/ 	.byte	0x00, 0xf4, 0x21, 0x00


	//----- nvinfo : EIATTR_KPARAM_INFO
	.align		4
.L_52:
        /*0168*/ 	.byte	0x04, 0x17
        /*016a*/ 	.short	(.L_54 - .L_53)
.L_53:
        /*016c*/ 	.word	0x00000000
        /*0170*/ 	.short	0x0003
        /*0172*/ 	.short	0x0018
        /*0174*/ 	.byte	0x00, 0xf4, 0x21, 0x00


	//----- nvinfo : EIATTR_KPARAM_INFO
	.align		4
.L_54:
        /*0178*/ 	.byte	0x04, 0x17
        /*017a*/ 	.short	(.L_56 - .L_55)
.L_55:
        /*017c*/ 	.word	0x00000000
        /*0180*/ 	.short	0x0002
        /*0182*/ 	.short	0x0010
        /*0184*/ 	.byte	0x00, 0xf4, 0x21, 0x00


	//----- nvinfo : EIATTR_KPARAM_INFO
	.align		4
.L_56:
        /*0188*/ 	.byte	0x04, 0x17
        /*018a*/ 	.short	(.L_58 - .L_57)
.L_57:
        /*018c*/ 	.word	0x00000000
        /*0190*/ 	.short	0x0001
        /*0192*/ 	.short	0x0008
        /*0194*/ 	.byte	0x00, 0xf4, 0x21, 0x00


	//----- nvinfo : EIATTR_KPARAM_INFO
	.align		4
.L_58:
        /*0198*/ 	.byte	0x04, 0x17
        /*019a*/ 	.short	(.L_60 - .L_59)
.L_59:
        /*019c*/ 	.word	0x00000000
        /*01a0*/ 	.short	0x0000
        /*01a2*/ 	.short	0x0000
        /*01a4*/ 	.byte	0x00, 0xf4, 0x21, 0x00


	//----- nvinfo : EIATTR_SPARSE_MMA_MASK
	.align		4
.L_60:
        /*01a8*/ 	.byte	0x03, 0x50
        /*01aa*/ 	.short	0x0000


	//----- nvinfo : EIATTR_MAXREG_COUNT
	.align		4
        /*01ac*/ 	.byte	0x03, 0x1b
        /*01ae*/ 	.short	0x00ff


	//----- nvinfo : EIATTR_NUM_BARRIERS
	.align		4
        /*01b0*/ 	.byte	0x02, 0x4c
        /*01b2*/ 	.byte	0x01
	.zero		1


	//----- nvinfo : EIATTR_ANNOTATIONS
	.align		4
        /*01b4*/ 	.byte	0x04, 0x55
        /*01b6*/ 	.short	(.L_62 - .L_61)


	//   ....[0]....
.L_61:
        /*01b8*/ 	.word	0x00000001
        /*01bc*/ 	.byte	0x90, 0x04, 0x00, 0x00, 0x01, 0x00, 0x00, 0x00, 0xa0, 0x04, 0x00, 0x00, 0x01, 0x00, 0x00, 0x00
        /* <DEDUP_REMOVED lines=2041> */
        /*815c*/ 	.byte	0x20, 0x6b, 0x02, 0x00


	//----- nvinfo : EIATTR_MERCURY_ISA_VERSION
	.align		4
.L_62:
        /*8160*/ 	.byte	0x03, 0x5f
        /*8162*/ 	.short	0x0101


	//----- nvinfo : EIATTR_COOP_GROUP_MASK_REGIDS
	.align		4
        /*8164*/ 	.byte	0x04, 0x29
        /*8166*/ 	.short	(.L_64 - .L_63)


	//   ....[0]....
.L_63:
        /*8168*/ 	.word	0xffffffff


	//   ....[1]....
        /*816c*/ 	.word	0xffffffff


	//   ....[2]....
        /*8170*/ 	.word	0xffffffff


	//   ....[3]....
        /*8174*/ 	.word	0xffffffff


	//   ....[4]....
        /*8178*/ 	.word	0xffffffff


	//   ....[5]....
        /*817c*/ 	.word	0xffffffff


	//   ....[6]....
        /*8180*/ 	.word	0xffffffff


	//   ....[7]....
        /*8184*/ 	.word	0xffffffff


	//   ....[8]....
        /*8188*/ 	.word	0xffffffff


	//   ....[9]....
        /*818c*/ 	.word	0xffffffff


	//   ....[10]....
        /*8190*/ 	.word	0xffffffff


	//   ....[11]....
        /*8194*/ 	.word	0xffffffff


	//   ....[12]....
        /*8198*/ 	.word	0xffffffff


	//   ....[13]....
        /*819c*/ 	.word	0xffffffff


	//   ....[14]....
        /*81a0*/ 	.word	0xffffffff


	//   ....[15]....
        /*81a4*/ 	.word	0xffffffff


	//   ....[16]....
        /*81a8*/ 	.word	0xffffffff


	//   ....[17]....
        /*81ac*/ 	.word	0xffffffff


	//   ....[18]....
        /*81b0*/ 	.word	0xffffffff


	//   ....[19]....
        /*81b4*/ 	.word	0xffffffff


	//----- nvinfo : EIATTR_COOP_GROUP_INSTR_OFFSETS
	.align		4
.L_64:
        /*81b8*/ 	.byte	0x04, 0x28
        /*81ba*/ 	.short	(.L_66 - .L_65)


	//   ....[0]....
.L_65:
        /*81bc*/ 	.word	0x000353f0


	//   ....[1]....
        /*81c0*/ 	.word	0x00035410


	//   ....[2]....
        /*81c4*/ 	.word	0x00035430


	//   ....[3]....
        /*81c8*/ 	.word	0x00035440


	//   ....[4]....
        /*81cc*/ 	.word	0x00035470


	//   ....[5]....
        /*81d0*/ 	.word	0x000354a0


	//   ....[6]....
        /*81d4*/ 	.word	0x000354b0


	//   ....[7]....
        /*81d8*/ 	.word	0x000354c0


	//   ....[8]....
        /*81dc*/ 	.word	0x00035710


	//   ....[9]....
        /*81e0*/ 	.word	0x00035730


	//   ....[10]....
        /*81e4*/ 	.word	0x000364b0


	//   ....[11]....
        /*81e8*/ 	.word	0x000364c0


	//   ....[12]....
        /*81ec*/ 	.word	0x000364d0


	//   ....[13]....
        /*81f0*/ 	.word	0x000364e0


	//   ....[14]....
        /*81f4*/ 	.word	0x00036530


	//   ....[15]....
        /*81f8*/ 	.word	0x00036540


	//   ....[16]....
        /*81fc*/ 	.word	0x00036550


	//   ....[17]....
        /*8200*/ 	.word	0x00036560


	//   ....[18]....
        /*8204*/ 	.word	0x00036690


	//   ....[19]....
        /*8208*/ 	.word	0x000366b0


	//----- nvinfo : EIATTR_EXIT_INSTR_OFFSETS
	.align		4
.L_66:
        /*820c*/ 	.byte	0x04, 0x1c
        /*820e*/ 	.short	(.L_68 - .L_67)


	//   ....[0]....
.L_67:
        /*8210*/ 	.word	0x0005e7f0


	//   ....[1]....
        /*8214*/ 	.word	0x0005e830


	//----- nvinfo : EIATTR_REQNTID
	.align		4
.L_68:
        /*8218*/ 	.byte	0x04, 0x10
        /*821a*/ 	.short	(.L_70 - .L_69)
.L_69:
        /*821c*/ 	.word	0x00000080
        /*8220*/ 	.word	0x00000001
        /*8224*/ 	.word	0x00000001


	//----- nvinfo : EIATTR_CBANK_PARAM_SIZE
	.align		4
.L_70:
        /*8228*/ 	.byte	0x03, 0x19
        /*822a*/ 	.short	0x0088


	//----- nvinfo : EIATTR_PARAM_CBANK
	.align		4
        /*822c*/ 	.byte	0x04, 0x0a
        /*822e*/ 	.short	(.L_72 - .L_71)
	.align		4
.L_71:
        /*8230*/ 	.word	index@(.nv.constant0.attn_fwd)
        /*8234*/ 	.short	0x0210
        /*8236*/ 	.short	0x0088


	//----- nvinfo : EIATTR_SW_WAR
	.align		4
.L_72:
        /*8238*/ 	.byte	0x04, 0x36
        /*823a*/ 	.short	(.L_74 - .L_73)
.L_73:
        /*823c*/ 	.word	0x00000008
.L_74:


//--------------------- .nv.callgraph             --------------------------
	.section	.nv.callgraph,"",@"SHT_CUDA_CALLGRAPH"
	.align	4
	.sectionentsize	8
	.align		4
        /*0000*/ 	.word	0x00000000
	.align		4
        /*0004*/ 	.word	0xffffffff
	.align		4
        /*0008*/ 	.word	0x00000000
	.align		4
        /*000c*/ 	.word	0xfffffffe
	.align		4
        /*0010*/ 	.word	0x00000000
	.align		4
        /*0014*/ 	.word	0xfffffffd
	.align		4
        /*0018*/ 	.word	0x00000000
	.align		4
        /*001c*/ 	.word	0xfffffffc


//--------------------- .nv.constant4             --------------------------
	.section	.nv.constant4,"a",@progbits
	.align	8
	.align		8
.nv.constant4:
        /*0000*/ 	.dword	_$_str


//--------------------- .text.attn_fwd            --------------------------
	.section	.text.attn_fwd,"ax",@progbits
	.align	128
        .global         attn_fwd
        .type           attn_fwd,@function
        .size           attn_fwd,(.L_x_3 - attn_fwd)
        .other          attn_fwd,@"STO_CUDA_ENTRY STV_DEFAULT"
attn_fwd:
.text.attn_fwd:
[----:B------:R-:W0:Y:S01]  /*0000*/  LDC R1, c[0x0][0x28] ;  /* 0x00000a00ff017b82 */ /* 0x000e220000000800 */
[----:B------:R-:W1:Y:S07]  /*0010*/  S2R R0, SR_CTAID.X ;  /* 0x0000000000007919 */ /* 0x000e6e0000002500 */
[----:B------:R-:W2:Y:S01]  /*0020*/  S2UR UR7, SR_CTAID.Y ;  /* 0x00000000000779c3 */ /* 0x000ea20000002600 */
[----:B------:R-:W-:Y:S01]  /*0030*/  ULDC.64 UR4, c[0x0][0x240] ;  /* 0x0000900000047ab9 */ /* 0x000fe20000000a00 */
[----:B------:R-:W-:Y:S01]  /*0040*/  ULDC.64 UR10, c[0x0][0x208] ;  /* 0x00008200000a7ab9 */ /* 0x000fe20000000a00 */
[----:B------:R-:W3:Y:S01]  /*0050*/  S2R R7, SR_TID.X ;  /* 0x0000000000077919 */ /* 0x000ee20000002100 */
[----:B0-----:R-:W-:-:S04]  /*0060*/  IADD3 R1, R1, -0x4140, RZ ;  /* 0xffffbec001017810 */ /* 0x001fc80007ffe0ff */
[----:B------:R-:W0:Y:S08]  /*0070*/  LDC R3, c[0x0][0x248] ;  /* 0x00009200ff037b82 */ /* 0x000e300000000800 */
[----:B------:R-:W4:Y:S01]  /*0080*/  LDC.64 R4, c[0x0][0x210] ;  /* 0x00008400ff047b82 */ /* 0x000f220000000a00 */
[----:B--2---:R-:W-:-:S04]  /*0090*/  UIMAD UR4, UR7, UR4, URZ ;  /* 0x00000004070472a4 */ /* 0x004fc8000f8e023f */
[----:B------:R-:W-:Y:S01]  /*00a0*/  USHF.L.U32 UR6, UR4, 0x1, URZ ;  /* 0x0000000104067899 */ /* 0x000fe2000800063f */
[----:B-1----:R-:W-:-:S04]  /*00b0*/  SHF.L.U32 R6, R0, 0x5, RZ ;  /* 0x0000000500067819 */ /* 0x002fc800000006ff */
[--C-:B---3--:R-:W-:Y:S02]  /*00c0*/  LOP3.LUT R0, R6, 0x1f, R7.reuse, 0xf8, !PT ;  /* 0x0000001f06007812 */ /* 0x108fe400078ef807 */
[----:B------:R-:W-:-:S03]  /*00d0*/  SHF.R.U32.HI R2, RZ, 0x5, R7 ;  /* 0x00000005ff027819 */ /* 0x000fc60000011607 */
[----:B------:R-:W-:Y:S01]  /*00e0*/  IMAD R0, R0, UR5, RZ ;  /* 0x0000000500007c24 */ /* 0x000fe2000f8e02ff */
[----:B------:R-:W-:Y:S01]  /*00f0*/  SGXT.U32 R2, R2, 0x2 ;  /* 0x000000020202781a */ /* 0x000fe20000000000 */
[----:B------:R-:W-:-:S03]  /*0100*/  UIMAD.WIDE UR4, UR4, 0x2, URZ ;  /* 0x00000002040478a5 */ /* 0x000fc6000f8e023f */
[----:B------:R-:W-:Y:S01]  /*0110*/  SHF.L.U32 R7, R0, 0x1, RZ ;  /* 0x0000000100077819 */ /* 0x000fe200000006ff */
[----:B0-----:R-:W-:Y:S02]  /*0120*/  IMAD R9, R2, R3, RZ ;  /* 0x0000000302097224 */ /* 0x001fe400078e02ff */
[----:B------:R-:W-:Y:S01]  /*0130*/  IMAD.HI R0, R0, 0x2, RZ ;  /* 0x0000000200007827 */ /* 0x000fe200078e02ff */
[----:B----4-:R-:W-:-:S03]  /*0140*/  IADD3 R2, P0, P1, R7, UR6, R4 ;  /* 0x0000000607027c10 */ /* 0x010fc6000f91e004 */
[----:B------:R-:W-:Y:S01]  /*0150*/  IMAD R11, R3, 0x4, R9 ;  /* 0x00000004030b7824 */ /* 0x000fe200078e0209 */
[----:B------:R-:W-:Y:S02]  /*0160*/  IADD3.X R0, R0, UR5, R5, P0, P1 ;  /* 0x0000000500007c10 */ /* 0x000fe400087e2405 */
[----:B------:R-:W-:Y:S02]  /*0170*/  LEA R8, P0, R9, R2, 0x1 ;  /* 0x0000000209087211 */ /* 0x000fe400078008ff */
[----:B------:R-:W-:Y:S02]  /*0180*/  LEA R7, R3, R11, 0x2 ;  /* 0x0000000b03077211 */ /* 0x000fe400078e10ff */
[----:B------:R-:W-:Y:S02]  /*0190*/  LEA.HI.X.SX32 R9, R9, R0, 0x1, P0 ;  /* 0x0000000009097211 */ /* 0x000fe400000f0eff */
[-C--:B------:R-:W-:Y:S02]  /*01a0*/  LEA R4, P0, R11, R2.reuse, 0x1 ;  /* 0x000000020b047211 */ /* 0x080fe400078008ff */
[----:B------:R-:W-:Y:S01]  /*01b0*/  LEA R13, R3, R7, 0x2 ;  /* 0x00000007030d7211 */ /* 0x000fe200078e10ff */
[----:B------:R0:W2:Y:S01]  /*01c0*/  LDG.E.U16 R23, desc[UR10][R8.64] ;  /* 0x0000000a08177981 */ /* 0x0000a2000c1e1500 */
[----:B------:R-:W-:-:S02]  /*01d0*/  LEA R6, P1, R7, R2, 0x1 ;  /* 0x0000000207067211 */ /* 0x000fc400078208ff */
[-C--:B------:R-:W-:Y:S02]  /*01e0*/  LEA.HI.X.SX32 R5, R11, R0.reuse, 0x1, P0 ;  /* 0x000000000b057211 */ /* 0x080fe400000f0eff */
[----:B------:R-:W-:Y:S02]  /*01f0*/  LEA R11, R3, R13, 0x2 ;  /* 0x0000000d030b7211 */ /* 0x000fe400078e10ff */
[----:B------:R-:W-:Y:S01]  /*0200*/  LEA.HI.X.SX32 R7, R7, R0, 0x1, P1 ;  /* 0x0000000007077211 */ /* 0x000fe200008f0eff */
[----:B------:R-:W3:Y:S01]  /*0210*/  LDG.E.U16 R18, desc[UR10][R4.64] ;  /* 0x0000000a04127981 */ /* 0x000ee2000c1e1500 */
[-C--:B------:R-:W-:Y:S02]  /*0220*/  LEA R14, P0, R13, R2.reuse, 0x1 ;  /* 0x000000020d0e7211 */ /* 0x080fe400078008ff */
[----:B------:R-:W-:Y:S01]  /*0230*/  LEA R10, P1, R11, R2, 0x1 ;  /* 0x000000020b0a7211 */ /* 0x000fe200078208ff */
[----:B------:R-:W-:Y:S01]  /*0240*/  IMAD R17, R3, 0x4, R11 ;  /* 0x0000000403117824 */ /* 0x000fe200078e020b */
[-C--:B------:R-:W-:Y:S01]  /*0250*/  LEA.HI.X.SX32 R15, R13, R0.reuse, 0x1, P0 ;  /* 0x000000000d0f7211 */ /* 0x080fe200000f0eff */
[----:B------:R1:W4:Y:S01]  /*0260*/  LDG.E.U16 R22, desc[UR10][R6.64] ;  /* 0x0000000a06167981 */ /* 0x000322000c1e1500 */
[----:B------:R-:W-:-:S03]  /*0270*/  LEA.HI.X.SX32 R11, R11, R0, 0x1, P1 ;  /* 0x000000000b0b7211 */ /* 0x000fc600008f0eff */
[----:B------:R-:W3:Y:S04]  /*0280*/  LDG.E.U16 R21, desc[UR10][R14.64] ;  /* 0x0000000a0e157981 */ /* 0x000ee8000c1e1500 */
[----:B------:R-:W3:Y:S01]  /*0290*/  LDG.E.U16 R16, desc[UR10][R10.64] ;  /* 0x0000000a0a107981 */ /* 0x000ee2000c1e1500 */
[----:B------:R-:W-:Y:S02]  /*02a0*/  LEA R12, P0, R17, R2, 0x1 ;  /* 0x00000002110c7211 */ /* 0x000fe400078008ff */
[----:B0-----:R-:W-:Y:S02]  /*02b0*/  LEA R9, R3, R17, 0x2 ;  /* 0x0000001103097211 */ /* 0x001fe400078e10ff */
[----:B------:R-:W-:Y:S02]  /*02c0*/  LEA.HI.X.SX32 R13, R17, R0, 0x1, P0 ;  /* 0x00000000110d7211 */ /* 0x000fe400000f0eff */
[----:B-1----:R-:W-:-:S02]  /*02d0*/  LEA R6, P0, R9, R2, 0x1 ;  /* 0x0000000209067211 */ /* 0x002fc400078008ff */
[----:B------:R-:W-:Y:S01]  /*02e0*/  LEA R17, R3, R9, 0x2 ;  /* 0x0000000903117211 */ /* 0x000fe200078e10ff */
[----:B------:R-:W3:Y:S01]  /*02f0*/  LDG.E.U16 R10, desc[UR10][R12.64] ;  /* 0x0000000a0c0a7981 */ /* 0x000ee2000c1e1500 */
[----:B------:R-:W-:Y:S02]  /*0300*/  LEA.HI.X.SX32 R7, R9, R0, 0x1, P0 ;  /* 0x0000000009077211 */ /* 0x000fe400000f0eff */
[----:B------:R-:W-:Y:S02]  /*0310*/  LEA R9, R3, R17, 0x2 ;  /* 0x0000001103097211 */ /* 0x000fe400078e10ff */
[-C--:B------:R-:W-:Y:S01]  /*0320*/  LEA R4, P0, R17, R2.reuse, 0x1 ;  /* 0x0000000211047211 */ /* 0x080fe200078008ff */
[----:B------:R0:W3:Y:S02]  /*0330*/  LDG.E.U16 R20, desc[UR10][R6.64] ;  /* 0x0000000a06147981 */ /* 0x0000e4000c1e1500 */
[----:B------:R-:W-:Y:S01]  /*0340*/  IMAD R19, R3, 0x4, R9 ;  /* 0x0000000403137824 */ /* 0x000fe200078e0209 */
[----:B------:R-:W-:-:S02]  /*0350*/  LEA R8, P1, R9, R2, 0x1 ;  /* 0x0000000209087211 */ /* 0x000fc400078208ff */
[-C--:B------:R-:W-:Y:S02]  /*0360*/  LEA.HI.X.SX32 R5, R17, R0.reuse, 0x1, P0 ;  /* 0x0000000011057211 */ /* 0x080fe400000f0eff */
[----:B------:R-:W-:Y:S02]  /*0370*/  LEA.HI.X.SX32 R9, R9, R0, 0x1, P1 ;  /* 0x0000000009097211 */ /* 0x000fe400008f0eff */
[----:B0-----:R-:W-:Y:S01]  /*0380*/  LEA R6, P0, R19, R2, 0x1 ;  /* 0x0000000213067211 */ /* 0x001fe200078008ff */
[----:B------:R0:W3:Y:S01]  /*0390*/  LDG.E.U16 R12, desc[UR10][R4.64] ;  /* 0x0000000a040c7981 */ /* 0x0000e2000c1e1500 */
[----:B------:R-:W-:Y:S02]  /*03a0*/  LEA R15, R3, R19, 0x2 ;  /* 0x00000013030f7211 */ /* 0x000fe400078e10ff */
[----:B------:R-:W-:Y:S02]  /*03b0*/  LEA.HI.X.SX32 R7, R19, R0, 0x1, P0 ;  /* 0x0000000013077211 */ /* 0x000fe400000f0eff */
[----:B------:R1:W3:Y:S01]  /*03c0*/  LDG.E.U16 R19, desc[UR10][R8.64] ;  /* 0x0000000a08137981 */ /* 0x0002e2000c1e1500 */
[----:B------:R-:W-:-:S03]  /*03d0*/  LEA R11, R3, R15, 0x2 ;  /* 0x0000000f030b7211 */ /* 0x000fc600078e10ff */
[----:B------:R1:W3:Y:S01]  /*03e0*/  LDG.E.U16 R14, desc[UR10][R6.64] ;  /* 0x0000000a060e7981 */ /* 0x0002e2000c1e1500 */
[----:B0-----:R-:W-:Y:S02]  /*03f0*/  LEA R4, P0, R15, R2, 0x1 ;  /* 0x000000020f047211 */ /* 0x001fe400078008ff */
[----:B------:R-:W-:Y:S02]  /*0400*/  LEA R13, R3, R11, 0x2 ;  /* 0x0000000b030d7211 */ /* 0x000fe400078e10ff */
[----:B------:R-:W-:Y:S02]  /*0410*/  LEA.HI.X.SX32 R5, R15, R0, 0x1, P0 ;  /* 0x000000000f057211 */ /* 0x000fe400000f0eff */
[-C--:B-1----:R-:W-:Y:S02]  /*0420*/  LEA R8, P1, R13, R2.reuse, 0x1 ;  /* 0x000000020d087211 */ /* 0x082fe400078208ff */
[----:B------:R-:W-:Y:S01]  /*0430*/  LEA R6, P0, R11, R2, 0x1 ;  /* 0x000000020b067211 */ /* 0x000fe200078008ff */
[----:B------:R-:W-:Y:S01]  /*0440*/  IMAD R15, R3, 0x4, R13 ;  /* 0x00000004030f7824 */ /* 0x000fe200078e020d */
[----:B------:R-:W-:-:S02]  /*0450*/  LEA.HI.X.SX32 R9, R13, R0, 0x1, P1 ;  /* 0x000000000d097211 */ /* 0x000fc400008f0eff */
[----:B------:R-:W-:-:S05]  /*0460*/  LEA.HI.X.SX32 R7, R11, R0, 0x1, P0 ;  /* 0x000000000b077211 */ /* 0x000fca00000f0eff */
[----:B------:R-:W3:Y:S01]  /*0470*/  LDG.E.U16 R17, desc[UR10][R6.64] ;  /* 0x0000000a06117981 */ /* 0x000ee2000c1e1500 */
[----:B------:R-:W-:-:S03]  /*0480*/  LEA R13, R3, R15, 0x2 ;  /* 0x0000000f030d7211 */ /* 0x000fc600078e10ff */
[----:B--2---:R-:W-:Y:S04]  /*0490*/  STL [R1+0x19c], R23 ;  /* 0x00019c1701007387 */ /* 0x004fe80000100800 */
[----:B----4-:R-:W-:Y:S04]  /*04a0*/  STL [R1+0x190], R22 ;  /* 0x0001901601007387 */ /* 0x010fe80000100800 */
[----:B---3--:R0:W-:Y:S04]  /*04b0*/  STL [R1+0x1b8], R18 ;  /* 0x0001b81201007387 */ /* 0x0081e80000100800 */
[----:B------:R-:W-:Y:S04]  /*04c0*/  STL [R1+0x1b4], R21 ;  /* 0x0001b41501007387 */ /* 0x000fe80000100800 */
[----:B------:R1:W-:Y:S04]  /*04d0*/  STL [R1+0x18c], R16 ;  /* 0x00018c1001007387 */ /* 0x0003e80000100800 */
[----:B0-----:R0:W2:Y:S04]  /*04e0*/  LDG.E.U16 R18, desc[UR10][R4.64] ;  /* 0x0000000a04127981 */ /* 0x0010a8000c1e1500 */
[----:B-1----:R1:W3:Y:S01]  /*04f0*/  LDG.E.U16 R16, desc[UR10][R8.64] ;  /* 0x0000000a08107981 */ /* 0x0022e2000c1e1500 */
[----:B0-----:R-:W-:-:S04]  /*0500*/  LEA R4, P0, R15, R2, 0x1 ;  /* 0x000000020f047211 */ /* 0x001fc800078008ff */
[----:B------:R-:W-:-:S05]  /*0510*/  LEA.HI.X.SX32 R5, R15, R0, 0x1, P0 ;  /* 0x000000000f057211 */ /* 0x000fca00000f0eff */
[----:B------:R0:W4:Y:S01]  /*0520*/  LDG.E.U16 R15, desc[UR10][R4.64] ;  /* 0x0000000a040f7981 */ /* 0x000122000c1e1500 */
[----:B------:R-:W-:Y:S02]  /*0530*/  LEA R6, P0, R13, R2, 0x1 ;  /* 0x000000020d067211 */ /* 0x000fe400078008ff */
[----:B------:R-:W-:Y:S02]  /*0540*/  LEA R11, R3, R13, 0x2 ;  /* 0x0000000d030b7211 */ /* 0x000fe400078e10ff */
[----:B------:R-:W-:Y:S02]  /*0550*/  LEA.HI.X.SX32 R7, R13, R0, 0x1, P0 ;  /* 0x000000000d077211 */ /* 0x000fe400000f0eff */
[----:B-1----:R-:W-:Y:S01]  /*0560*/  LEA R9, R3, R11, 0x2 ;  /* 0x0000000b03097211 */ /* 0x002fe200078e10ff */
[----:B------:R1:W-:Y:S01]  /*0570*/  STL [R1+0x1b0], R10 ;  /* 0x0001b00a01007387 */ /* 0x0003e20000100800 */
[----:B0-----:R-:W-:-:S03]  /*0580*/  LEA R4, P0, R11, R2, 0x1 ;  /* 0x000000020b047211 */ /* 0x001fc600078008ff */
[----:B------:R0:W4:Y:S01]  /*0590*/  LDG.E.U16 R13, desc[UR10][R6.64] ;  /* 0x0000000a060d7981 */ /* 0x000122000c1e1500 */
[----:B------:R-:W-:Y:S01]  /*05a0*/  LEA R8, P1, R9, R2, 0x1 ;  /* 0x0000000209087211 */ /* 0x000fe200078208ff */
[----:B-1----:R-:W-:Y:S01]  /*05b0*/  IMAD R10, R3, 0x4, R9 ;  /* 0x00000004030a7824 */ /* 0x002fe200078e0209 */
[----:B------:R-:W-:Y:S01]  /*05c0*/  LEA.HI.X.SX32 R5, R11, R0, 0x1, P0 ;  /* 0x000000000b057211 */ /* 0x000fe200000f0eff */
[----:B------:R-:W-:Y:S03]  /*05d0*/  STL [R1+0x180], R20 ;  /* 0x0001801401007387 */ /* 0x000fe60000100800 */
[C---:B0-----:R-:W-:Y:S01]  /*05e0*/  LEA R6, P0, R10.reuse, R2, 0x1 ;  /* 0x000000020a067211 */ /* 0x041fe200078008ff */
[----:B------:R0:W-:Y:S01]  /*05f0*/  STL [R1+0x1ac], R12 ;  /* 0x0001ac0c01007387 */ /* 0x0001e20000100800 */
[-C--:B------:R-:W-:Y:S02]  /*0600*/  LEA.HI.X.SX32 R9, R9, R0.reuse, 0x1, P1 ;  /* 0x0000000009097211 */ /* 0x080fe400008f0eff */
[----:B------:R-:W-:-:S02]  /*0610*/  LEA.HI.X.SX32 R7, R10, R0, 0x1, P0 ;  /* 0x000000000a077211 */ /* 0x000fc400000f0eff */
[C---:B------:R-:W-:Y:S01]  /*0620*/  LEA R11, R3.reuse, R10, 0x2 ;  /* 0x0000000a030b7211 */ /* 0x040fe200078e10ff */
[----:B------:R1:W-:Y:S04]  /*0630*/  STL [R1+0x17c], R19 ;  /* 0x00017c1301007387 */ /* 0x0003e80000100800 */
[----:B0-----:R0:W4:Y:S01]  /*0640*/  LDG.E.U16 R12, desc[UR10][R4.64] ;  /* 0x0000000a040c7981 */ /* 0x001122000c1e1500 */
[----:B------:R-:W-:-:S03]  /*0650*/  LEA R10, R3, R11, 0x2 ;  /* 0x0000000b030a7211 */ /* 0x000fc600078e10ff */
[----:B------:R0:W-:Y:S04]  /*0660*/  STL [R1+0x1a8], R14 ;  /* 0x0001a80e01007387 */ /* 0x0001e80000100800 */
[----:B-1----:R1:W4:Y:S01]  /*0670*/  LDG.E.U16 R19, desc[UR10][R8.64] ;  /* 0x0000000a08137981 */ /* 0x002322000c1e1500 */
[----:B0-----:R-:W-:-:S03]  /*0680*/  LEA R4, P0, R11, R2, 0x1 ;  /* 0x000000020b047211 */ /* 0x001fc600078008ff */
[----:B------:R0:W4:Y:S01]  /*0690*/  LDG.E.U16 R14, desc[UR10][R6.64] ;  /* 0x0000000a060e7981 */ /* 0x000122000c1e1500 */
[----:B------:R-:W-:Y:S02]  /*06a0*/  LEA.HI.X.SX32 R5, R11, R0, 0x1, P0 ;  /* 0x000000000b057211 */ /* 0x000fe400000f0eff */
[----:B-1----:R-:W-:-:S04]  /*06b0*/  LEA R9, R3, R10, 0x2 ;  /* 0x0000000a03097211 */ /* 0x002fc800078e10ff */
[-C--:B------:R-:W-:Y:S02]  /*06c0*/  LEA R8, P1, R9, R2.reuse, 0x1 ;  /* 0x0000000209087211 */ /* 0x080fe400078208ff */
[C---:B0-----:R-:W-:Y:S01]  /*06d0*/  LEA R6, P0, R10.reuse, R2, 0x1 ;  /* 0x000000020a067211 */ /* 0x041fe200078008ff */
[----:B------:R-:W-:Y:S01]  /*06e0*/  IMAD R11, R3, 0x4, R9 ;  /* 0x00000004030b7824 */ /* 0x000fe200078e0209 */
[-C--:B------:R-:W-:Y:S02]  /*06f0*/  LEA.HI.X.SX32 R9, R9, R0.reuse, 0x1, P1 ;  /* 0x0000000009097211 */ /* 0x080fe400008f0eff */
[----:B------:R-:W-:Y:S01]  /*0700*/  LEA.HI.X.SX32 R7, R10, R0, 0x1, P0 ;  /* 0x000000000a077211 */ /* 0x000fe200000f0eff */
[----:B--2---:R0:W-:Y:S04]  /*0710*/  STL [R1+0x170], R18 ;  /* 0x0001701201007387 */ /* 0x0041e80000100800 */
[----:B------:R1:W-:Y:S04]  /*0720*/  STL [R1+0x1a4], R17 ;  /* 0x0001a41101007387 */ /* 0x0003e80000100800 */
[----:B---3--:R2:W-:Y:S04]  /*0730*/  STL [R1+0x16c], R16 ;  /* 0x00016c1001007387 */ /* 0x0085e80000100800 */
[----:B0-----:R0:W3:Y:S04]  /*0740*/  LDG.E.U16 R18, desc[UR10][R4.64] ;  /* 0x0000000a04127981 */ /* 0x0010e8000c1e1500 */
[----:B-1----:R1:W3:Y:S04]  /*0750*/  LDG.E.U16 R17, desc[UR10][R6.64] ;  /* 0x0000000a06117981 */ /* 0x0022e8000c1e1500 */
[----:B--2---:R2:W3:Y:S01]  /*0760*/  LDG.E.U16 R16, desc[UR10][R8.64] ;  /* 0x0000000a08107981 */ /* 0x0044e2000c1e1500 */
[----:B0-----:R-:W-:-:S04]  /*0770*/  LEA R4, P0, R11, R2, 0x1 ;  /* 0x000000020b047211 */ /* 0x001fc800078008ff */
[----:B------:R-:W-:Y:S01]  /*0780*/  LEA.HI.X.SX32 R5, R11, R0, 0x1, P0 ;  /* 0x000000000b057211 */ /* 0x000fe200000f0eff */
[----:B----4-:R0:W-:Y:S04]  /*0790*/  STL [R1+0x1a0], R15 ;  /* 0x0001a00f01007387 */ /* 0x0101e80000100800 */
[----:B0-----:R0:W4:Y:S01]  /*07a0*/  LDG.E.U16 R15, desc[UR10][R4.64] ;  /* 0x0000000a040f7981 */ /* 0x001122000c1e1500 */
[----:B------:R-:W-:-:S04]  /*07b0*/  LEA R10, R3, R11, 0x2 ;  /* 0x0000000b030a7211 */ /* 0x000fc800078e10ff */
[C---:B-1----:R-:W-:Y:S02]  /*07c0*/  LEA R6, P0, R10.reuse, R2, 0x1 ;  /* 0x000000020a067211 */ /* 0x042fe400078008ff */
[C---:B------:R-:W-:Y:S02]  /*07d0*/  LEA R11, R3.reuse, R10, 0x2 ;  /* 0x0000000a030b7211 */ /* 0x040fe400078e10ff */
[----:B------:R-:W-:Y:S02]  /*07e0*/  LEA.HI.X.SX32 R7, R10, R0, 0x1, P0 ;  /* 0x000000000a077211 */ /* 0x000fe400000f0eff */
[----:B--2---:R-:W-:Y:S01]  /*07f0*/  LEA R9, R3, R11, 0x2 ;  /* 0x0000000b03097211 */ /* 0x004fe200078e10ff */
[----:B------:R1:W-:Y:S01]  /*0800*/  STL [R1+0x160], R13 ;  /* 0x0001600d01007387 */ /* 0x0003e20000100800 */
[----:B0-----:R-:W-:-:S03]  /*0810*/  LEA R4, P0, R11, R2, 0x1 ;  /* 0x000000020b047211 */ /* 0x001fc600078008ff */
[----:B------:R-:W-:Y:S01]  /*0820*/  IMAD R10, R3, 0x4, R9 ;  /* 0x00000004030a7824 */ /* 0x000fe200078e0209 */
[----:B------:R-:W-:Y:S01]  /*0830*/  LEA R8, P1, R9, R2, 0x1 ;  /* 0x0000000209087211 */ /* 0x000fe200078208ff */
[----:B-1----:R0:W2:Y:S01]  /*0840*/  LDG.E.U16 R13, desc[UR10][R6.64] ;  /* 0x0000000a060d7981 */ /* 0x0020a2000c1e1500 */
[-C--:B------:R-:W-:Y:S02]  /*0850*/  LEA.HI.X.SX32 R5, R11, R0.reuse, 0x1, P0 ;  /* 0x000000000b057211 */ /* 0x080fe400000f0eff */
[----:B------:R-:W-:Y:S01]  /*0860*/  LEA.HI.X.SX32 R9, R9, R0, 0x1, P1 ;  /* 0x0000000009097211 */ /* 0x000fe200008f0eff */
[----:B------:R1:W-:Y:S01]  /*0870*/  STL [R1+0x198], R12 ;  /* 0x0001980c01007387 */ /* 0x0003e20000100800 */
[C---:B------:R-:W-:Y:S02]  /*0880*/  LEA R11, R3.reuse, R10, 0x2 ;  /* 0x0000000a030b7211 */ /* 0x040fe400078e10ff */
[C---:B0-----:R-:W-:Y:S01]  /*0890*/  LEA R6, P0, R10.reuse, R2, 0x1 ;  /* 0x000000020a067211 */ /* 0x041fe200078008ff */
[----:B------:R0:W-:Y:S03]  /*08a0*/  STL [R1+0x15c], R19 ;  /* 0x00015c1301007387 */ /* 0x0001e60000100800 */
[----:B------:R-:W-:Y:S01]  /*08b0*/  LEA.HI.X.SX32 R7, R10, R0, 0x1, P0 ;  /* 0x000000000a077211 */ /* 0x000fe200000f0eff */
[----:B-1----:R1:W2:Y:S01]  /*08c0*/  LDG.E.U16 R12, desc[UR10][R4.64] ;  /* 0x0000000a040c7981 */ /* 0x0022a2000c1e1500 */
[----:B------:R-:W-:-:S03]  /*08d0*/  LEA R10, R3, R11, 0x2 ;  /* 0x0000000b030a7211 */ /* 0x000fc600078e10ff */
[----:B------:R1:W-:Y:S04]  /*08e0*/  STL [R1+0x194], R14 ;  /* 0x0001940e01007387 */ /* 0x0003e80000100800 */
[----:B0-----:R0:W2:Y:S01]  /*08f0*/  LDG.E.U16 R19, desc[UR10][R8.64] ;  /* 0x0000000a08137981 */ /* 0x0010a2000c1e1500 */
[----:B-1----:R-:W-:-:S03]  /*0900*/  LEA R4, P0, R11, R2, 0x1 ;  /* 0x000000020b047211 */ /* 0x002fc600078008ff */
[----:B------:R1:W2:Y:S01]  /*0910*/  LDG.E.U16 R14, desc[UR10][R6.64] ;  /* 0x0000000a060e7981 */ /* 0x0002a2000c1e1500 */
[----:B------:R-:W-:Y:S02]  /*0920*/  LEA.HI.X.SX32 R5, R11, R0, 0x1, P0 ;  /* 0x000000000b057211 */ /* 0x000fe400000f0eff */
[----:B0-----:R-:W-:-:S04]  /*0930*/  LEA R9, R3, R10, 0x2 ;  /* 0x0000000a03097211 */ /* 0x001fc800078e10ff */
[-C--:B------:R-:W-:Y:S02]  /*0940*/  LEA R8, P1, R9, R2.reuse, 0x1 ;  /* 0x0000000209087211 */ /* 0x080fe400078208ff */
[C---:B-1----:R-:W-:Y:S01]  /*0950*/  LEA R6, P0, R10.reuse, R2, 0x1 ;  /* 0x000000020a067211 */ /* 0x042fe200078008ff */
[----:B------:R-:W-:Y:S01]  /*0960*/  IMAD R11, R3, 0x4, R9 ;  /* 0x00000004030b7824 */ /* 0x000fe200078e0209 */
[-C--:B------:R-:W-:Y:S02]  /*0970*/  LEA.HI.X.SX32 R9, R9, R0.reuse, 0x1, P1 ;  /* 0x0000000009097211 */ /* 0x080fe400008f0eff */
[----:B------:R-:W-:Y:S01]  /*0980*/  LEA.HI.X.SX32 R7, R10, R0, 0x1, P0 ;  /* 0x000000000a077211 */ /* 0x000fe200000f0eff */
[----:B---3--:R0:W-:Y:S04]  /*0990*/  STL [R1+0x150], R18 ;  /* 0x0001501201007387 */ /* 0x0081e80000100800 */
[----:B------:R1:W-:Y:S04]  /*09a0*/  STL [R1+0x188], R17 ;  /* 0x0001881101007387 */ /* 0x0003e80000100800 */
[----:B------:R3:W-:Y:S04]  /*09b0*/  STL [R1+0x144], R16 ;  /* 0x0001441001007387 */ /* 0x0007e80000100800 */
[----:B0-----:R0:W2:Y:S04]  /*09c0*/  LDG.E.U16 R18, desc[UR10][R4.64] ;  /* 0x0000000a04127981 */ /* 0x0010a8000c1e1500 */
[----:B-1----:R1:W2:Y:S04]  /*09d0*/  LDG.E.U16 R17, desc[UR10][R6.64] ;  /* 0x0000000a06117981 */ /* 0x0022a8000c1e1500 */
[----:B---3--:R3:W2:Y:S01]  /*09e0*/  LDG.E.U16 R16, desc[UR10][R8.64] ;  /* 0x0000000a08107981 */ /* 0x0086a2000c1e1500 */
        /* <DEDUP_REMOVED lines=8> */
[----:B---3--:R-:W-:Y:S01]  /*0a70*/  LEA R9, R3, R11, 0x2 ;  /* 0x0000000b03097211 */ /* 0x008fe200078e10ff */
[----:B--2---:R1:W-:Y:S01]  /*0a80*/  STL [R1+0x140], R13 ;  /* 0x0001400d01007387 */ /* 0x0043e20000100800 */
        /* <DEDUP_REMOVED lines=11> */
[----:B-1----:R1:W3:Y:S01]  /*0b40*/  LDG.E.U16 R12, desc[UR10][R4.64] ;  /* 0x0000000a040c7981 */ /* 0x0022e2000c1e1500 */
[----:B------:R-:W-:-:S03]  /*0b50*/  LEA R10, R3, R11, 0x2 ;  /* 0x0000000b030a7211 */ /* 0x000fc600078e10ff */
[----:B------:R1:W-:Y:S04]  /*0b60*/  STL [R1+0x174], R14 ;  /* 0x0001740e01007387 */ /* 0x0003e80000100800 */
[----:B0-----:R0:W3:Y:S01]  /*0b70*/  LDG.E.U16 R19, desc[UR10][R8.64] ;  /* 0x0000000a08137981 */ /* 0x0010e2000c1e1500 */
[----:B-1----:R-:W-:-:S03]  /*0b80*/  LEA R4, P0, R11, R2, 0x1 ;  /* 0x000000020b047211 */ /* 0x002fc600078008ff */
[----:B------:R1:W3:Y:S01]  /*0b90*/  LDG.E.U16 R14, desc[UR10][R6.64] ;  /* 0x0000000a060e7981 */ /* 0x0002e2000c1e1500 */
[----:B------:R-:W-:Y:S02]  /*0ba0*/  LEA.HI.X.SX32 R5, R11, R0, 0x1, P0 ;  /* 0x000000000b057211 */ /* 0x000fe400000f0eff */
[----:B0-----:R-:W-:-:S04]  /*0bb0*/  LEA R9, R3, R10, 0x2 ;  /* 0x0000000a03097211 */ /* 0x001fc800078e10ff */
[-C--:B------:R-:W-:Y:S02]  /*0bc0*/  LEA R8, P1, R9, R2.reuse, 0x1 ;  /* 0x0000000209087211 */ /* 0x080fe400078208ff */
[C---:B-1----:R-:W-:Y:S01]  /*0bd0*/  LEA R6, P0, R10.reuse, R2, 0x1 ;  /* 0x000000020a067211 */ /* 0x042fe200078008ff */
[----:B------:R-:W-:Y:S01]  /*0be0*/  IMAD R11, R3, 0x4, R9 ;  /* 0x00000004030b7824 */ /* 0x000fe200078e0209 */
[-C--:B------:R-:W-:Y:S02]  /*0bf0*/  LEA.HI.X.SX32 R9, R9, R0.reuse, 0x1, P1 ;  /* 0x0000000009097211 */ /* 0x080fe400008f0eff */
[----:B------:R-:W-:Y:S01]  /*0c00*/  LEA.HI.X.SX32 R7, R10, R0, 0x1, P0 ;  /* 0x000000000a077211 */ /* 0x000fe200000f0eff */
[----:B------:R0:W-:Y:S04]  /*0c10*/  STL [R1+0x130], R18 ;  /* 0x0001301201007387 */ /* 0x0001e80000100800 */
[----:B------:R1:W-:Y:S04]  /*0c20*/  STL [R1+0x168], R17 ;  /* 0x0001681101007387 */ /* 0x0003e80000100800 */
[----:B------:R1:W-:Y:S04]  /*0c30*/  STL [R1+0x124], R16 ;  /* 0x0001241001007387 */ /* 0x0003e80000100800 */
[----:B0-----:R0:W3:Y:S04]  /*0c40*/  LDG.E.U16 R18, desc[UR10][R4.64] ;  /* 0x0000000a04127981 */ /* 0x0010e8000c1e1500 */
[----:B-1----:R1:W3:Y:S04]  /*0c50*/  LDG.E.U16 R17, desc[UR10][R6.64] ;  /* 0x0000000a06117981 */ /* 0x0022e8000c1e1500 */
[----:B------:R1:W3:Y:S01]  /*0c60*/  LDG.E.U16 R16, desc[UR10][R8.64] ;  /* 0x0000000a08107981 */ /* 0x0002e2000c1e1500 */
        /* <DEDUP_REMOVED lines=8> */
[----:B------:R-:W-:Y:S01]  /*0cf0*/  LEA R9, R3, R11, 0x2 ;  /* 0x0000000b03097211 */ /* 0x000fe200078e10ff */
[----:B--2---:R1:W-:Y:S01]  /*0d00*/  STL [R1+0x120], R13 ;  /* 0x0001200d01007387 */ /* 0x0043e20000100800 */
[----:B0-----:R-:W-:-:S03]  /*0d10*/  LEA R4, P0, R11, R2, 0x1 ;  /* 0x000000020b047211 */ /* 0x001fc600078008ff */
[----:B------:R-:W-:Y:S01]  /*0d20*/  IMAD R10, R3, 0x4, R9 ;  /* 0x00000004030a7824 */ /* 0x000fe200078e0209 */
[----:B------:R-:W-:Y:S01]  /*0d30*/  LEA R8, P1, R9, R2, 0x1 ;  /* 0x0000000209087211 */ /* 0x000fe200078208ff */
[----:B-1----:R0:W2:Y:S01]  /*0d40*/  LDG.E.U16 R13, desc[UR10][R6.64] ;  /* 0x0000000a060d7981 */ /* 0x0020a2000c1e1500 */
[-C--:B------:R-:W-:Y:S02]  /*0d50*/  LEA.HI.X.SX32 R5, R11, R0.reuse, 0x1, P0 ;  /* 0x000000000b057211 */ /* 0x080fe400000f0eff */
[----:B------:R-:W-:Y:S01]  /*0d60*/  LEA.HI.X.SX32 R9, R9, R0, 0x1, P1 ;  /* 0x0000000009097211 */ /* 0x000fe200008f0eff */
[----:B---3--:R1:W-:Y:S01]  /*0d70*/  STL [R1+0x158], R12 ;  /* 0x0001580c01007387 */ /* 0x0083e20000100800 */
        /* <DEDUP_REMOVED lines=68> */
[C---:B------:R-:W-:Y:S02]  /*11c0*/  LEA R11, R3.reuse, R10, 0x2 ;  /* 0x0000000a030b7211 */ /* 0x040fe400078e10ff */
[C---:B-1----:R-:W-:Y:S02]  /*11d0*/  LEA R6, P0, R10.reuse, R2, 0x1 ;  /* 0x000000020a067211 */ /* 0x042fe400078008ff */
[----:B------:R-:W-:Y:S02]  /*11e0*/  LEA R9, R3, R11, 0x2 ;  /* 0x0000000b03097211 */ /* 0x000fe400078e10ff */
[----:B------:R-:W-:Y:S02]  /*11f0*/  LEA.HI.X.SX32 R7, R10, R0, 0x1, P0 ;  /* 0x000000000a077211 */ /* 0x000fe400000f0eff */
[-C--:B0-----:R-:W-:Y:S01]  /*1200*/  LEA R4, P0, R11, R2.reuse, 0x1 ;  /* 0x000000020b047211 */ /* 0x081fe200078008ff */
[----:B------:R-:W-:Y:S01]  /*1210*/  IMAD R10, R3, 0x4, R9 ;  /* 0x00000004030a7824 */ /* 0x000fe200078e0209 */
[----:B--2---:R0:W-:Y:S01]  /*1220*/  STL [R1+0xe0], R13 ;  /* 0x0000e00d01007387 */ /* 0x0041e20000100800 */
[----:B------:R-:W-:-:S02]  /*1230*/  LEA R8, P1, R9, R2, 0x1 ;  /* 0x0000000209087211 */ /* 0x000fc400078208ff */
[----:B------:R-:W-:Y:S02]  /*1240*/  LEA.HI.X.SX32 R5, R11, R0, 0x1, P0 ;  /* 0x000000000b057211 */ /* 0x000fe400000f0eff */
[----:B------:R-:W-:Y:S01]  /*1250*/  LEA R11, R3, R10, 0x2 ;  /* 0x0000000a030b7211 */ /* 0x000fe200078e10ff */
[----:B0-----:R0:W2:Y:S01]  /*1260*/  LDG.E.U16 R13, desc[UR10][R6.64] ;  /* 0x0000000a060d7981 */ /* 0x0010a2000c1e1500 */
[----:B------:R-:W-:-:S03]  /*1270*/  LEA.HI.X.SX32 R9, R9, R0, 0x1, P1 ;  /* 0x0000000009097211 */ /* 0x000fc600008f0eff */
[----:B---3--:R1:W-:Y:S04]  /*1280*/  STL [R1+0x11c], R12 ;  /* 0x00011c0c01007387 */ /* 0x0083e80000100800 */
[----:B------:R3:W2:Y:S01]  /*1290*/  LDG.E.U16 R20, desc[UR10][R8.64] ;  /* 0x0000000a08147981 */ /* 0x0006a2000c1e1500 */
[----:B0-----:R-:W-:-:S04]  /*12a0*/  LEA R6, P0, R10, R2, 0x1 ;  /* 0x000000020a067211 */ /* 0x001fc800078008ff */
[----:B------:R-:W-:Y:S01]  /*12b0*/  LEA.HI.X.SX32 R7, R10, R0, 0x1, P0 ;  /* 0x000000000a077211 */ /* 0x000fe200000f0eff */
[----:B-1----:R0:W2:Y:S01]  /*12c0*/  LDG.E.U16 R12, desc[UR10][R4.64] ;  /* 0x0000000a040c7981 */ /* 0x0020a2000c1e1500 */
[----:B------:R-:W-:-:S04]  /*12d0*/  LEA R10, R3, R11, 0x2 ;  /* 0x0000000b030a7211 */ /* 0x000fc800078e10ff */
[----:B---3--:R-:W-:Y:S01]  /*12e0*/  LEA R9, R3, R10, 0x2 ;  /* 0x0000000a03097211 */ /* 0x008fe200078e10ff */
[----:B------:R-:W-:Y:S01]  /*12f0*/  STL [R1+0xdc], R19 ;  /* 0x0000dc1301007387 */ /* 0x000fe20000100800 */
[----:B0-----:R-:W-:-:S03]  /*1300*/  LEA R4, P0, R11, R2, 0x1 ;  /* 0x000000020b047211 */ /* 0x001fc600078008ff */
[----:B------:R0:W-:Y:S01]  /*1310*/  STL [R1+0x118], R14 ;  /* 0x0001180e01007387 */ /* 0x0001e20000100800 */
[----:B------:R-:W-:Y:S01]  /*1320*/  LEA.HI.X.SX32 R5, R11, R0, 0x1, P0 ;  /* 0x000000000b057211 */ /* 0x000fe200000f0eff */
[----:B------:R-:W-:Y:S01]  /*1330*/  IMAD R11, R3, 0x4, R9 ;  /* 0x00000004030b7824 */ /* 0x000fe200078e0209 */
[----:B------:R-:W-:-:S03]  /*1340*/  LEA R8, P1, R9, R2, 0x1 ;  /* 0x0000000209087211 */ /* 0x000fc600078208ff */
[----:B------:R-:W3:Y:S04]  /*1350*/  LDG.E.U16 R22, desc[UR10][R4.64] ;  /* 0x0000000a04167981 */ /* 0x000ee8000c1e1500 */
[----:B0-----:R0:W3:Y:S01]  /*1360*/  LDG.E.U16 R14, desc[UR10][R6.64] ;  /* 0x0000000a060e7981 */ /* 0x0010e2000c1e1500 */
[----:B------:R-:W-:Y:S02]  /*1370*/  LEA.HI.X.SX32 R9, R9, R0, 0x1, P1 ;  /* 0x0000000009097211 */ /* 0x000fe400008f0eff */
[----:B0-----:R-:W-:-:S04]  /*1380*/  LEA R6, P0, R10, R2, 0x1 ;  /* 0x000000020a067211 */ /* 0x001fc800078008ff */
[----:B------:R-:W-:Y:S02]  /*1390*/  LEA.HI.X.SX32 R7, R10, R0, 0x1, P0 ;  /* 0x000000000a077211 */ /* 0x000fe400000f0eff */
[----:B------:R-:W-:Y:S02]  /*13a0*/  LEA R4, P0, R11, R2, 0x1 ;  /* 0x000000020b047211 */ /* 0x000fe400078008ff */
[----:B------:R-:W-:Y:S01]  /*13b0*/  LEA R10, R3, R11, 0x2 ;  /* 0x0000000b030a7211 */ /* 0x000fe200078e10ff */
[----:B------:R0:W3:Y:S01]  /*13c0*/  LDG.E.U16 R19, desc[UR10][R6.64] ;  /* 0x0000000a06137981 */ /* 0x0000e2000c1e1500 */
[----:B------:R-:W-:Y:S02]  /*13d0*/  LEA.HI.X.SX32 R5, R11, R0, 0x1, P0 ;  /* 0x000000000b057211 */ /* 0x000fe400000f0eff */
[----:B------:R-:W-:Y:S02]  /*13e0*/  LEA R11, R3, R10, 0x2 ;  /* 0x0000000a030b7211 */ /* 0x000fe400078e10ff */
[----:B0-----:R-:W-:-:S04]  /*13f0*/  LEA R6, P0, R10, R2, 0x1 ;  /* 0x000000020a067211 */ /* 0x001fc800078008ff */
[----:B------:R-:W-:Y:S01]  /*1400*/  LEA.HI.X.SX32 R7, R10, R0, 0x1, P0 ;  /* 0x000000000a077211 */ /* 0x000fe200000f0eff */
[----:B------:R0:W-:Y:S04]  /*1410*/  STL [R1+0xd0], R18 ;  /* 0x0000d01201007387 */ /* 0x0001e80000100800 */
[----:B------:R1:W-:Y:S04]  /*1420*/  STL [R1+0x10c], R17 ;  /* 0x00010c1101007387 */ /* 0x0003e80000100800 */
[----:B------:R1:W-:Y:S04]  /*1430*/  STL [R1+0xcc], R16 ;  /* 0x0000cc1001007387 */ /* 0x0003e80000100800 */
[----:B0-----:R0:W3:Y:S04]  /*1440*/  LDG.E.U16 R18, desc[UR10][R8.64] ;  /* 0x0000000a08127981 */ /* 0x0010e8000c1e1500 */
[----:B-1----:R-:W3:Y:S04]  /*1450*/  LDG.E.U16 R17, desc[UR10][R6.64] ;  /* 0x0000000a06117981 */ /* 0x002ee8000c1e1500 */
[----:B------:R1:W3:Y:S01]  /*1460*/  LDG.E.U16 R16, desc[UR10][R4.64] ;  /* 0x0000000a04107981 */ /* 0x0002e2000c1e1500 */
[----:B0-----:R-:W-:-:S04]  /*1470*/  LEA R9, R3, R11, 0x2 ;  /* 0x0000000b03097211 */ /* 0x001fc800078e10ff */
[-C--:B------:R-:W-:Y:S02]  /*1480*/  LEA R8, P1, R9, R2.reuse, 0x1 ;  /* 0x0000000209087211 */ /* 0x080fe400078208ff */
[----:B-1----:R-:W-:Y:S01]  /*1490*/  LEA R4, P0, R11, R2, 0x1 ;  /* 0x000000020b047211 */ /* 0x002fe200078008ff */
[----:B------:R-:W-:Y:S01]  /*14a0*/  IMAD R10, R3, 0x4, R9 ;  /* 0x00000004030a7824 */ /* 0x000fe200078e0209 */
[-C--:B------:R-:W-:Y:S02]  /*14b0*/  LEA.HI.X.SX32 R9, R9, R0.reuse, 0x1, P1 ;  /* 0x0000000009097211 */ /* 0x080fe400008f0eff */
[----:B------:R-:W-:Y:S01]  /*14c0*/  LEA.HI.X.SX32 R5, R11, R0, 0x1, P0 ;  /* 0x000000000b057211 */ /* 0x000fe200000f0eff */
[----:B----4-:R0:W-:Y:S04]  /*14d0*/  STL [R1+0x108], R15 ;  /* 0x0001080f01007387 */ /* 0x0101e80000100800 */
[----:B------:R-:W4:Y:S04]  /*14e0*/  LDG.E.U16 R21, desc[UR10][R8.64] ;  /* 0x0000000a08157981 */ /* 0x000f28000c1e1500 */
[----:B0-----:R0:W4:Y:S01]  /*14f0*/  LDG.E.U16 R15, desc[UR10][R4.64] ;  /* 0x0000000a040f7981 */ /* 0x001122000c1e1500 */
[----:B------:R-:W-:-:S03]  /*1500*/  LEA R6, P0, R10, R2, 0x1 ;  /* 0x000000020a067211 */ /* 0x000fc600078008ff */
[----:B--2---:R1:W-:Y:S01]  /*1510*/  STL [R1+0xc8], R13 ;  /* 0x0000c80d01007387 */ /* 0x0043e20000100800 */
[----:B------:R-:W-:Y:S02]  /*1520*/  LEA.HI.X.SX32 R7, R10, R0, 0x1, P0 ;  /* 0x000000000a077211 */ /* 0x000fe400000f0eff */
[----:B-1----:R-:W-:Y:S01]  /*1530*/  LEA R13, R3, R10, 0x2 ;  /* 0x0000000a030d7211 */ /* 0x002fe200078e10ff */
[----:B------:R1:W-:Y:S03]  /*1540*/  STL [R1+0xfc], R12 ;  /* 0x0000fc0c01007387 */ /* 0x0003e60000100800 */
[----:B0-----:R-:W-:Y:S02]  /*1550*/  LEA R4, P0, R13, R2, 0x1 ;  /* 0x000000020d047211 */ /* 0x001fe400078008ff */
[C---:B-1----:R-:W-:Y:S01]  /*1560*/  LEA R12, R3.reuse, R13, 0x2 ;  /* 0x0000000d030c7211 */ /* 0x042fe200078e10ff */
[----:B------:R0:W-:Y:S03]  /*1570*/  STL [R1+0xbc], R20 ;  /* 0x0000bc1401007387 */ /* 0x0001e60000100800 */
[----:B------:R-:W-:-:S02]  /*1580*/  LEA R10, R3, R12, 0x2 ;  /* 0x0000000c030a7211 */ /* 0x000fc400078e10ff */
[----:B------:R-:W-:-:S03]  /*1590*/  LEA.HI.X.SX32 R5, R13, R0, 0x1, P0 ;  /* 0x000000000d057211 */ /* 0x000fc600000f0eff */
[----:B------:R-:W-:Y:S01]  /*15a0*/  IMAD R11, R3, 0x4, R10 ;  /* 0x00000004030b7824 */ /* 0x000fe200078e020a */
[----:B0-----:R0:W2:Y:S01]  /*15b0*/  LDG.E.U16 R20, desc[UR10][R6.64] ;  /* 0x0000000a06147981 */ /* 0x0010a2000c1e1500 */
[----:B------:R-:W-:-:S03]  /*15c0*/  LEA R8, P1, R10, R2, 0x1 ;  /* 0x000000020a087211 */ /* 0x000fc600078208ff */
[----:B------:R1:W2:Y:S01]  /*15d0*/  LDG.E.U16 R24, desc[UR10][R4.64] ;  /* 0x0000000a04187981 */ /* 0x0002a2000c1e1500 */
[----:B0-----:R-:W-:-:S03]  /*15e0*/  LEA R6, P0, R12, R2, 0x1 ;  /* 0x000000020c067211 */ /* 0x001fc600078008ff */
[----:B---3--:R0:W-:Y:S01]  /*15f0*/  STL [R1+0xf8], R14 ;  /* 0x0000f80e01007387 */ /* 0x0081e20000100800 */
[----:B------:R-:W-:Y:S02]  /*1600*/  LEA.HI.X.SX32 R7, R12, R0, 0x1, P0 ;  /* 0x000000000c077211 */ /* 0x000fe400000f0eff */
[----:B-1----:R-:W-:Y:S02]  /*1610*/  LEA R4, P0, R11, R2, 0x1 ;  /* 0x000000020b047211 */ /* 0x002fe400078008ff */
[-C--:B------:R-:W-:Y:S01]  /*1620*/  LEA.HI.X.SX32 R9, R10, R0.reuse, 0x1, P1 ;  /* 0x000000000a097211 */ /* 0x080fe200008f0eff */
[----:B------:R1:W3:Y:S01]  /*1630*/  LDG.E.U16 R23, desc[UR10][R6.64] ;  /* 0x0000000a06177981 */ /* 0x0002e2000c1e1500 */
[----:B0-----:R-:W-:Y:S02]  /*1640*/  LEA R14, R3, R11, 0x2 ;  /* 0x0000000b030e7211 */ /* 0x001fe400078e10ff */
[----:B------:R-:W-:Y:S01]  /*1650*/  LEA.HI.X.SX32 R5, R11, R0, 0x1, P0 ;  /* 0x000000000b057211 */ /* 0x000fe200000f0eff */
[----:B------:R-:W-:Y:S01]  /*1660*/  STL [R1+0xb8], R22 ;  /* 0x0000b81601007387 */ /* 0x000fe20000100800 */
[----:B------:R-:W-:-:S02]  /*1670*/  LEA R13, R3, R14, 0x2 ;  /* 0x0000000e030d7211 */ /* 0x000fc400078e10ff */
[C---:B-1----:R-:W-:Y:S01]  /*1680*/  LEA R6, P0, R14.reuse, R2, 0x1 ;  /* 0x000000020e067211 */ /* 0x042fe200078008ff */
[----:B------:R0:W-:Y:S01]  /*1690*/  STL [R1+0xec], R19 ;  /* 0x0000ec1301007387 */ /* 0x0001e20000100800 */
[----:B------:R-:W-:Y:S02]  /*16a0*/  LEA R10, R3, R13, 0x2 ;  /* 0x0000000d030a7211 */ /* 0x000fe400078e10ff */
[----:B------:R-:W-:Y:S01]  /*16b0*/  LEA.HI.X.SX32 R7, R14, R0, 0x1, P0 ;  /* 0x000000000e077211 */ /* 0x000fe200000f0eff */
[----:B0-----:R0:W3:Y:S02]  /*16c0*/  LDG.E.U16 R19, desc[UR10][R8.64] ;  /* 0x0000000a08137981 */ /* 0x0010e4000c1e1500 */
[----:B0-----:R-:W-:-:S04]  /*16d0*/  LEA R8, P1, R10, R2, 0x1 ;  /* 0x000000020a087211 */ /* 0x001fc800078208ff */
[----:B------:R-:W-:-:S05]  /*16e0*/  LEA.HI.X.SX32 R9, R10, R0, 0x1, P1 ;  /* 0x000000000a097211 */ /* 0x000fca00008f0eff */
[----:B------:R-:W3:Y:S04]  /*16f0*/  LDG.E.U16 R22, desc[UR10][R8.64] ;  /* 0x0000000a08167981 */ /* 0x000ee8000c1e1500 */
[----:B------:R0:W-:Y:S04]  /*1700*/  STL [R1+0xb4], R18 ;  /* 0x0000b41201007387 */ /* 0x0001e80000100800 */
[----:B0-----:R0:W3:Y:S04]  /*1710*/  LDG.E.U16 R18, desc[UR10][R4.64] ;  /* 0x0000000a04127981 */ /* 0x0010e8000c1e1500 */
[----:B------:R-:W-:Y:S01]  /*1720*/  STL [R1+0xe8], R16 ;  /* 0x0000e81001007387 */ /* 0x000fe20000100800 */
[----:B0-----:R-:W-:-:S03]  /*1730*/  LEA R4, P0, R13, R2, 0x1 ;  /* 0x000000020d047211 */ /* 0x001fc600078008ff */
[----:B------:R0:W-:Y:S01]  /*1740*/  STL [R1+0xb0], R17 ;  /* 0x0000b01101007387 */ /* 0x0001e20000100800 */
[----:B------:R-:W-:-:S03]  /*1750*/  LEA.HI.X.SX32 R5, R13, R0, 0x1, P0 ;  /* 0x000000000d057211 */ /* 0x000fc600000f0eff */
[----:B0-----:R0:W3:Y:S04]  /*1760*/  LDG.E.U16 R17, desc[UR10][R6.64] ;  /* 0x0000000a06117981 */ /* 0x0010e8000c1e1500 */
[----:B----4-:R-:W-:Y:S04]  /*1770*/  STL [R1+0xd8], R15 ;  /* 0x0000d80f01007387 */ /* 0x010fe80000100800 */
[----:B------:R1:W-:Y:S04]  /*1780*/  STL [R1+0xa4], R21 ;  /* 0x0000a41501007387 */ /* 0x0003e80000100800 */
[----:B-1----:R1:W4:Y:S01]  /*1790*/  LDG.E.U16 R21, desc[UR10][R4.64] ;  /* 0x0000000a04157981 */ /* 0x002322000c1e1500 */
[----:B------:R-:W-:-:S05]  /*17a0*/  IMAD R12, R3, 0x4, R10 ;  /* 0x00000004030c7824 */ /* 0x000fca00078e020a */
[C---:B------:R-:W-:Y:S02]  /*17b0*/  LEA R11, R3.reuse, R12, 0x2 ;  /* 0x0000000c030b7211 */ /* 0x040fe400078e10ff */
[C---:B0-----:R-:W-:Y:S02]  /*17c0*/  LEA R6, P0, R12.reuse, R2, 0x1 ;  /* 0x000000020c067211 */ /* 0x041fe400078008ff */
[C---:B------:R-:W-:Y:S02]  /*17d0*/  LEA R16, R3.reuse, R11, 0x2 ;  /* 0x0000000b03107211 */ /* 0x040fe400078e10ff */
[----:B------:R-:W-:Y:S02]  /*17e0*/  LEA.HI.X.SX32 R7, R12, R0, 0x1, P0 ;  /* 0x000000000c077211 */ /* 0x000fe400000f0eff */
[----:B------:R-:W-:Y:S02]  /*17f0*/  LEA R14, R3, R16, 0x2 ;  /* 0x00000010030e7211 */ /* 0x000fe400078e10ff */
[----:B-1----:R-:W-:-:S03]  /*1800*/  LEA R4, P0, R11, R2, 0x1 ;  /* 0x000000020b047211 */ /* 0x002fc600078008ff */
[----:B------:R-:W-:Y:S01]  /*1810*/  IMAD R15, R3, 0x4, R14 ;  /* 0x00000004030f7824 */ /* 0x000fe200078e020e */
[----:B------:R-:W-:Y:S01]  /*1820*/  LEA.HI.X.SX32 R5, R11, R0, 0x1, P0 ;  /* 0x000000000b057211 */ /* 0x000fe200000f0eff */
[----:B--2---:R0:W-:Y:S03]  /*1830*/  STL [R1+0xd4], R20 ;  /* 0x0000d41401007387 */ /* 0x0041e60000100800 */
[C---:B------:R-:W-:Y:S01]  /*1840*/  LEA R10, R3.reuse, R15, 0x2 ;  /* 0x0000000f030a7211 */ /* 0x040fe200078e10ff */
[----:B------:R-:W2:Y:S04]  /*1850*/  LDG.E.U16 R27, desc[UR10][R4.64] ;  /* 0x0000000a041b7981 */ /* 0x000ea8000c1e1500 */
[----:B0-----:R0:W2:Y:S01]  /*1860*/  LDG.E.U16 R20, desc[UR10][R6.64] ;  /* 0x0000000a06147981 */ /* 0x0010a2000c1e1500 */
[----:B------:R-:W-:-:S02]  /*1870*/  LEA R12, R3, R10, 0x2 ;  /* 0x0000000a030c7211 */ /* 0x000fc400078e10ff */
[----:B0-----:R-:W-:-:S04]  /*1880*/  LEA R6, P0, R16, R2, 0x1 ;  /* 0x0000000210067211 */ /* 0x001fc800078008ff */
[----:B------:R-:W-:Y:S02]  /*1890*/  LEA.HI.X.SX32 R7, R16, R0, 0x1, P0 ;  /* 0x0000000010077211 */ /* 0x000fe400000f0eff */
[----:B------:R-:W-:Y:S01]  /*18a0*/  LEA R4, P0, R15, R2, 0x1 ;  /* 0x000000020f047211 */ /* 0x000fe200078008ff */
[----:B------:R-:W-:Y:S01]  /*18b0*/  STL [R1+0xa0], R24 ;  /* 0x0000a01801007387 */ /* 0x000fe20000100800 */
[----:B------:R-:W-:Y:S02]  /*18c0*/  LEA R11, R3, R12, 0x2 ;  /* 0x0000000c030b7211 */ /* 0x000fe400078e10ff */
[----:B------:R-:W-:Y:S01]  /*18d0*/  LEA.HI.X.SX32 R5, R15, R0, 0x1, P0 ;  /* 0x000000000f057211 */ /* 0x000fe200000f0eff */
[----:B------:R0:W2:Y:S01]  /*18e0*/  LDG.E.U16 R25, desc[UR10][R6.64] ;  /* 0x0000000a06197981 */ /* 0x0000a2000c1e1500 */
[----:B------:R-:W-:-:S03]  /*18f0*/  LEA R8, P1, R14, R2, 0x1 ;  /* 0x000000020e087211 */ /* 0x000fc600078208ff */
[----:B---3--:R1:W-:Y:S01]  /*1900*/  STL [R1+0xc4], R23 ;  /* 0x0000c41701007387 */ /* 0x0083e20000100800 */
[----:B------:R-:W-:Y:S02]  /*1910*/  LEA.HI.X.SX32 R9, R14, R0, 0x1, P1 ;  /* 0x000000000e097211 */ /* 0x000fe400008f0eff */
[C---:B0-----:R-:W-:Y:S01]  /*1920*/  LEA R6, P0, R10.reuse, R2, 0x1 ;  /* 0x000000020a067211 */ /* 0x041fe200078008ff */
[----:B------:R0:W-:Y:S01]  /*1930*/  STL [R1+0x9c], R19 ;  /* 0x00009c1301007387 */ /* 0x0001e20000100800 */
[C---:B------:R-:W-:Y:S02]  /*1940*/  IMAD R13, R3.reuse, 0x4, R11 ;  /* 0x00000004030d7824 */ /* 0x040fe400078e020b */
[----:B------:R-:W-:Y:S01]  /*1950*/  LEA.HI.X.SX32 R7, R10, R0, 0x1, P0 ;  /* 0x000000000a077211 */ /* 0x000fe200000f0eff */
[----:B-1----:R-:W3:Y:S04]  /*1960*/  LDG.E.U16 R23, desc[UR10][R8.64] ;  /* 0x0000000a08177981 */ /* 0x002ee8000c1e1500 */
[----:B0-----:R0:W3:Y:S01]  /*1970*/  LDG.E.U16 R19, desc[UR10][R4.64] ;  /* 0x0000000a04137981 */ /* 0x0010e2000c1e1500 */
[----:B------:R-:W-:-:S03]  /*1980*/  LEA R16, R3, R13, 0x2 ;  /* 0x0000000d03107211 */ /* 0x000fc600078e10ff */
[----:B------:R1:W3:Y:S01]  /*1990*/  LDG.E.U16 R26, desc[UR10][R6.64] ;  /* 0x0000000a061a7981 */ /* 0x0002e2000c1e1500 */
[----:B0-----:R-:W-:-:S04]  /*19a0*/  LEA R4, P0, R12, R2, 0x1 ;  /* 0x000000020c047211 */ /* 0x001fc800078008ff */
[----:B------:R-:W-:Y:S02]  /*19b0*/  LEA.HI.X.SX32 R5, R12, R0, 0x1, P0 ;  /* 0x000000000c057211 */ /* 0x000fe400000f0eff */
[----:B-1----:R-:W-:Y:S02]  /*19c0*/  LEA R6, P0, R13, R2, 0x1 ;  /* 0x000000020d067211 */ /* 0x002fe400078008ff */
[----:B------:R-:W-:Y:S02]  /*19d0*/  LEA R14, R3, R16, 0x2 ;  /* 0x00000010030e7211 */ /* 0x000fe400078e10ff */
[----:B------:R-:W-:Y:S02]  /*19e0*/  LEA.HI.X.SX32 R7, R13, R0, 0x1, P0 ;  /* 0x000000000d077211 */ /* 0x000fe400000f0eff */
[----:B------:R-:W-:-:S04]  /*19f0*/  LEA R8, P1, R11, R2, 0x1 ;  /* 0x000000020b087211 */ /* 0x000fc800078208ff */
[----:B------:R-:W-:-:S05]  /*1a00*/  LEA.HI.X.SX32 R9, R11, R0, 0x1, P1 ;  /* 0x000000000b097211 */ /* 0x000fca00008f0eff */
[----:B------:R-:W3:Y:S04]  /*1a10*/  LDG.E.U16 R24, desc[UR10][R8.64] ;  /* 0x0000000a08187981 */ /* 0x000ee8000c1e1500 */
[----:B------:R-:W-:Y:S04]  /*1a20*/  STL [R1+0xc0], R18 ;  /* 0x0000c01201007387 */ /* 0x000fe80000100800 */
[----:B------:R-:W-:Y:S04]  /*1a30*/  STL [R1+0x90], R17 ;  /* 0x0000901101007387 */ /* 0x000fe80000100800 */
[----:B----4-:R0:W-:Y:S04]  /*1a40*/  STL [R1+0xac], R21 ;  /* 0x0000ac1501007387 */ /* 0x0101e80000100800 */
[----:B------:R1:W-:Y:S04]  /*1a50*/  STL [R1+0x8c], R22 ;  /* 0x00008c1601007387 */ /* 0x0003e80000100800 */
[----:B0-----:R0:W4:Y:S04]  /*1a60*/  LDG.E.U16 R21, desc[UR10][R4.64] ;  /* 0x0000000a04157981 */ /* 0x001128000c1e1500 */
[----:B-1----:R1:W4:Y:S01]  /*1a70*/  LDG.E.U16 R22, desc[UR10][R6.64] ;  /* 0x0000000a06167981 */ /* 0x002322000c1e1500 */
[----:B0-----:R-:W-:-:S04]  /*1a80*/  LEA R4, P0, R16, R2, 0x1 ;  /* 0x0000000210047211 */ /* 0x001fc800078008ff */
[----:B------:R-:W-:Y:S02]  /*1a90*/  LEA.HI.X.SX32 R5, R16, R0, 0x1, P0 ;  /* 0x0000000010057211 */ /* 0x000fe400000f0eff */
[----:B-1----:R-:W-:-:S03]  /*1aa0*/  LEA R6, P0, R14, R2, 0x1 ;  /* 0x000000020e067211 */ /* 0x002fc600078008ff */
[----:B------:R0:W4:Y:S01]  /*1ab0*/  LDG.E.U16 R28, desc[UR10][R4.64] ;  /* 0x0000000a041c7981 */ /* 0x000122000c1e1500 */
[----:B------:R-:W-:-:S05]  /*1ac0*/  LEA.HI.X.SX32 R7, R14, R0, 0x1, P0 ;  /* 0x000000000e077211 */ /* 0x000fca00000f0eff */
[----:B------:R1:W4:Y:S01]  /*1ad0*/  LDG.E.U16 R29, desc[UR10][R6.64] ;  /* 0x0000000a061d7981 */ /* 0x000322000c1e1500 */
[----:B------:R-:W-:-:S05]  /*1ae0*/  LEA R15, R3, R14, 0x2 ;  /* 0x0000000e030f7211 */ /* 0x000fca00078e10ff */
[----:B------:R-:W-:Y:S01]  /*1af0*/  IMAD R18, R3, 0x4, R15 ;  /* 0x0000000403127824 */ /* 0x000fe200078e020f */
[----:B------:R-:W-:-:S04]  /*1b00*/  LEA R8, P1, R15, R2, 0x1 ;  /* 0x000000020f087211 */ /* 0x000fc800078208ff */
[C---:B------:R-:W-:Y:S02]  /*1b10*/  LEA R10, R3.reuse, R18, 0x2 ;  /* 0x00000012030a7211 */ /* 0x040fe400078e10ff */
[C---:B0-----:R-:W-:Y:S02]  /*1b20*/  LEA R4, P0, R18.reuse, R2, 0x1 ;  /* 0x0000000212047211 */ /* 0x041fe400078008ff */
[----:B------:R-:W-:Y:S01]  /*1b30*/  LEA R17, R3, R10, 0x2 ;  /* 0x0000000a03117211 */ /* 0x000fe200078e10ff */
[----:B--2---:R-:W-:Y:S01]  /*1b40*/  STL [R1+0xa8], R20 ;  /* 0x0000a81401007387 */ /* 0x004fe20000100800 */
[-C--:B------:R-:W-:Y:S02]  /*1b50*/  LEA.HI.X.SX32 R9, R15, R0.reuse, 0x1, P1 ;  /* 0x000000000f097211 */ /* 0x080fe400008f0eff */
[----:B------:R-:W-:Y:S01]  /*1b60*/  LEA.HI.X.SX32 R5, R18, R0, 0x1, P0 ;  /* 0x0000000012057211 */ /* 0x000fe200000f0eff */
[----:B------:R-:W-:Y:S01]  /*1b70*/  STL [R1+0x88], R27 ;  /* 0x0000881b01007387 */ /* 0x000fe20000100800 */
[----:B------:R-:W-:-:S02]  /*1b80*/  LEA R11, R3, R17, 0x2 ;  /* 0x00000011030b7211 */ /* 0x000fc400078e10ff */
[C---:B-1----:R-:W-:Y:S01]  /*1b90*/  LEA R6, P0, R10.reuse, R2, 0x1 ;  /* 0x000000020a067211 */ /* 0x042fe200078008ff */
[----:B------:R0:W-:Y:S02]  /*1ba0*/  STL [R1+0x98], R25 ;  /* 0x0000981901007387 */ /* 0x0001e40000100800 */
[----:B------:R-:W-:Y:S01]  /*1bb0*/  IMAD R12, R3, 0x4, R11 ;  /* 0x00000004030c7824 */ /* 0x000fe200078e020b */
[----:B------:R-:W-:Y:S01]  /*1bc0*/  LEA.HI.X.SX32 R7, R10, R0, 0x1, P0 ;  /* 0x000000000a077211 */ /* 0x000fe200000f0eff */
[----:B0-----:R-:W2:Y:S04]  /*1bd0*/  LDG.E.U16 R25, desc[UR10][R4.64] ;  /* 0x0000000a04197981 */ /* 0x001ea8000c1e1500 */
[----:B---3--:R0:W-:Y:S04]  /*1be0*/  STL [R1+0x7c], R23 ;  /* 0x00007c1701007387 */ /* 0x0081e80000100800 */
[----:B------:R-:W-:Y:S04]  /*1bf0*/  STL [R1+0x94], R19 ;  /* 0x0000941301007387 */ /* 0x000fe80000100800 */
[----:B0-----:R0:W3:Y:S04]  /*1c00*/  LDG.E.U16 R23, desc[UR10][R8.64] ;  /* 0x0000000a08177981 */ /* 0x0010e8000c1e1500 */
[----:B------:R1:W-:Y:S01]  /*1c10*/  STL [R1+0x78], R26 ;  /* 0x0000781a01007387 */ /* 0x0003e20000100800 */
[----:B0-----:R-:W-:-:S02]  /*1c20*/  LEA R8, P0, R17, R2, 0x1 ;  /* 0x0000000211087211 */ /* 0x001fc400078008ff */
[----:B------:R-:W-:Y:S02]  /*1c30*/  LEA R13, R3, R12, 0x2 ;  /* 0x0000000c030d7211 */ /* 0x000fe400078e10ff */
[----:B------:R-:W-:Y:S02]  /*1c40*/  LEA.HI.X.SX32 R9, R17, R0, 0x1, P0 ;  /* 0x0000000011097211 */ /* 0x000fe400000f0eff */
[----:B------:R-:W-:-:S03]  /*1c50*/  LEA R10, P1, R11, R2, 0x1 ;  /* 0x000000020b0a7211 */ /* 0x000fc600078208ff */
[----:B------:R-:W2:Y:S01]  /*1c60*/  LDG.E.U16 R27, desc[UR10][R8.64] ;  /* 0x0000000a081b7981 */ /* 0x000ea2000c1e1500 */
[----:B------:R-:W-:-:S05]  /*1c70*/  LEA.HI.X.SX32 R11, R11, R0, 0x1, P1 ;  /* 0x000000000b0b7211 */ /* 0x000fca00008f0eff */
[----:B-1----:R-:W2:Y:S04]  /*1c80*/  LDG.E.U16 R26, desc[UR10][R10.64] ;  /* 0x0000000a0a1a7981 */ /* 0x002ea8000c1e1500 */
[----:B----4-:R0:W-:Y:S04]  /*1c90*/  STL [R1+0x84], R21 ;  /* 0x0000841501007387 */ /* 0x0101e80000100800 */
[----:B0-----:R0:W4:Y:S02]  /*1ca0*/  LDG.E.U16 R21, desc[UR10][R6.64] ;  /* 0x0000000a06157981 */ /* 0x001124000c1e1500 */
[----:B0-----:R-:W-:-:S04]  /*1cb0*/  LEA R6, P0, R12, R2, 0x1 ;  /* 0x000000020c067211 */ /* 0x001fc800078008ff */
[----:B------:R-:W-:Y:S02]  /*1cc0*/  LEA.HI.X.SX32 R7, R12, R0, 0x1, P0 ;  /* 0x000000000c077211 */ /* 0x000fe400000f0eff */
[C---:B------:R-:W-:Y:S01]  /*1cd0*/  LEA R8, P0, R13.reuse, R2, 0x1 ;  /* 0x000000020d087211 */ /* 0x040fe200078008ff */
[----:B------:R0:W-:Y:S03]  /*1ce0*/  STL [R1+0x74], R24 ;  /* 0x0000741801007387 */ /* 0x0001e60000100800 */
[----:B------:R-:W-:Y:S01]  /*1cf0*/  LEA.HI.X.SX32 R9, R13, R0, 0x1, P0 ;  /* 0x000000000d097211 */ /* 0x000fe200000f0eff */
[----:B------:R-:W-:Y:S04]  /*1d00*/  STL [R1+0x80], R22 ;  /* 0x0000801601007387 */ /* 0x000fe80000100800 */
[----:B------:R-:W-:Y:S04]  /*1d10*/  STL [R1+0x70], R28 ;  /* 0x0000701c01007387 */ /* 0x000fe80000100800 */
[----:B0-----:R0:W4:Y:S04]  /*1d20*/  LDG.E.U16 R24, desc[UR10][R6.64] ;  /* 0x0000000a06187981 */ /* 0x001128000c1e1500 */
[----:B------:R1:W-:Y:S04]  /*1d30*/  STL [R1+0x6c], R29 ;  /* 0x00006c1d01007387 */ /* 0x0003e80000100800 */
[----:B-1----:R1:W4:Y:S01]  /*1d40*/  LDG.E.U16 R29, desc[UR10][R8.64] ;  /* 0x0000000a081d7981 */ /* 0x002322000c1e1500 */
[----:B------:R-:W-:-:S04]  /*1d50*/  LEA R20, R3, R13, 0x2 ;  /* 0x0000000d03147211 */ /* 0x000fc800078e10ff */
[----:B------:R-:W-:Y:S02]  /*1d60*/  LEA R16, R3, R20, 0x2 ;  /* 0x0000001403107211 */ /* 0x000fe400078e10ff */
[----:B0-----:R-:W-:-:S03]  /*1d70*/  LEA R6, P0, R20, R2, 0x1 ;  /* 0x0000000214067211 */ /* 0x001fc600078008ff */
[C---:B------:R-:W-:Y:S01]  /*1d80*/  IMAD R14, R3.reuse, 0x4, R16 ;  /* 0x00000004030e7824 */ /* 0x040fe200078e0210 */
[----:B------:R-:W-:Y:S02]  /*1d90*/  LEA.HI.X.SX32 R7, R20, R0, 0x1, P0 ;  /* 0x0000000014077211 */ /* 0x000fe400000f0eff */
[----:B------:R-:W-:Y:S02]  /*1da0*/  LEA R10, P1, R16, R2, 0x1 ;  /* 0x00000002100a7211 */ /* 0x000fe400078208ff */
[C---:B------:R-:W-:Y:S02]  /*1db0*/  LEA R15, R3.reuse, R14, 0x2 ;  /* 0x0000000e030f7211 */ /* 0x040fe400078e10ff */
[----:B-1----:R-:W-:Y:S02]  /*1dc0*/  LEA R8, P0, R14, R2, 0x1 ;  /* 0x000000020e087211 */ /* 0x002fe400078008ff */
[----:B------:R-:W-:Y:S01]  /*1dd0*/  LEA R18, R3, R15, 0x2 ;  /* 0x0000000f03127211 */ /* 0x000fe200078e10ff */
[----:B---3--:R0:W-:Y:S01]  /*1de0*/  STL [R1+0x68], R23 ;  /* 0x0000681701007387 */ /* 0x0081e20000100800 */
[----:B------:R-:W-:-:S02]  /*1df0*/  LEA.HI.X.SX32 R11, R16, R0, 0x1, P1 ;  /* 0x00000000100b7211 */ /* 0x000fc400008f0eff */
[----:B------:R-:W-:Y:S01]  /*1e00*/  LEA.HI.X.SX32 R9, R14, R0, 0x1, P0 ;  /* 0x000000000e097211 */ /* 0x000fe200000f0eff */
[----:B--2---:R-:W-:Y:S01]  /*1e10*/  STL [R1+0x64], R25 ;  /* 0x0000641901007387 */ /* 0x004fe20000100800 */
[----:B------:R-:W-:-:S03]  /*1e20*/  LEA R19, R3, R18, 0x2 ;  /* 0x0000001203137211 */ /* 0x000fc600078e10ff */
[----:B0-----:R0:W2:Y:S02]  /*1e30*/  LDG.E.U16 R23, desc[UR10][R6.64] ;  /* 0x0000000a06177981 */ /* 0x0010a4000c1e1500 */
[----:B0-----:R-:W-:-:S04]  /*1e40*/  LEA R6, P0, R15, R2, 0x1 ;  /* 0x000000020f067211 */ /* 0x001fc800078008ff */
[----:B------:R-:W-:-:S05]  /*1e50*/  LEA.HI.X.SX32 R7, R15, R0, 0x1, P0 ;  /* 0x000000000f077211 */ /* 0x000fca00000f0eff */
[----:B------:R-:W3:Y:S04]  /*1e60*/  LDG.E.U16 R20, desc[UR10][R6.64] ;  /* 0x0000000a06147981 */ /* 0x000ee8000c1e1500 */
[----:B----4-:R0:W-:Y:S04]  /*1e70*/  STL [R1+0x60], R21 ;  /* 0x0000601501007387 */ /* 0x0101e80000100800 */
[----:B------:R-:W-:Y:S04]  /*1e80*/  STL [R1+0x5c], R27 ;  /* 0x00005c1b01007387 */ /* 0x000fe80000100800 */
[----:B0-----:R0:W4:Y:S04]  /*1e90*/  LDG.E.U16 R21, desc[UR10][R10.64] ;  /* 0x0000000a0a157981 */ /* 0x001128000c1e1500 */
[----:B------:R1:W-:Y:S01]  /*1ea0*/  STL [R1+0x58], R26 ;  /* 0x0000581a01007387 */ /* 0x0003e20000100800 */
[----:B0-----:R-:W-:-:S04]  /*1eb0*/  LEA R10, P0, R19, R2, 0x1 ;  /* 0x00000002130a7211 */ /* 0x001fc800078008ff */
[----:B------:R-:W-:Y:S01]  /*1ec0*/  LEA.HI.X.SX32 R11, R19, R0, 0x1, P0 ;  /* 0x00000000130b7211 */ /* 0x000fe200000f0eff */
[----:B-1----:R0:W3:Y:S04]  /*1ed0*/  LDG.E.U16 R26, desc[UR10][R8.64] ;  /* 0x0000000a081a7981 */ /* 0x0020e8000c1e1500 */
[----:B------:R-:W-:Y:S04]  /*1ee0*/  STL [R1+0x54], R24 ;  /* 0x0000541801007387 */ /* 0x000fe80000100800 */
[----:B------:R1:W-:Y:S04]  /*1ef0*/  STL [R1+0x50], R29 ;  /* 0x0000501d01007387 */ /* 0x0003e80000100800 */
[----:B-1----:R-:W3:Y:S01]  /*1f00*/  LDG.E.U16 R29, desc[UR10][R10.64] ;  /* 0x0000000a0a1d7981 */ /* 0x002ee2000c1e1500 */
[----:B------:R-:W-:-:S05]  /*1f10*/  IMAD R4, R3, 0x4, R19 ;  /* 0x0000000403047824 */ /* 0x000fca00078e0213 */
[----:B------:R-:W-:-:S04]  /*1f20*/  LEA R17, R3, R4, 0x2 ;  /* 0x0000000403117211 */ /* 0x000fc800078e10ff */
[----:B------:R-:W-:-:S04]  /*1f30*/  LEA R5, R3, R17, 0x2 ;  /* 0x0000001103057211 */ /* 0x000fc800078e10ff */
[----:B------:R-:W-:-:S05]  /*1f40*/  LEA R12, R3, R5, 0x2 ;  /* 0x00000005030c7211 */ /* 0x000fca00078e10ff */
[----:B------:R-:W-:Y:S01]  /*1f50*/  IMAD R22, R3, 0x4, R12 ;  /* 0x0000000403167824 */ /* 0x000fe200078e020c */
[CC--:B------:R-:W-:Y:S02]  /*1f60*/  LEA R6, P0, R12.reuse, R2.reuse, 0x1 ;  /* 0x000000020c067211 */ /* 0x0c0fe400078008ff */
[----:B0-----:R-:W-:Y:S02]  /*1f70*/  LEA R8, P1, R17, R2, 0x1 ;  /* 0x0000000211087211 */ /* 0x001fe400078208ff */
[----:B------:R-:W-:Y:S02]  /*1f80*/  LEA R13, R3, R22, 0x2 ;  /* 0x00000016030d7211 */ /* 0x000fe400078e10ff */
[----:B------:R-:W-:Y:S02]  /*1f90*/  LEA.HI.X.SX32 R7, R12, R0, 0x1, P0 ;  /* 0x000000000c077211 */ /* 0x000fe400000f0eff */
[----:B------:R-:W-:Y:S02]  /*1fa0*/  LEA R12, P0, R13, R2, 0x1 ;  /* 0x000000020d0c7211 */ /* 0x000fe400078008ff */
[----:B------:R-:W-:Y:S01]  /*1fb0*/  LEA.HI.X.SX32 R9, R17, R0, 0x1, P1 ;  /* 0x0000000011097211 */ /* 0x000fe200008f0eff */
[----:B--2---:R-:W-:Y:S01]  /*1fc0*/  STL [R1+0x4c], R23 ;  /* 0x00004c1701007387 */ /* 0x004fe20000100800 */
[----:B------:R-:W-:-:S02]  /*1fd0*/  LEA R28, R3, R13, 0x2 ;  /* 0x0000000d031c7211 */ /* 0x000fc400078e10ff */
[----:B------:R-:W-:Y:S01]  /*1fe0*/  LEA.HI.X.SX32 R13, R13, R0, 0x1, P0 ;  /* 0x000000000d0d7211 */ /* 0x000fe200000f0eff */
[----:B----4-:R0:W-:Y:S04]  /*1ff0*/  STL [R1+0x48], R21 ;  /* 0x0000481501007387 */ /* 0x0101e80000100800 */
[----:B0-----:R0:W2:Y:S04]  /*2000*/  LDG.E.U16 R21, desc[UR10][R8.64] ;  /* 0x0000000a08157981 */ /* 0x0010a8000c1e1500 */
[----:B---3--:R1:W-:Y:S04]  /*2010*/  STL [R1+0x44], R26 ;  /* 0x0000441a01007387 */ /* 0x0083e80000100800 */
[----:B------:R-:W-:Y:S04]  /*2020*/  STL [R1+0x40], R20 ;  /* 0x0000401401007387 */ /* 0x000fe80000100800 */
[----:B-1----:R-:W3:Y:S04]  /*2030*/  LDG.E.U16 R26, desc[UR10][R6.64] ;  /* 0x0000000a061a7981 */ /* 0x002ee8000c1e1500 */
[----:B------:R1:W-:Y:S04]  /*2040*/  STL [R1+0x3c], R29 ;  /* 0x00003c1d01007387 */ /* 0x0003e80000100800 */
[----:B-1----:R-:W4:Y:S01]  /*2050*/  LDG.E.U16 R29, desc[UR10][R12.64] ;  /* 0x0000000a0c1d7981 */ /* 0x002f22000c1e1500 */
[----:B------:R-:W-:-:S05]  /*2060*/  LEA R16, R3, R28, 0x2 ;  /* 0x0000001c03107211 */ /* 0x000fca00078e10ff */
[----:B------:R-:W-:-:S05]  /*2070*/  IMAD R25, R3, 0x4, R16 ;  /* 0x0000000403197824 */ /* 0x000fca00078e0210 */
[----:B------:R-:W-:-:S04]  /*2080*/  LEA R14, R3, R25, 0x2 ;  /* 0x00000019030e7211 */ /* 0x000fc800078e10ff */
[C---:B------:R-:W-:Y:S02]  /*2090*/  LEA R27, R3.reuse, R14, 0x2 ;  /* 0x0000000e031b7211 */ /* 0x040fe400078e10ff */
[-C--:B0-----:R-:W-:Y:S02]  /*20a0*/  LEA R8, P0, R14, R2.reuse, 0x1 ;  /* 0x000000020e087211 */ /* 0x081fe400078008ff */
[----:B------:R-:W-:Y:S02]  /*20b0*/  LEA R15, R3, R27, 0x2 ;  /* 0x0000001b030f7211 */ /* 0x000fe400078e10ff */
[----:B------:R-:W-:Y:S02]  /*20c0*/  LEA R10, P1, R16, R2, 0x1 ;  /* 0x00000002100a7211 */ /* 0x000fe400078208ff */
[----:B------:R-:W-:Y:S02]  /*20d0*/  LEA.HI.X.SX32 R9, R14, R0, 0x1, P0 ;  /* 0x000000000e097211 */ /* 0x000fe400000f0eff */
[----:B------:R-:W-:Y:S01]  /*20e0*/  LEA R14, P0, R15, R2, 0x1 ;  /* 0x000000020f0e7211 */ /* 0x000fe200078008ff */
[----:B------:R-:W-:Y:S01]  /*20f0*/  IMAD R24, R3, 0x4, R15 ;  /* 0x0000000403187824 */ /* 0x000fe200078e020f */
[----:B------:R-:W-:-:S02]  /*2100*/  LEA.HI.X.SX32 R11, R16, R0, 0x1, P1 ;  /* 0x00000000100b7211 */ /* 0x000fc400008f0eff */
[----:B------:R-:W-:Y:S01]  /*2110*/  LEA.HI.X.SX32 R15, R15, R0, 0x1, P0 ;  /* 0x000000000f0f7211 */ /* 0x000fe200000f0eff */
[----:B--2---:R0:W-:Y:S04]  /*2120*/  STL [R1+0x38], R21 ;  /* 0x0000381501007387 */ /* 0x0041e80000100800 */
[----:B0-----:R0:W2:Y:S04]  /*2130*/  LDG.E.U16 R21, desc[UR10][R10.64] ;  /* 0x0000000a0a157981 */ /* 0x0010a8000c1e1500 */
[----:B---3--:R1:W-:Y:S04]  /*2140*/  STL [R1+0x34], R26 ;  /* 0x0000341a01007387 */ /* 0x0083e80000100800 */
[----:B-1----:R-:W3:Y:S04]  /*2150*/  LDG.E.U16 R26, desc[UR10][R8.64] ;  /* 0x0000000a081a7981 */ /* 0x002ee8000c1e1500 */
[----:B----4-:R1:W-:Y:S04]  /*2160*/  STL [R1+0x30], R29 ;  /* 0x0000301d01007387 */ /* 0x0103e80000100800 */
[----:B-1----:R1:W4:Y:S01]  /*2170*/  LDG.E.U16 R29, desc[UR10][R14.64] ;  /* 0x0000000a0e1d7981 */ /* 0x002322000c1e1500 */
[----:B------:R-:W-:-:S04]  /*2180*/  LEA R17, R3, R24, 0x2 ;  /* 0x0000001803117211 */ /* 0x000fc800078e10ff */
[----:B------:R-:W-:-:S04]  /*2190*/  LEA R23, R3, R17, 0x2 ;  /* 0x0000001103177211 */ /* 0x000fc800078e10ff */
[----:B------:R-:W-:-:S05]  /*21a0*/  LEA R19, R3, R23, 0x2 ;  /* 0x0000001703137211 */ /* 0x000fca00078e10ff */
[----:B------:R-:W-:Y:S01]  /*21b0*/  IMAD R6, R3, 0x4, R19 ;  /* 0x0000000403067824 */ /* 0x000fe200078e0213 */
[-C--:B0-----:R-:W-:Y:S02]  /*21c0*/  LEA R10, P0, R19, R2.reuse, 0x1 ;  /* 0x00000002130a7211 */ /* 0x081fe400078008ff */
[----:B------:R-:W-:Y:S02]  /*21d0*/  LEA R12, P1, R17, R2, 0x1 ;  /* 0x00000002110c7211 */ /* 0x000fe400078208ff */
[----:B------:R-:W-:Y:S02]  /*21e0*/  LEA R20, R3, R6, 0x2 ;  /* 0x0000000603147211 */ /* 0x000fe400078e10ff */
[----:B------:R-:W-:Y:S02]  /*21f0*/  LEA.HI.X.SX32 R11, R19, R0, 0x1, P0 ;  /* 0x00000000130b7211 */ /* 0x000fe400000f0eff */
[----:B-1----:R-:W-:Y:S02]  /*2200*/  LEA R14, P0, R20, R2, 0x1 ;  /* 0x00000002140e7211 */ /* 0x002fe400078008ff */
[----:B------:R-:W-:-:S02]  /*2210*/  LEA.HI.X.SX32 R13, R17, R0, 0x1, P1 ;  /* 0x00000000110d7211 */ /* 0x000fc400008f0eff */
[----:B------:R-:W-:Y:S01]  /*2220*/  LEA.HI.X.SX32 R15, R20, R0, 0x1, P0 ;  /* 0x00000000140f7211 */ /* 0x000fe200000f0eff */
[----:B--2---:R0:W-:Y:S04]  /*2230*/  STL [R1+0x2c], R21 ;  /* 0x00002c1501007387 */ /* 0x0041e80000100800 */
[----:B0-----:R0:W2:Y:S04]  /*2240*/  LDG.E.U16 R21, desc[UR10][R12.64] ;  /* 0x0000000a0c157981 */ /* 0x0010a8000c1e1500 */
[----:B---3--:R1:W-:Y:S04]  /*2250*/  STL [R1+0x28], R26 ;  /* 0x0000281a01007387 */ /* 0x0083e80000100800 */
[----:B-1----:R-:W3:Y:S04]  /*2260*/  LDG.E.U16 R26, desc[UR10][R10.64] ;  /* 0x0000000a0a1a7981 */ /* 0x002ee8000c1e1500 */
[----:B----4-:R1:W-:Y:S04]  /*2270*/  STL [R1+0x24], R29 ;  /* 0x0000241d01007387 */ /* 0x0103e80000100800 */
[----:B-1----:R-:W4:Y:S01]  /*2280*/  LDG.E.U16 R29, desc[UR10][R14.64] ;  /* 0x0000000a0e1d7981 */ /* 0x002f22000c1e1500 */
[----:B------:R-:W-:-:S04]  /*2290*/  LEA R7, R3, R20, 0x2 ;  /* 0x0000001403077211 */ /* 0x000fc800078e10ff */
[----:B------:R-:W-:-:S05]  /*22a0*/  LEA R16, R3, R7, 0x2 ;  /* 0x0000000703107211 */ /* 0x000fca00078e10ff */
[----:B------:R-:W-:Y:S01]  /*22b0*/  IMAD R8, R3, 0x4, R16 ;  /* 0x0000000403087824 */ /* 0x000fe200078e0210 */
[----:B0-----:R-:W-:-:S04]  /*22c0*/  LEA R12, P1, R16, R2, 0x1 ;  /* 0x00000002100c7211 */ /* 0x001fc800078208ff */
[----:B------:R-:W-:Y:S02]  /*22d0*/  LEA R17, R3, R8, 0x2 ;  /* 0x0000000803117211 */ /* 0x000fe400078e10ff */
[----:B------:R-:W-:Y:S02]  /*22e0*/  LEA.HI.X.SX32 R13, R16, R0, 0x1, P1 ;  /* 0x00000000100d7211 */ /* 0x000fe400008f0eff */
[----:B------:R-:W-:Y:S02]  /*22f0*/  LEA R16, P0, R17, R2, 0x1 ;  /* 0x0000000211107211 */ /* 0x000fe400078008ff */
[----:B------:R-:W-:Y:S02]  /*2300*/  LEA R9, R3, R17, 0x2 ;  /* 0x0000001103097211 */ /* 0x000fe400078e10ff */
[----:B------:R-:W-:Y:S01]  /*2310*/  LEA.HI.X.SX32 R17, R17, R0, 0x1, P0 ;  /* 0x0000000011117211 */ /* 0x000fe200000f0eff */
[----:B--2---:R0:W-:Y:S04]  /*2320*/  STL [R1+0x20], R21 ;  /* 0x0000201501007387 */ /* 0x0041e80000100800 */
[----:B0-----:R0:W2:Y:S04]  /*2330*/  LDG.E.U16 R21, desc[UR10][R12.64] ;  /* 0x0000000a0c157981 */ /* 0x0010a8000c1e1500 */
[----:B---3--:R-:W-:Y:S04]  /*2340*/  STL [R1+0x1c], R26 ;  /* 0x00001c1a01007387 */ /* 0x008fe80000100800 */
[----:B----4-:R1:W-:Y:S04]  /*2350*/  STL [R1+0x18], R29 ;  /* 0x0000181d01007387 */ /* 0x0103e80000100800 */
[----:B-1----:R-:W3:Y:S01]  /*2360*/  LDG.E.U16 R29, desc[UR10][R16.64] ;  /* 0x0000000a101d7981 */ /* 0x002ee2000c1e1500 */
[----:B------:R-:W-:-:S05]  /*2370*/  LEA R19, R3, R9, 0x2 ;  /* 0x0000000903137211 */ /* 0x000fca00078e10ff */
[----:B------:R-:W-:Y:S01]  /*2380*/  IMAD R10, R3, 0x4, R19 ;  /* 0x00000004030a7824 */ /* 0x000fe200078e0213 */
[----:B0-----:R-:W-:-:S04]  /*2390*/  LEA R12, P0, R19, R2, 0x1 ;  /* 0x00000002130c7211 */ /* 0x001fc800078008ff */
[----:B------:R-:W-:-:S04]  /*23a0*/  LEA R20, R3, R10, 0x2 ;  /* 0x0000000a03147211 */ /* 0x000fc800078e10ff */
[C---:B------:R-:W-:Y:S02]  /*23b0*/  LEA R14, P1, R20.reuse, R2, 0x1 ;  /* 0x00000002140e7211 */ /* 0x040fe400078208ff */
[-C--:B------:R-:W-:Y:S02]  /*23c0*/  LEA.HI.X.SX32 R13, R19, R0.reuse, 0x1, P0 ;  /* 0x00000000130d7211 */ /* 0x080fe400000f0eff */
[----:B------:R-:W-:-:S03]  /*23d0*/  LEA.HI.X.SX32 R15, R20, R0, 0x1, P1 ;  /* 0x00000000140f7211 */ /* 0x000fc600008f0eff */
[----:B------:R-:W4:Y:S04]  /*23e0*/  LDG.E.U16 R19, desc[UR10][R12.64] ;  /* 0x0000000a0c137981 */ /* 0x000f28000c1e1500 */
[----:B--2---:R-:W-:Y:S04]  /*23f0*/  STL [R1+0x14], R21 ;  /* 0x0000141501007387 */ /* 0x004fe80000100800 */
[----:B---3--:R0:W-:Y:S04]  /*2400*/  STL [R1+0x10], R29 ;  /* 0x0000101d01007387 */ /* 0x0081e80000100800 */
[----:B0-----:R0:W2:Y:S01]  /*2410*/  LDG.E.U16 R29, desc[UR10][R14.64] ;  /* 0x0000000a0e1d7981 */ /* 0x0010a2000c1e1500 */
[----:B------:R-:W-:-:S04]  /*2420*/  LEA R11, R3, R20, 0x2 ;  /* 0x00000014030b7211 */ /* 0x000fc800078e10ff */
[----:B------:R-:W-:-:S04]  /*2430*/  LEA R26, R3, R11, 0x2 ;  /* 0x0000000b031a7211 */ /* 0x000fc800078e10ff */
[----:B------:R-:W-:-:S04]  /*2440*/  LEA R16, P0, R26, R2, 0x1 ;  /* 0x000000021a107211 */ /* 0x000fc800078008ff */
[----:B------:R-:W-:Y:S02]  /*2450*/  LEA.HI.X.SX32 R17, R26, R0, 0x1, P0 ;  /* 0x000000001a117211 */ /* 0x000fe400000f0eff */
[C---:B0-----:R-:W-:Y:S01]  /*2460*/  LEA R14, P0, R18.reuse, R2, 0x1 ;  /* 0x00000002120e7211 */ /* 0x041fe200078008ff */
[----:B----4-:R-:W-:Y:S03]  /*2470*/  STL [R1+0xc], R19 ;  /* 0x00000c1301007387 */ /* 0x010fe60000100800 */
[----:B------:R-:W-:Y:S01]  /*2480*/  LEA.HI.X.SX32 R15, R18, R0, 0x1, P0 ;  /* 0x00000000120f7211 */ /* 0x000fe200000f0eff */
[C---:B------:R-:W-:Y:S02]  /*2490*/  IMAD R21, R3.reuse, 0x4, R26 ;  /* 0x0000000403157824 */ /* 0x040fe400078e021a */
[----:B------:R0:W3:Y:S04]  /*24a0*/  LDG.E.U16 R26, desc[UR10][R16.64] ;  /* 0x0000000a101a7981 */ /* 0x0000e8000c1e1500 */
[----:B--2---:R1:W-:Y:S04]  /*24b0*/  STL [R1+0x8], R29 ;  /* 0x0000081d01007387 */ /* 0x0043e80000100800 */
[----:B-1----:R-:W2:Y:S01]  /*24c0*/  LDG.E.U16 R29, desc[UR10][R14.64] ;  /* 0x0000000a0e1d7981 */ /* 0x002ea2000c1e1500 */
[----:B------:R-:W-:-:S02]  /*24d0*/  LEA R20, R3, R21, 0x2 ;  /* 0x0000001503147211 */ /* 0x000fc400078e10ff */
[-C--:B0-----:R-:W-:Y:S02]  /*24e0*/  LEA R16, P0, R4, R2.reuse, 0x1 ;  /* 0x0000000204107211 */ /* 0x081fe400078008ff */
[----:B------:R-:W-:Y:S02]  /*24f0*/  LEA R12, P1, R20, R2, 0x1 ;  /* 0x00000002140c7211 */ /* 0x000fe400078208ff */
[-C--:B------:R-:W-:Y:S02]  /*2500*/  LEA.HI.X.SX32 R17, R4, R0.reuse, 0x1, P0 ;  /* 0x0000000004117211 */ /* 0x080fe400000f0eff */
[----:B------:R-:W-:-:S06]  /*2510*/  LEA.HI.X.SX32 R13, R20, R0, 0x1, P1 ;  /* 0x00000000140d7211 */ /* 0x000fcc00008f0eff */
[----:B------:R0:W4:Y:S01]  /*2520*/  LDG.E.U16 R13, desc[UR10][R12.64] ;  /* 0x0000000a0c0d7981 */ /* 0x000122000c1e1500 */
[CC--:B------:R-:W-:Y:S02]  /*2530*/  LEA R18, P1, R5.reuse, R2.reuse, 0x1 ;  /* 0x0000000205127211 */ /* 0x0c0fe400078208ff */
[C---:B------:R-:W-:Y:S02]  /*2540*/  LEA R4, P0, R22.reuse, R2, 0x1 ;  /* 0x0000000216047211 */ /* 0x040fe400078008ff */
[-C--:B------:R-:W-:Y:S02]  /*2550*/  LEA.HI.X.SX32 R19, R5, R0.reuse, 0x1, P1 ;  /* 0x0000000005137211 */ /* 0x080fe400008f0eff */
[----:B------:R-:W-:-:S03]  /*2560*/  LEA.HI.X.SX32 R5, R22, R0, 0x1, P0 ;  /* 0x0000000016057211 */ /* 0x000fc600000f0eff */
[----:B------:R-:W4:Y:S04]  /*2570*/  LDG.E.U16 R22, desc[UR10][R18.64] ;  /* 0x0000000a12167981 */ /* 0x000f28000c1e1500 */
[----:B--2---:R1:W-:Y:S04]  /*2580*/  STL [R1+0x2a68], R29 ;  /* 0x002a681d01007387 */ /* 0x0043e80000100800 */
[----:B-1----:R-:W2:Y:S04]  /*2590*/  LDL.LU R29, [R1+0x110] ;  /* 0x00011000011d7983 */ /* 0x002ea80000300800 */
[----:B---3--:R1:W-:Y:S04]  /*25a0*/  STL [R1+0x4], R26 ;  /* 0x0000041a01007387 */ /* 0x0083e80000100800 */
[----:B-1----:R-:W3:Y:S01]  /*25b0*/  LDG.E.U16 R26, desc[UR10][R16.64] ;  /* 0x0000000a101a7981 */ /* 0x002ee2000c1e1500 */
[----:B0-----:R-:W-:-:S02]  /*25c0*/  LEA R12, P0, R28, R2, 0x1 ;  /* 0x000000021c0c7211 */ /* 0x001fc400078008ff */
[----:B------:R-:W-:Y:S02]  /*25d0*/  LEA R14, P1, R25, R2, 0x1 ;  /* 0x00000002190e7211 */ /* 0x000fe400078208ff */
[----:B------:R-:W-:Y:S02]  /*25e0*/  LEA R20, R3, R20, 0x2 ;  /* 0x0000001403147211 */ /* 0x000fe400078e10ff */
[----:B------:R0:W2:Y:S01]  /*25f0*/  LDG.E.U16 R3, desc[UR10][R4.64] ;  /* 0x0000000a04037981 */ /* 0x0000a2000c1e1500 */
[----:B------:R-:W-:-:S05]  /*2600*/  LEA.HI.X.SX32 R15, R25, R0, 0x1, P1 ;  /* 0x00000000190f7211 */ /* 0x000fca00008f0eff */
[----:B------:R-:W2:Y:S01]  /*2610*/  LDG.E.U16 R17, desc[UR10][R14.64] ;  /* 0x0000000a0e117981 */ /* 0x000ea2000c1e1500 */
[----:B0-----:R-:W-:-:S04]  /*2620*/  LEA R4, P1, R20, R2, 0x1 ;  /* 0x0000000214047211 */ /* 0x001fc800078208ff */
[----:B------:R-:W-:-:S05]  /*2630*/  LEA.HI.X.SX32 R5, R20, R0, 0x1, P1 ;  /* 0x0000000014057211 */ /* 0x000fca00008f0eff */
[----:B------:R0:W2:Y:S02]  /*2640*/  LDG.E.U16 R18, desc[UR10][R4.64] ;  /* 0x0000000a04127981 */ /* 0x0000a4000c1e1500 */
[----:B0-----:R-:W-:-:S04]  /*2650*/  LEA R4, P1, R23, R2, 0x1 ;  /* 0x0000000217047211 */ /* 0x001fc800078208ff */
[----:B------:R-:W-:-:S05]  /*2660*/  LEA.HI.X.SX32 R5, R23, R0, 0x1, P1 ;  /* 0x0000000017057211 */ /* 0x000fca00008f0eff */
[----:B------:R-:W2:Y:S04]  /*2670*/  LDG.E.U16 R23, desc[UR10][R4.64] ;  /* 0x0000000a04177981 */ /* 0x000ea8000c1e1500 */
[----:B---3--:R0:W-:Y:S04]  /*2680*/  STL [R1+0x2a6c], R26 ;  /* 0x002a6c1a01007387 */ /* 0x0081e80000100800 */
[----:B0-----:R-:W3:Y:S04]  /*2690*/  LDL.LU R26, [R1+0x104] ;  /* 0x00010400011a7983 */ /* 0x001ee80000300800 */
[----:B----4-:R0:W-:Y:S02]  /*26a0*/  STL [R1], R13 ;  /* 0x0000000d01007387 */ /* 0x0101e40000100800 */
[----:B0-----:R-:W-:-:S05]  /*26b0*/  LEA.HI.X.SX32 R13, R28, R0, 0x1, P0 ;  /* 0x000000001c0d7211 */ /* 0x001fca00000f0eff */
[----:B------:R0:W4:Y:S02]  /*26c0*/  LDG.E.U16 R16, desc[UR10][R12.64] ;  /* 0x0000000a0c107981 */ /* 0x000124000c1e1500 */
[----:B0-----:R-:W-:-:S04]  /*26d0*/  LEA R12, P0, R27, R2, 0x1 ;  /* 0x000000021b0c7211 */ /* 0x001fc800078008ff */
[----:B------:R-:W-:Y:S02]  /*26e0*/  LEA.HI.X.SX32 R13, R27, R0, 0x1, P0 ;  /* 0x000000001b0d7211 */ /* 0x000fe400000f0eff */
[----:B------:R-:W-:-:S03]  /*26f0*/  LEA R14, P0, R24, R2, 0x1 ;  /* 0x00000002180e7211 */ /* 0x000fc600078008ff */
[----:B------:R0:W3:Y:S01]  /*2700*/  LDG.E.U16 R19, desc[UR10][R12.64] ;  /* 0x0000000a0c137981 */ /* 0x0000e2000c1e1500 */
[----:B------:R-:W-:-:S05]  /*2710*/  LEA.HI.X.SX32 R15, R24, R0, 0x1, P0 ;  /* 0x00000000180f7211 */ /* 0x000fca00000f0eff */
[----:B------:R1:W3:Y:S01]  /*2720*/  LDG.E.U16 R20, desc[UR10][R14.64] ;  /* 0x0000000a0e147981 */ /* 0x0002e2000c1e1500 */
[----:B0-----:R-:W-:-:S04]  /*2730*/  LEA R12, P0, R6, R2, 0x1 ;  /* 0x00000002060c7211 */ /* 0x001fc800078008ff */
[----:B------:R-:W-:Y:S02]  /*2740*/  LEA.HI.X.SX32 R13, R6, R0, 0x1, P0 ;  /* 0x00000000060d7211 */ /* 0x000fe400000f0eff */
[CC--:B-1----:R-:W-:Y:S02]  /*2750*/  LEA R14, P1, R7.reuse, R2.reuse, 0x1 ;  /* 0x00000002070e7211 */ /* 0x0c2fe400078208ff */
[C---:B------:R-:W-:Y:S01]  /*2760*/  LEA R6, P0, R8.reuse, R2, 0x1 ;  /* 0x0000000208067211 */ /* 0x040fe200078008ff */
[----:B------:R-:W3:Y:S01]  /*2770*/  LDG.E.U16 R12, desc[UR10][R12.64] ;  /* 0x0000000a0c0c7981 */ /* 0x000ee2000c1e1500 */
[-C--:B------:R-:W-:Y:S02]  /*2780*/  LEA.HI.X.SX32 R15, R7, R0.reuse, 0x1, P1 ;  /* 0x00000000070f7211 */ /* 0x080fe400008f0eff */
[----:B------:R-:W-:Y:S02]  /*2790*/  LEA.HI.X.SX32 R7, R8, R0, 0x1, P0 ;  /* 0x0000000008077211 */ /* 0x000fe400000f0eff */
[-C--:B------:R-:W-:Y:S01]  /*27a0*/  LEA R4, P0, R9, R2.reuse, 0x1 ;  /* 0x0000000209047211 */ /* 0x080fe200078008ff */
[----:B------:R-:W3:Y:S01]  /*27b0*/  LDG.E.U16 R14, desc[UR10][R14.64] ;  /* 0x0000000a0e0e7981 */ /* 0x000ee2000c1e1500 */
[----:B------:R-:W-:-:S02]  /*27c0*/  LEA R8, P1, R10, R2, 0x1 ;  /* 0x000000020a087211 */ /* 0x000fc400078208ff */
[-C--:B------:R-:W-:Y:S01]  /*27d0*/  LEA.HI.X.SX32 R5, R9, R0.reuse, 0x1, P0 ;  /* 0x0000000009057211 */ /* 0x080fe200000f0eff */
[----:B------:R0:W3:Y:S01]  /*27e0*/  LDG.E.U16 R13, desc[UR10][R6.64] ;  /* 0x0000000a060d7981 */ /* 0x0000e2000c1e1500 */
[----:B------:R-:W-:Y:S02]  /*27f0*/  LEA.HI.X.SX32 R9, R10, R0, 0x1, P1 ;  /* 0x000000000a097211 */ /* 0x000fe400008f0eff */
[-C--:B------:R-:W-:Y:S01]  /*2800*/  LEA R10, P1, R21, R2.reuse, 0x1 ;  /* 0x00000002150a7211 */ /* 0x080fe200078208ff */
[----:B------:R-:W3:Y:S04]  /*2810*/  LDG.E.U16 R4, desc[UR10][R4.64] ;  /* 0x0000000a04047981 */ /* 0x000ee8000c1e1500 */
[----:B------:R-:W3:Y:S01]  /*2820*/  LDG.E.U16 R8, desc[UR10][R8.64] ;  /* 0x0000000a08087981 */ /* 0x000ee2000c1e1500 */
[----:B0-----:R-:W-:-:S04]  /*2830*/  LEA R6, P0, R11, R2, 0x1 ;  /* 0x000000020b067211 */ /* 0x001fc800078008ff */
[-C--:B------:R-:W-:Y:S02]  /*2840*/  LEA.HI.X.SX32 R7, R11, R0.reuse, 0x1, P0 ;  /* 0x000000000b077211 */ /* 0x080fe400000f0eff */
[----:B------:R-:W-:Y:S01]  /*2850*/  LEA.HI.X.SX32 R11, R21, R0, 0x1, P1 ;  /* 0x00000000150b7211 */ /* 0x000fe200008f0eff */
[----:B------:R0:W-:Y:S04]  /*2860*/  STL [R1+0x2a70], R22 ;  /* 0x002a701601007387 */ /* 0x0001e80000100800 */
[----:B------:R-:W3:Y:S04]  /*2870*/  LDG.E.U16 R6, desc[UR10][R6.64] ;  /* 0x0000000a06067981 */ /* 0x000ee8000c1e1500 */
[----:B------:R-:W3:Y:S04]  /*2880*/  LDG.E.U16 R10, desc[UR10][R10.64] ;  /* 0x0000000a0a0a7981 */ /* 0x000ee8000c1e1500 */
[----:B0-----:R-:W3:Y:S01]  /*2890*/  LDL.LU R22, [R1+0x180] ;  /* 0x0001800001167983 */ /* 0x001ee20000300800 */
[----:B------:R-:W0:Y:S01]  /*28a0*/  S2R R27, SR_TID.X ;  /* 0x00000000001b7919 */ /* 0x000e220000002100 */
[----:B------:R-:W1:Y:S02]  /*28b0*/  S2UR UR6, SR_CgaCtaId ;  /* 0x00000000000679c3 */ /* 0x000e640000008800 */
[----:B------:R-:W3:Y:S04]  /*28c0*/  LDL.LU R28, [R1+0x114] ;  /* 0x00011400011c7983 */ /* 0x000ee80000300800 */
[----:B--2---:R2:W-:Y:S04]  /*28d0*/  STL [R1+0x2a74], R3 ;  /* 0x002a740301007387 */ /* 0x0045e80000100800 */
[----:B--2---:R-:W2:Y:S04]  /*28e0*/  LDL.LU R3, [R1+0x120] ;  /* 0x0001200001037983 */ /* 0x004ea80000300800 */
[----:B------:R-:W2:Y:S01]  /*28f0*/  LDL.LU R25, [R1+0x124] ;  /* 0x0001240001197983 */ /* 0x000ea20000300800 */
[----:B------:R-:W-:-:S02]  /*2900*/  UMOV UR4, 0x400 ;  /* 0x0000040000047882 */ /* 0x000fc40000000000 */
[----:B-1----:R-:W-:Y:S01]  /*2910*/  ULEA UR6, UR6, UR4, 0x18 ;  /* 0x0000000406067291 */ /* 0x002fe2000f8ec03f */
[----:B0-----:R-:W-:Y:S02]  /*2920*/  SHF.R.S32.HI R2, RZ, 0x6, R27 ;  /* 0x00000006ff027819 */ /* 0x001fe4000001141b */
[----:B------:R-:W-:Y:S02]  /*2930*/  LOP3.LUT R0, R27, 0x3f, RZ, 0xc0, !PT ;  /* 0x0000003f1b007812 */ /* 0x000fe400078ec0ff */
[----:B------:R-:W-:Y:S02]  /*2940*/  SGXT R2, R2, 0x1 ;  /* 0x000000010202781a */ /* 0x000fe40000000200 */
[----:B------:R-:W-:-:S04]  /*2950*/  SHF.L.U32 R0, R0, 0x1, RZ ;  /* 0x0000000100007819 */ /* 0x000fc800000006ff */
[----:B------:R-:W-:Y:S01]  /*2960*/  LOP3.LUT R0, R0, 0x90, R2, 0x78, !PT ;  /* 0x0000009000007812 */ /* 0x000fe200078e7802 */
[----:B----4-:R0:W-:Y:S04]  /*2970*/  STL [R1+0x2a78], R16 ;  /* 0x002a781001007387 */ /* 0x0101e80000100800 */
[----:B0-----:R-:W4:Y:S04]  /*2980*/  LDL.LU R16, [R1+0x130] ;  /* 0x0001300001107983 */ /* 0x001f280000300800 */
[----:B------:R0:W-:Y:S04]  /*2990*/  STL [R1+0x2a7c], R17 ;  /* 0x002a7c1101007387 */ /* 0x0001e80000100800 */
[----:B0-----:R-:W2:Y:S04]  /*29a0*/  LDL.LU R17, [R1+0x134] ;  /* 0x0001340001117983 */ /* 0x001ea80000300800 */
[----:B------:R0:W-:Y:S04]  /*29b0*/  STL [R1+0x2a8c], R18 ;  /* 0x002a8c1201007387 */ /* 0x0001e80000100800 */
[----:B0-----:R-:W4:Y:S04]  /*29c0*/  LDL.LU R18, [R1+0x140] ;  /* 0x0001400001127983 */ /* 0x001f280000300800 */
[----:B------:R0:W-:Y:S04]  /*29d0*/  STL [R1+0x2a80], R24 ;  /* 0x002a801801007387 */ /* 0x0001e80000100800 */
[----:B0-----:R-:W2:Y:S04]  /*29e0*/  LDL.LU R24, [R1+0x144] ;  /* 0x0001440001187983 */ /* 0x001ea80000300800 */
[----:B---3--:R0:W-:Y:S04]  /*29f0*/  STL [R1+0x2a84], R19 ;  /* 0x002a841301007387 */ /* 0x0081e80000100800 */
[----:B0-----:R-:W3:Y:S04]  /*2a00*/  LDL.LU R19, [R1+0x150] ;  /* 0x0001500001137983 */ /* 0x001ee80000300800 */
[----:B------:R0:W-:Y:S04]  /*2a10*/  STL [R1+0x2a88], R20 ;  /* 0x002a881401007387 */ /* 0x0001e80000100800 */
[----:B0-----:R-:W4:Y:S04]  /*2a20*/  LDL.LU R20, [R1+0x15c] ;  /* 0x00015c0001147983 */ /* 0x001f280000300800 */
[----:B------:R0:W-:Y:S04]  /*2a30*/  STL [R1+0x2a90], R23 ;  /* 0x002a901701007387 */ /* 0x0001e80000100800 */
[----:B0-----:R-:W2:Y:S04]  /*2a40*/  LDL.LU R23, [R1+0x160] ;  /* 0x0001600001177983 */ /* 0x001ea80000300800 */
[----:B------:R0:W-:Y:S04]  /*2a50*/  STL [R1+0x2a94], R12 ;  /* 0x002a940c01007387 */ /* 0x0001e80000100800 */
[----:B0-----:R-:W3:Y:S04]  /*2a60*/  LDL.LU R12, [R1+0x16c] ;  /* 0x00016c00010c7983 */ /* 0x001ee80000300800 */
[----:B------:R-:W4:Y:S04]  /*2a70*/  LDL.LU R15, [R1+0x170] ;  /* 0x00017000010f7983 */ /* 0x000f280000300800 */
[----:B------:R0:W-:Y:S04]  /*2a80*/  STL [R1+0x2a98], R14 ;  /* 0x002a980e01007387 */ /* 0x0001e80000100800 */
[----:B0-----:R-:W2:Y:S04]  /*2a90*/  LDL.LU R14, [R1+0x17c] ;  /* 0x00017c00010e7983 */ /* 0x001ea80000300800 */
[----:B------:R0:W-:Y:S04]  /*2aa0*/  STL [R1+0x2a9c], R13 ;  /* 0x002a9c0d01007387 */ /* 0x0001e80000100800 */
[----:B0-----:R-:W3:Y:S04]  /*2ab0*/  LDL.LU R13, [R1+0x18c] ;  /* 0x00018c00010d7983 */ /* 0x001ee80000300800 */
[----:B------:R-:W4:Y:S04]  /*2ac0*/  LDL.LU R5, [R1+0x190] ;  /* 0x0001900001057983 */ /* 0x000f280000300800 */
[----:B------:R0:W-:Y:S04]  /*2ad0*/  STL [R1+0x2aa0], R4 ;  /* 0x002aa00401007387 */ /* 0x0001e80000100800 */
[----:B------:R1:W-:Y:S04]  /*2ae0*/  STS.U16 [R0+UR6+0x20600], R22 ;  /* 0x0206001600007988 */ /* 0x0003e80008000406 */
[----:B0-----:R-:W2:Y:S04]  /*2af0*/  LDL.LU R4, [R1+0x19c] ;  /* 0x00019c0001047983 */ /* 0x001ea80000300800 */
[----:B------:R-:W-:Y:S04]  /*2b00*/  STL [R1+0x2aa4], R8 ;  /* 0x002aa40801007387 */ /* 0x000fe80000100800 */
[----:B------:R-:W-:Y:S04]  /*2b10*/  STL [R1+0x2aa8], R6 ;  /* 0x002aa80601007387 */ /* 0x000fe80000100800 */
[----:B------:R-:W-:Y:S04]  /*2b20*/  STL [R1+0x2aac], R10 ;  /* 0x002aac0a01007387 */ /* 0x000fe80000100800 */
[----:B------:R-:W-:Y:S04]  /*2b30*/  STL [R1+0x2ab0], R27 ;  /* 0x002ab01b01007387 */ /* 0x000fe80000100800 */
[----:B-1----:R-:W3:Y:S04]  /*2b40*/  LDL.LU R22, [R1+0x100] ;  /* 0x0001000001167983 */ /* 0x002ee80000300800 */
[----:B------:R-:W4:Y:S04]  /*2b50*/  LDL.LU R2, [R1+0xf0] ;  /* 0x0000f00001027983 */ /* 0x000f280000300800 */
[----:B------:R-:W-:Y:S04]  /*2b60*/  STS.U16 [R0+UR6+0x22200], R29 ;  /* 0x0222001d00007988 */ /* 0x000fe80008000406 */
[----:B------:R-:W-:Y:S04]  /*2b70*/  STS.U16 [R0+UR6+0x22400], R26 ;  /* 0x0224001a00007988 */ /* 0x000fe80008000406 */
[----:B----4-:R0:W-:Y:S04]  /*2b80*/  STL [R1+0x2ac0], R2 ;  /* 0x002ac00201007387 */ /* 0x0101e80000100800 */
[----:B0-----:R-:W4:Y:S04]  /*2b90*/  LDL.LU R2, [R1+0xf4] ;  /* 0x0000f40001027983 */ /* 0x001f280000300800 */
[----:B------:R-:W4:Y:S04]  /*2ba0*/  LDL.LU R27, [R1+0xe4] ;  /* 0x0000e400011b7983 */ /* 0x000f280000300800 */
[----:B------:R-:W4:Y:S04]  /*2bb0*/  LDL.LU R10, [R1+0xe0] ;  /* 0x0000e000010a7983 */ /* 0x000f280000300800 */
[----:B------:R-:W4:Y:S04]  /*2bc0*/  LDL.LU R11, [R1+0xdc] ;  /* 0x0000dc00010b7983 */ /* 0x000f280000300800 */
[----:B------:R-:W4:Y:S04]  /*2bd0*/  LDL.LU R6, [R1+0xd0] ;  /* 0x0000d00001067983 */ /* 0x000f280000300800 */
[----:B------:R-:W4:Y:S04]  /*2be0*/  LDL.LU R7, [R1+0xcc] ;  /* 0x0000cc0001077983 */ /* 0x000f280000300800 */
[----:B------:R-:W4:Y:S04]  /*2bf0*/  LDL.LU R8, [R1+0xc8] ;  /* 0x0000c80001087983 */ /* 0x000f280000300800 */
[----:B------:R-:W4:Y:S04]  /*2c00*/  LDL.LU R9, [R1+0xbc] ;  /* 0x0000bc0001097983 */ /* 0x000f280000300800 */
[----:B------:R-:W4:Y:S04]  /*2c10*/  LDL.LU R29, [R1+0xb8] ;  /* 0x0000b800011d7983 */ /* 0x000f280000300800 */
[----:B--2---:R0:W-:Y:S04]  /*2c20*/  STS.U16 [R0+UR6+0x20000], R4 ;  /* 0x0200000400007988 */ /* 0x0041e80008000406 */
[----:B------:R-:W2:Y:S04]  /*2c30*/  LDL.LU R21, [R1+0xb4] ;  /* 0x0000b40001157983 */ /* 0x000ea80000300800 */
[----:B------:R1:W-:Y:S04]  /*2c40*/  STS.U16 [R0+UR6+0x20200], R5 ;  /* 0x0202000500007988 */ /* 0x0003e80008000406 */
[----:B0-----:R-:W2:Y:S04]  /*2c50*/  LDL.LU R4, [R1+0xb0] ;  /* 0x0000b00001047983 */ /* 0x001ea80000300800 */
[----:B---3--:R0:W-:Y:S04]  /*2c60*/  STS.U16 [R0+UR6+0x20400], R13 ;  /* 0x0204000d00007988 */ /* 0x0081e80008000406 */
[----:B-1----:R-:W3:Y:S04]  /*2c70*/  LDL.LU R5, [R1+0xa4] ;  /* 0x0000a40001057983 */ /* 0x002ee80000300800 */
[----:B------:R-:W2:Y:S04]  /*2c80*/  LDL.LU R26, [R1+0xa0] ;  /* 0x0000a000011a7983 */ /* 0x000ea80000300800 */
[----:B------:R1:W-:Y:S04]  /*2c90*/  STS.U16 [R0+UR6+0x20800], R14 ;  /* 0x0208000e00007988 */ /* 0x0003e80008000406 */
[----:B0-----:R-:W3:Y:S04]  /*2ca0*/  LDL.LU R13, [R1+0x9c] ;  /* 0x00009c00010d7983 */ /* 0x001ee80000300800 */
[----:B------:R0:W-:Y:S04]  /*2cb0*/  STS.U16 [R0+UR6+0x20a00], R15 ;  /* 0x020a000f00007988 */ /* 0x0001e80008000406 */
[----:B-1----:R-:W3:Y:S04]  /*2cc0*/  LDL.LU R14, [R1+0x90] ;  /* 0x00009000010e7983 */ /* 0x002ee80000300800 */
        /* <DEDUP_REMOVED lines=24> */
[----:B0-----:R-:W3:Y:S04]  /*2e50*/  LDL.LU R22, [R1+0x3c] ;  /* 0x00003c0001167983 */ /* 0x001ee80000300800 */
[----:B----4-:R0:W-:Y:S04]  /*2e60*/  STS.U16 [R0+UR6+0x22800], R2 ;  /* 0x0228000200007988 */ /* 0x0101e80008000406 */
[----:B0-----:R-:W4:Y:S04]  /*2e70*/  LDL.LU R2, [R1+0x2ac0] ;  /* 0x002ac00001027983 */ /* 0x001f280000300800 */
[----:B------:R0:W-:Y:S04]  /*2e80*/  STS.U16 [R0+UR6+0x23a00], R29 ;  /* 0x023a001d00007988 */ /* 0x0001e80008000406 */
[----:B0-----:R-:W3:Y:S04]  /*2e90*/  LDL.LU R29, [R1+0x38] ;  /* 0x00003800011d7983 */ /* 0x001ee80000300800 */
[----:B--2---:R0:W-:Y:S04]  /*2ea0*/  STS.U16 [R0+UR6+0x24200], R26 ;  /* 0x0242001a00007988 */ /* 0x0041e80008000406 */
[----:B0-----:R-:W2:Y:S04]  /*2eb0*/  LDL.LU R26, [R1+0x34] ;  /* 0x00003400011a7983 */ /* 0x001ea80000300800 */
[----:B----4-:R0:W-:Y:S04]  /*2ec0*/  STS.U16 [R0+UR6+0x22a00], R2 ;  /* 0x022a000200007988 */ /* 0x0101e80008000406 */
[----:B0-----:R-:W4:Y:S04]  /*2ed0*/  LDL.LU R2, [R1+0x2c] ;  /* 0x00002c0001027983 */ /* 0x001f280000300800 */
[----:B------:R-:W-:Y:S04]  /*2ee0*/  STS.U16 [R0+UR6+0x22c00], R27 ;  /* 0x022c001b00007988 */ /* 0x000fe80008000406 */
        /* <DEDUP_REMOVED lines=8> */
[----:B---3--:R-:W-:Y:S04]  /*2f70*/  STS.U16 [R0+UR6+0x24000], R5 ;  /* 0x0240000500007988 */ /* 0x008fe80008000406 */
[----:B------:R-:W-:Y:S04]  /*2f80*/  STS.U16 [R0+UR6+0x26200], R29 ;  /* 0x0262001d00007988 */ /* 0x000fe80008000406 */
[----:B----4-:R0:W-:Y:S04]  /*2f90*/  STL [R1+0x2abc], R2 ;  /* 0x002abc0201007387 */ /* 0x0101e80000100800 */
[----:B0-----:R-:W3:Y:S04]  /*2fa0*/  LDL.LU R2, [R1+0x30] ;  /* 0x0000300001027983 */ /* 0x001ee80000300800 */
        /* <DEDUP_REMOVED lines=9> */
[----:B------:R-:W4:Y:S04]  /*3040*/  LDL.LU R5, [R1] ;  /* 0x0000000001057983 */ /* 0x000f280000300800 */
[----:B------:R-:W4:Y:S04]  /*3050*/  LDL.LU R29, [R1+0x4] ;  /* 0x00000400011d7983 */ /* 0x000f280000300800 */
[----:B------:R0:W-:Y:S04]  /*3060*/  STS.U16 [R0+UR6+0x24400], R13 ;  /* 0x0244000d00007988 */ /* 0x0001e80008000406 */
[----:B------:R1:W-:Y:S04]  /*3070*/  STS.U16 [R0+UR6+0x24600], R14 ;  /* 0x0246000e00007988 */ /* 0x0003e80008000406 */
[----:B------:R2:W-:Y:S04]  /*3080*/  STS.U16 [R0+UR6+0x24800], R15 ;  /* 0x0248000f00007988 */ /* 0x0005e80008000406 */
[----:B0-----:R-:W4:Y:S04]  /*3090*/  LDL.LU R13, [R1+0x1b8] ;  /* 0x0001b800010d7983 */ /* 0x001f280000300800 */
[----:B-1----:R-:W4:Y:S04]  /*30a0*/  LDL.LU R14, [R1+0x1b4] ;  /* 0x0001b400010e7983 */ /* 0x002f280000300800 */
[----:B------:R0:W-:Y:S04]  /*30b0*/  STS.U16 [R0+UR6+0x24a00], R12 ;  /* 0x024a000c00007988 */ /* 0x0001e80008000406 */
[----:B--2---:R-:W2:Y:S04]  /*30c0*/  LDL.LU R15, [R1+0x1b0] ;  /* 0x0001b000010f7983 */ /* 0x004ea80000300800 */
[----:B------:R1:W-:Y:S04]  /*30d0*/  STS.U16 [R0+UR6+0x24c00], R23 ;  /* 0x024c001700007988 */ /* 0x0003e80008000406 */
[----:B0-----:R-:W2:Y:S04]  /*30e0*/  LDL.LU R12, [R1+0x1ac] ;  /* 0x0001ac00010c7983 */ /* 0x001ea80000300800 */
[----:B------:R0:W-:Y:S04]  /*30f0*/  STS.U16 [R0+UR6+0x24e00], R20 ;  /* 0x024e001400007988 */ /* 0x0001e80008000406 */
[----:B-1----:R-:W2:Y:S04]  /*3100*/  LDL.LU R23, [R1+0x1a8] ;  /* 0x0001a80001177983 */ /* 0x002ea80000300800 */
        /* <DEDUP_REMOVED lines=20> */
[----:B0-----:R-:W2:Y:S04]  /*3250*/  LDL.LU R26, [R1+0x158] ;  /* 0x00015800011a7983 */ /* 0x001ea80000300800 */
[----:B---3--:R0:W-:Y:S04]  /*3260*/  STS.U16 [R0+UR6+0x26600], R2 ;  /* 0x0266000200007988 */ /* 0x0081e80008000406 */
[----:B----4-:R-:W-:Y:S04]  /*3270*/  STS.U16 [R0+UR6+0x26a00], R27 ;  /* 0x026a001b00007988 */ /* 0x010fe80008000406 */
[----:B0-----:R-:W3:Y:S04]  /*3280*/  LDL.LU R2, [R1+0x2abc] ;  /* 0x002abc0001027983 */ /* 0x001ee80000300800 */
[----:B------:R0:W-:Y:S04]  /*3290*/  STS.U16 [R0+UR6+0x27c00], R29 ;  /* 0x027c001d00007988 */ /* 0x0001e80008000406 */
[----:B0-----:R-:W4:Y:S04]  /*32a0*/  LDL.LU R29, [R1+0x154] ;  /* 0x00015400011d7983 */ /* 0x001f280000300800 */
[----:B------:R-:W2:Y:S04]  /*32b0*/  LDL.LU R27, [R1+0x13c] ;  /* 0x00013c00011b7983 */ /* 0x000ea80000300800 */
[----:B--2---:R0:W-:Y:S04]  /*32c0*/  STL [R1+0x2ab4], R27 ;  /* 0x002ab41b01007387 */ /* 0x0041e80000100800 */
[----:B0-----:R-:W2:Y:S04]  /*32d0*/  LDL.LU R27, [R1+0x148] ;  /* 0x00014800011b7983 */ /* 0x001ea80000300800 */
[----:B---3--:R0:W-:Y:S04]  /*32e0*/  STS.U16 [R0+UR6+0x26800], R2 ;  /* 0x0268000200007988 */ /* 0x0081e80008000406 */
[----:B------:R-:W-:Y:S04]  /*32f0*/  STS.U16 [R0+UR6+0x26c00], R10 ;  /* 0x026c000a00007988 */ /* 0x000fe80008000406 */
[----:B------:R-:W-:Y:S01]  /*3300*/  STS.U16 [R0+UR6+0x27000], R6 ;  /* 0x0270000600007988 */ /* 0x000fe20008000406 */
[----:B0-----:R-:W-:-:S03]  /*3310*/  LOP3.LUT R2, R0, 0x20, RZ, 0x3c, !PT ;  /* 0x0000002000027812 */ /* 0x001fc600078e3cff */
[----:B------:R-:W-:Y:S04]  /*3320*/  STS.U16 [R0+UR6+0x27400], R8 ;  /* 0x0274000800007988 */ /* 0x000fe80008000406 */
[----:B------:R-:W-:Y:S04]  /*3330*/  STS.U16 [R0+UR6+0x26e00], R11 ;  /* 0x026e000b00007988 */ /* 0x000fe80008000406 */
[----:B--2---:R0:W-:Y:S04]  /*3340*/  STL [R1+0x2ab8], R27 ;  /* 0x002ab81b01007387 */ /* 0x0041e80000100800 */
[----:B0-----:R-:W2:Y:S04]  /*3350*/  LDL.LU R27, [R1+0x14c] ;  /* 0x00014c00011b7983 */ /* 0x001ea80000300800 */
[----:B------:R-:W3:Y:S04]  /*3360*/  LDL.LU R10, [R1+0x138] ;  /* 0x00013800010a7983 */ /* 0x000ee80000300800 */
[----:B------:R-:W3:Y:S04]  /*3370*/  LDL.LU R6, [R1+0x12c] ;  /* 0x00012c0001067983 */ /* 0x000ee80000300800 */
[----:B------:R-:W-:Y:S04]  /*3380*/  STS.U16 [R0+UR6+0x27200], R7 ;  /* 0x0272000700007988 */ /* 0x000fe80008000406 */
[----:B------:R-:W-:Y:S04]  /*3390*/  STS.U16 [R0+UR6+0x27600], R9 ;  /* 0x0276000900007988 */ /* 0x000fe80008000406 */
[----:B------:R-:W-:Y:S04]  /*33a0*/  STS.U16 [R0+UR6+0x27800], R21 ;  /* 0x0278001500007988 */ /* 0x000fe80008000406 */
[----:B------:R0:W-:Y:S04]  /*33b0*/  STS.U16 [R0+UR6+0x27a00], R4 ;  /* 0x027a000400007988 */ /* 0x0001e80008000406 */
[----:B------:R-:W-:Y:S04]  /*33c0*/  STS.U16 [R0+UR6+0x27e00], R5 ;  /* 0x027e000500007988 */ /* 0x000fe80008000406 */
[----:B------:R-:W3:Y:S04]  /*33d0*/  LDL.LU R8, [R1+0x128] ;  /* 0x0001280001087983 */ /* 0x000ee80000300800 */
        /* <DEDUP_REMOVED lines=26> */
[----:B----4-:R0:W-:Y:S04]  /*3580*/  STS.U16 [R2+UR6+0x22100], R29 ;  /* 0x0221001d02007988 */ /* 0x0101e80008000406 */
[----:B-1----:R-:W4:Y:S04]  /*3590*/  LDL.LU R26, [R1+0xa8] ;  /* 0x0000a800011a7983 */ /* 0x002f280000300800 */
[----:B0-----:R-:W4:Y:S04]  /*35a0*/  LDL.LU R29, [R1+0x98] ;  /* 0x00009800011d7983 */ /* 0x001f280000300800 */
[----:B------:R-:W4:Y:S04]  /*35b0*/  LDL.LU R0, [R1+0x94] ;  /* 0x0000940001007983 */ /* 0x000f280000300800 */
[----:B------:R-:W4:Y:S04]  /*35c0*/  LDL.LU R11, [R1+0x84] ;  /* 0x00008400010b7983 */ /* 0x000f280000300800 */
[----:B------:R-:W4:Y:S04]  /*35d0*/  LDL.LU R7, [R1+0x80] ;  /* 0x0000800001077983 */ /* 0x000f280000300800 */
[----:B------:R-:W4:Y:S04]  /*35e0*/  LDL.LU R9, [R1+0x6c] ;  /* 0x00006c0001097983 */ /* 0x000f280000300800 */
[----:B------:R-:W4:Y:S04]  /*35f0*/  LDL.LU R21, [R1+0x64] ;  /* 0x0000640001157983 */ /* 0x000f280000300800 */
[----:B------:R0:W-:Y:S04]  /*3600*/  STS.U16 [R2+UR6+0x20500], R15 ;  /* 0x0205000f02007988 */ /* 0x0001e80008000406 */
[----:B------:R-:W4:Y:S04]  /*3610*/  LDL.LU R5, [R1+0x5c] ;  /* 0x00005c0001057983 */ /* 0x000f280000300800 */
[----:B------:R1:W-:Y:S04]  /*3620*/  STS.U16 [R2+UR6+0x21700], R25 ;  /* 0x0217001902007988 */ /* 0x0003e80008000406 */
[----:B0-----:R-:W4:Y:S04]  /*3630*/  LDL.LU R15, [R1+0x54] ;  /* 0x00005400010f7983 */ /* 0x001f280000300800 */
[----:B------:R0:W-:Y:S04]  /*3640*/  STS.U16 [R2+UR6+0x21b00], R28 ;  /* 0x021b001c02007988 */ /* 0x0001e80008000406 */
[----:B-1----:R-:W4:Y:S04]  /*3650*/  LDL.LU R25, [R1+0x4c] ;  /* 0x00004c0001197983 */ /* 0x002f280000300800 */
[----:B0-----:R-:W4:Y:S04]  /*3660*/  LDL.LU R28, [R1+0x44] ;  /* 0x00004400011c7983 */ /* 0x001f280000300800 */
[----:B--2---:R0:W-:Y:S04]  /*3670*/  STS.U16 [R2+UR6+0x22300], R27 ;  /* 0x0223001b02007988 */ /* 0x0041e80008000406 */
[----:B0-----:R-:W2:Y:S04]  /*3680*/  LDL.LU R27, [R1+0x2ab8] ;  /* 0x002ab800011b7983 */ /* 0x001ea80000300800 */
[----:B--2---:R0:W-:Y:S04]  /*3690*/  STS.U16 [R2+UR6+0x22500], R27 ;  /* 0x0225001b02007988 */ /* 0x0041e80008000406 */
[----:B0-----:R-:W2:Y:S04]  /*36a0*/  LDL.LU R27, [R1+0x2ab4] ;  /* 0x002ab400011b7983 */ /* 0x001ea80000300800 */
[----:B---3--:R-:W-:Y:S04]  /*36b0*/  STS.U16 [R2+UR6+0x22900], R10 ;  /* 0x0229000a02007988 */ /* 0x008fe80008000406 */
        /* <DEDUP_REMOVED lines=15> */
[----:B----4-:R-:W-:Y:S04]  /*37b0*/  STS.U16 [R2+UR6+0x24900], R26 ;  /* 0x0249001a02007988 */ /* 0x010fe80008000406 */
[----:B------:R-:W-:Y:S04]  /*37c0*/  STS.U16 [R2+UR6+0x24b00], R29 ;  /* 0x024b001d02007988 */ /* 0x000fe80008000406 */
[----:B--2---:R0:W-:Y:S04]  /*37d0*/  STS.U16 [R2+UR6+0x22700], R27 ;  /* 0x0227001b02007988 */ /* 0x0041e80008000406 */
[----:B0-----:R-:W2:Y:S04]  /*37e0*/  LDL.LU R27, [R1+0x2ab0] ;  /* 0x002ab000011b7983 */ /* 0x001ea80000300800 */
[----:B------:R-:W3:Y:S04]  /*37f0*/  LDL.LU R10, [R1+0x2aac] ;  /* 0x002aac00010a7983 */ /* 0x000ee80000300800 */
[----:B------:R-:W4:Y:S04]  /*3800*/  LDL.LU R6, [R1+0x2aa8] ;  /* 0x002aa80001067983 */ /* 0x000f280000300800 */
[----:B------:R-:W2:Y:S04]  /*3810*/  LDL.LU R8, [R1+0x2aa4] ;  /* 0x002aa40001087983 */ /* 0x000ea80000300800 */
        /* <DEDUP_REMOVED lines=8> */
[----:B------:R0:W5:Y:S04]  /*38a0*/  LDL.LU R24, [R1+0x2a80] ;  /* 0x002a800001187983 */ /* 0x0001680000300800 */
[----:B------:R-:W2:Y:S04]  /*38b0*/  LDL.LU R17, [R1+0x2a7c] ;  /* 0x002a7c0001117983 */ /* 0x000ea80000300800 */
[----:B------:R-:W2:Y:S04]  /*38c0*/  LDL.LU R16, [R1+0x2a78] ;  /* 0x002a780001107983 */ /* 0x000ea80000300800 */
[----:B------:R-:W2:Y:S04]  /*38d0*/  LDL.LU R3, [R1+0x2a74] ;  /* 0x002a740001037983 */ /* 0x000ea80000300800 */
[----:B------:R-:W2:Y:S04]  /*38e0*/  LDL.LU R22, [R1+0x2a70] ;  /* 0x002a700001167983 */ /* 0x000ea80000300800 */
[----:B------:R-:W2:Y:S04]  /*38f0*/  LDL.LU R26, [R1+0x2a6c] ;  /* 0x002a6c00011a7983 */ /* 0x000ea80000300800 */
[----:B------:R-:W2:Y:S04]  /*3900*/  LDL.LU R29, [R1+0x2a68] ;  /* 0x002a6800011d7983 */ /* 0x000ea80000300800 */
[----:B------:R1:W-:Y:S04]  /*3910*/  STS.U16 [R2+UR6+0x24d00], R0 ;  /* 0x024d000002007988 */ /* 0x0003e80008000406 */
[----:B------:R-:W-:Y:S04]  /*3920*/  STS.U16 [R2+UR6+0x24f00], R11 ;  /* 0x024f000b02007988 */ /* 0x000fe80008000406 */
[----:B------:R-:W-:Y:S01]  /*3930*/  STS.U16 [R2+UR6+0x25100], R7 ;  /* 0x0251000702007988 */ /* 0x000fe20008000406 */
[----:B-1----:R-:W-:-:S03]  /*3940*/  MOV R0, 0x3f800000 ;  /* 0x3f80000000007802 */ /* 0x002fc60000000f00 */
[----:B------:R-:W-:Y:S04]  /*3950*/  STS.U16 [R2+UR6+0x25300], R9 ;  /* 0x0253000902007988 */ /* 0x000fe80008000406 */
[----:B------:R-:W-:Y:S04]  /*3960*/  STS.U16 [R2+UR6+0x25500], R21 ;  /* 0x0255001502007988 */ /* 0x000fe80008000406 */
[----:B------:R-:W-:Y:S04]  /*3970*/  STS.U16 [R2+UR6+0x25700], R5 ;  /* 0x0257000502007988 */ /* 0x000fe80008000406 */
[----:B------:R-:W-:Y:S04]  /*3980*/  STS.U16 [R2+UR6+0x25900], R15 ;  /* 0x0259000f02007988 */ /* 0x000fe80008000406 */
[----:B------:R1:W-:Y:S04]  /*3990*/  STS.U16 [R2+UR6+0x25b00], R25 ;  /* 0x025b001902007988 */ /* 0x0003e80008000406 */
[----:B------:R-:W-:Y:S01]  /*39a0*/  STS.U16 [R2+UR6+0x25d00], R28 ;  /* 0x025d001c02007988 */ /* 0x000fe20008000406 */
[----:B-1----:R-:W1:Y:S02]  /*39b0*/  S2R R25, SR_CTAID.X ;  /* 0x0000000000197919 */ /* 0x002e640000002500 */
[----:B-1----:R-:W-:Y:S01]  /*39c0*/  SHF.L.U32 R25, R25, 0x5, RZ ;  /* 0x0000000519197819 */ /* 0x002fe200000006ff */
[----:B---3--:R-:W-:Y:S04]  /*39d0*/  STS.U16 [R2+UR6+0x27d00], R10 ;  /* 0x027d000a02007988 */ /* 0x008fe80008000406 */
[----:B----4-:R-:W-:Y:S04]  /*39e0*/  STS.U16 [R2+UR6+0x27b00], R6 ;  /* 0x027b000602007988 */ /* 0x010fe80008000406 */
[----:B--2---:R-:W-:Y:S04]  /*39f0*/  STS.U16 [R2+UR6+0x27900], R8 ;  /* 0x0279000802007988 */ /* 0x004fe80008000406 */
        /* <DEDUP_REMOVED lines=10> */
[----:B------:R1:W-:Y:S04]  /*3aa0*/  STS.U16 [R2+UR6+0x26500], R3 ;  /* 0x0265000302007988 */ /* 0x0003e80008000406 */
[----:B------:R-:W-:Y:S04]  /*3ab0*/  STS.U16 [R2+UR6+0x26300], R22 ;  /* 0x0263001602007988 */ /* 0x000fe80008000406 */
[----:B------:R-:W-:Y:S04]  /*3ac0*/  STS.U16 [R2+UR6+0x26100], R26 ;  /* 0x0261001a02007988 */ /* 0x000fe80008000406 */
[----:B------:R2:W-:Y:S01]  /*3ad0*/  STS.U16 [R2+UR6+0x25f00], R29 ;  /* 0x025f001d02007988 */ /* 0x0005e20008000406 */
[----:B-1----:R-:W-:Y:S01]  /*3ae0*/  MOV R3, 0xff800000 ;  /* 0xff80000000037802 */ /* 0x002fe20000000f00 */
[----:B--2---:R-:W-:-:S05]  /*3af0*/  IMAD.MOV.U32 R2, RZ, RZ, -0x800000 ;  /* 0xff800000ff027424 */ /* 0x004fca00078e00ff */
[----:B------:R-:W-:Y:S04]  /*3b00*/  STL [R1+0x49c], R2 ;  /* 0x00049c0201007387 */ /* 0x000fe80000100800 */
[----:B------:R1:W-:Y:S04]  /*3b10*/  STL [R1+0xc50], R0 ;  /* 0x000c500001007387 */ /* 0x0003e80000100800 */
[----:B------:R2:W-:Y:S01]  /*3b20*/  STL [R1+0x498], R3 ;  /* 0x0004980301007387 */ /* 0x0005e20000100800 */
[----:B-1----:R-:W-:-:S03]  /*3b30*/  MOV R0, 0xff800000 ;  /* 0xff80000000007802 */ /* 0x002fc60000000f00 */
[----:B------:R1:W-:Y:S01]  /*3b40*/  STL [R1+0x470], R2 ;  /* 0x0004700201007387 */ /* 0x0003e20000100800 */
[----:B--2---:R-:W-:-:S03]  /*3b50*/  IMAD.MOV.U32 R3, RZ, RZ, 0x3f800000 ;  /* 0x3f800000ff037424 */ /* 0x004fc600078e00ff */
[----:B------:R2:W-:Y:S01]  /*3b60*/  STL [R1+0x460], R0 ;  /* 0x0004600001007387 */ /* 0x0005e20000100800 */
[----:B-1----:R-:W-:-:S03]  /*3b70*/  MOV R2, 0x3f800000 ;  /* 0x3f80000000027802 */ /* 0x002fc60000000f00 */
[----:B------:R-:W-:Y:S01]  /*3b80*/  STL [R1+0xc54], R3 ;  /* 0x000c540301007387 */ /* 0x000fe20000100800 */
[----:B--2---:R-:W-:-:S03]  /*3b90*/  MOV R0, 0x3f800000 ;  /* 0x3f80000000007802 */ /* 0x004fc60000000f00 */
[----:B------:R-:W-:Y:S04]  /*3ba0*/  STL [R1+0xc58], R2 ;  /* 0x000c580201007387 */ /* 0x000fe80000100800 */
[----:B------:R-:W-:Y:S04]  /*3bb0*/  STL [R1+0x5a0], RZ ;  /* 0x0005a0ff01007387 */ /* 0x000fe80000100800 */
[----:B------:R1:W-:Y:S04]  /*3bc0*/  STL [R1+0xc5c], R0 ;  /* 0x000c5c0001007387 */ /* 0x0003e80000100800 */
[----:B------:R0:W-:Y:S04]  /*3bd0*/  STL [R1+0x5a4], RZ ;  /* 0x0005a4ff01007387 */ /* 0x0001e80000100800 */
        /* <DEDUP_REMOVED lines=121> */
[----:B------:R0:W-:Y:S01]  /*4370*/  STL [R1+0x7ac], RZ ;  /* 0x0007acff01007387 */ /* 0x0001e20000100800 */
[----:B-1----:R-:W-:-:S03]  /*4380*/  VIADD R0, R25, 0x20 ;  /* 0x0000002019007836 */ /* 0x002fc60000000000 */
[----:B------:R0:W-:Y:S04]  /*4390*/  STL [R1+0x7b0], RZ ;  /* 0x0007b0ff01007387 */ /* 0x0001e80000100800 */
[----:B------:R0:W-:Y:S04]  /*43a0*/  STL [R1+0x7b4], RZ ;  /* 0x0007b4ff01007387 */ /* 0x0001e80000100800 */
[----:B------:R0:W-:Y:S04]  /*43b0*/  STL [R1+0x7b8], RZ ;  /* 0x0007b8ff01007387 */ /* 0x0001e80000100800 */
[----:B------:R0:W-:Y:S01]  /*43c0*/  STL [R1+0x7bc], RZ ;  /* 0x0007bcff01007387 */ /* 0x0001e20000100800 */
[----:B------:R-:W-:-:S02]  /*43d0*/  ISETP.GE.AND P0, PT, R0, 0x1, PT ;  /* 0x000000010000780c */ /* 0x000fc40003f06270 */
[----:B------:R-:W-:-:S11]  /*43e0*/  LOP3.LUT R4, R27, 0x7f, RZ, 0xc0, !PT ;  /* 0x0000007f1b047812 */ /* 0x000fd600078ec0ff */
[----:B0-----:R-:W-:Y:S05]  /*43f0*/  @!P0 BRA `(.L_x_0) ;  /* 0x0000050400a88947 */ /* 0x001fea0003800000 */
[----:B------:R-:W0:Y:S01]  /*4400*/  LDC.64 R2, c[0x0][0x250] ;  /* 0x00009400ff027b82 */ /* 0x000e220000000a00 */
[----:B------:R-:W-:Y:S01]  /*4410*/  SHF.R.U32.HI R0, RZ, 0x2, R27 ;  /* 0x00000002ff007819 */ /* 0x000fe2000001161b */
[----:B------:R-:W-:Y:S01]  /*4420*/  STL [R1+0x2c8c], R16 ;  /* 0x002c8c1001007387 */ /* 0x000fe20000100800 */
[----:B------:R-:W-:Y:S01]  /*4430*/  ULDC.64 UR4, c[0x0][0x260] ;  /* 0x0000980000047ab9 */ /* 0x000fe20000000a00 */
[----:B------:R-:W-:Y:S01]  /*4440*/  ULDC UR9, c[0x0][0x238] ;  /* 0x00008e0000097ab9 */ /* 0x000fe20000000800 */
[----:B------:R-:W-:Y:S01]  /*4450*/  SGXT.U32 R0, R0, 0x3 ;  /* 0x000000030000781a */ /* 0x000fe20000000000 */
[----:B------:R-:W-:Y:S01]  /*4460*/  STL [R1+0x2c90], R16 ;  /* 0x002c901001007387 */ /* 0x000fe20000100800 */
[----:B------:R-:W-:Y:S01]  /*4470*/  UIMAD UR4, UR7, UR4, URZ ;  /* 0x00000004070472a4 */ /* 0x000fe2000f8e023f */
[----:B------:R-:W1:Y:S01]  /*4480*/  LDC.64 R6, c[0x0][0x218] ;  /* 0x00008600ff067b82 */ /* 0x000e620000000a00 */
[----:B------:R-:W-:Y:S01]  /*4490*/  LOP3.LUT R8, R0, R25, RZ, 0xfc, !PT ;  /* 0x0000001900087212 */ /* 0x000fe200078efcff */
[----:B------:R-:W-:Y:S01]  /*44a0*/  STL [R1+0x2c88], R20 ;  /* 0x002c881401007387 */ /* 0x000fe20000100800 */
[C-C-:B------:R-:W-:Y:S01]  /*44b0*/  LOP3.LUT R8, R25.reuse, 0x10, R0.reuse, 0xfe, !PT ;  /* 0x0000001019087812 */ /* 0x140fe200078efe00 */
[----:B------:R-:W-:Y:S01]  /*44c0*/  IMAD R10, R4, UR5, RZ ;  /* 0x00000005040a7c24 */ /* 0x000fe2000f8e02ff */
[C-C-:B------:R-:W-:Y:S01]  /*44d0*/  LOP3.LUT R9, R25.reuse, 0x8, R0.reuse, 0xfe, !PT ;  /* 0x0000000819097812 */ /* 0x140fe200078efe00 */
[----:B------:R-:W-:Y:S01]  /*44e0*/  STL [R1+0x2c94], R20 ;  /* 0x002c941401007387 */ /* 0x000fe20000100800 */
[----:B------:R-:W-:Y:S01]  /*44f0*/  LOP3.LUT R0, R25, 0x18, R0, 0xfe, !PT ;  /* 0x0000001819007812 */ /* 0x000fe200078efe00 */
[----:B------:R-:W2:Y:S01]  /*4500*/  LDC R12, c[0x0][0x258] ;  /* 0x00009600ff0c7b82 */ /* 0x000ea20000000800 */
[----:B------:R-:W-:Y:S01]  /*4510*/  USHF.L.U32 UR5, UR4, 0x1, URZ ;  /* 0x0000000104057899 */ /* 0x000fe2000800063f */
[----:B------:R-:W-:Y:S01]  /*4520*/  STL [R1+0x2c84], R18 ;  /* 0x002c841201007387 */ /* 0x000fe20000100800 */
[C---:B------:R-:W-:Y:S01]  /*4530*/  SHF.L.U32 R5, R10.reuse, 0x1, RZ ;  /* 0x000000010a057819 */ /* 0x040fe200000006ff */
[----:B------:R-:W-:-:S02]  /*4540*/  IMAD.HI R10, R10, 0x2, RZ ;  /* 0x000000020a0a7827 */ /* 0x000fc400078e02ff */
[----:B------:R-:W-:Y:S02]  /*4550*/  STL [R1+0x2c98], R18 ;  /* 0x002c981201007387 */ /* 0x000fe40000100800 */
[----:B0-----:R-:W-:Y:S01]  /*4560*/  IMAD R2, R2, UR7, RZ ;  /* 0x0000000702027c24 */ /* 0x001fe2000f8e02ff */
[----:B------:R-:W0:Y:S01]  /*4570*/  LDC.64 R28, c[0x0][0x220] ;  /* 0x00008800ff1c7b82 */ /* 0x000e220000000a00 */
[----:B------:R-:W-:Y:S04]  /*4580*/  STL [R1+0x2c80], R22 ;  /* 0x002c801601007387 */ /* 0x000fe80000100800 */
[----:B------:R3:W-:Y:S01]  /*4590*/  STL [R1+0x2c9c], R22 ;  /* 0x002c9c1601007387 */ /* 0x0007e20000100800 */
[C---:B-1----:R-:W-:Y:S02]  /*45a0*/  LEA R13, P0, R2.reuse, R6, 0x1 ;  /* 0x00000006020d7211 */ /* 0x042fe400078008ff */
[----:B------:R-:W1:Y:S01]  /*45b0*/  LDC R0, c[0x0][0x268] ;  /* 0x00009a00ff007b82 */ /* 0x000e620000000800 */
[----:B-----5:R-:W-:Y:S01]  /*45c0*/  STL [R1+0x2c7c], R24 ;  /* 0x002c7c1801007387 */ /* 0x020fe20000100800 */
[----:B------:R-:W-:-:S03]  /*45d0*/  LEA.HI.X.SX32 R7, R2, R7, 0x1, P0 ;  /* 0x0000000702077211 */ /* 0x000fc600000f0eff */
[----:B------:R-:W-:Y:S01]  /*45e0*/  STL [R1+0x2c68], R26 ;  /* 0x002c681a01007387 */ /* 0x000fe20000100800 */
[----:B--2---:R-:W-:Y:S02]  /*45f0*/  IMAD R6, R4, R12, RZ ;  /* 0x0000000c04067224 */ /* 0x004fe400078e02ff */
[----:B------:R-:W2:Y:S01]  /*4600*/  LDC R14, c[0x0][0x268] ;  /* 0x00009a00ff0e7b82 */ /* 0x000ea20000000800 */
[----:B------:R-:W-:Y:S02]  /*4610*/  STL [R1+0x2c78], R26 ;  /* 0x002c781a01007387 */ /* 0x000fe40000100800 */
[----:B------:R-:W-:Y:S02]  /*4620*/  LEA R8, R12, R6, 0x7 ;  /* 0x000000060c087211 */ /* 0x000fe400078e38ff */
[-C--:B---3--:R-:W-:Y:S02]  /*4630*/  LEA R22, P0, R6, R13.reuse, 0x1 ;  /* 0x0000000d06167211 */ /* 0x088fe400078008ff */
[----:B------:R-:W-:Y:S01]  /*4640*/  LEA R9, R12, R8, 0x7 ;  /* 0x000000080c097211 */ /* 0x000fe200078e38ff */
[----:B------:R-:W3:Y:S01]  /*4650*/  LDC R2, c[0x0][0x268] ;  /* 0x00009a00ff027b82 */ /* 0x000ee20000000800 */
[----:B------:R-:W-:-:S02]  /*4660*/  LEA R18, P1, R8, R13, 0x1 ;  /* 0x0000000d08127211 */ /* 0x000fc400078208ff */
[C---:B------:R-:W-:Y:S01]  /*4670*/  LEA R20, P2, R9.reuse, R13, 0x1 ;  /* 0x0000000d09147211 */ /* 0x040fe200078408ff */
[----:B------:R-:W-:Y:S01]  /*4680*/  IMAD R12, R12, 0x80, R9 ;  /* 0x000000800c0c7824 */ /* 0x000fe200078e0209 */
[-C--:B------:R-:W-:Y:S02]  /*4690*/  LEA.HI.X.SX32 R23, R6, R7.reuse, 0x1, P0 ;  /* 0x0000000706177211 */ /* 0x080fe400000f0eff */
[----:B------:R-:W-:Y:S01]  /*46a0*/  LEA.HI.X.SX32 R19, R8, R7, 0x1, P1 ;  /* 0x0000000708137211 */ /* 0x000fe200008f0eff */
[----:B------:R-:W4:Y:S01]  /*46b0*/  LDC R11, c[0x0][0x268] ;  /* 0x00009a00ff0b7b82 */ /* 0x000f220000000800 */
[C---:B------:R-:W-:Y:S01]  /*46c0*/  LEA R16, P3, R12.reuse, R13, 0x1 ;  /* 0x0000000d0c107211 */ /* 0x040fe200078608ff */
[----:B------:R1:W-:Y:S01]  /*46d0*/  STL.64 [R1+0x490], R22 ;  /* 0x0004901601007387 */ /* 0x0003e20000100a00 */
[-C--:B------:R-:W-:Y:S02]  /*46e0*/  LEA.HI.X.SX32 R21, R9, R7.reuse, 0x1, P2 ;  /* 0x0000000709157211 */ /* 0x080fe400010f0eff */
[----:B------:R-:W-:-:S02]  /*46f0*/  LEA.HI.X.SX32 R17, R12, R7, 0x1, P3 ;  /* 0x000000070c117211 */ /* 0x000fc400018f0eff */
[----:B0-----:R-:W-:Y:S01]  /*4700*/  IADD3 R28, P4, P5, R5, UR5, R28 ;  /* 0x00000005051c7c10 */ /* 0x001fe2000fd9e01c */
[----:B------:R-:W-:Y:S01]  /*4710*/  UIMAD.WIDE UR4, UR4, 0x2, URZ ;  /* 0x00000002040478a5 */ /* 0x000fe2000f8e023f */
[----:B-1----:R-:W-:Y:S01]  /*4720*/  IMAD R0, R0, 0x39e, RZ ;  /* 0x0000039e00007824 */ /* 0x002fe200078e02ff */
[----:B------:R-:W0:Y:S01]  /*4730*/  LDC R7, c[0x0][0x268] ;  /* 0x00009a00ff077b82 */ /* 0x000e220000000800 */
[----:B------:R1:W4:Y:S04]  /*4740*/  LDL.LU R22, [R1+0x2c9c] ;  /* 0x002c9c0001167983 */ /* 0x0003280000300800 */
[----:B------:R2:W-:Y:S03]  /*4750*/  STL.64 [R1+0x488], R18 ;  /* 0x0004881201007387 */ /* 0x0005e60000100a00 */
[----:B------:R-:W1:Y:S08]  /*4760*/  LDC R6, c[0x0][0x268] ;  /* 0x00009a00ff067b82 */ /* 0x000e700000000800 */
[----:B------:R-:W1:Y:S01]  /*4770*/  LDC R9, c[0x0][0x268] ;  /* 0x00009a00ff097b82 */ /* 0x000e620000000800 */
[----:B--2---:R2:W2:Y:S04]  /*4780*/  LDL.LU R18, [R1+0x2c98] ;  /* 0x002c980001127983 */ /* 0x0044a80000300800 */
[----:B------:R3:W-:Y:S03]  /*4790*/  STL.64 [R1+0x480], R20 ;  /* 0x0004801401007387 */ /* 0x0007e60000100a00 */
[----:B------:R-:W1:Y:S01]  /*47a0*/  LDC R8, c[0x0][0x268] ;  /* 0x00009a00ff087b82 */ /* 0x000e620000000800 */
[----:B------:R-:W-:-:S02]  /*47b0*/  IMAD R14, R14, 0x39a, RZ ;  /* 0x0000039a0e0e7824 */ /* 0x000fc400078e02ff */
[----:B---3--:R-:W-:-:S05]  /*47c0*/  IMAD R2, R2, 0x3a2, RZ ;  /* 0x000003a202027824 */ /* 0x008fca00078e02ff */
[----:B------:R-:W3:Y:S01]  /*47d0*/  LDC R4, c[0x0][0x268] ;  /* 0x00009a00ff047b82 */ /* 0x000ee20000000800 */
[----:B------:R0:W2:Y:S04]  /*47e0*/  LDL.LU R20, [R1+0x2c94] ;  /* 0x002c940001147983 */ /* 0x0000a80000300800 */
[----:B------:R0:W-:Y:S03]  /*47f0*/  STL.64 [R1+0x478], R16 ;  /* 0x0004781001007387 */ /* 0x0001e60000100a00 */
[----:B------:R-:W3:Y:S01]  /*4800*/  LDC R5, c[0x0][0x268] ;  /* 0x00009a00ff057b82 */ /* 0x000ee20000000800 */
[----:B----4-:R-:W-:-:S07]  /*4810*/  IMAD R11, R11, 0x3ae, RZ ;  /* 0x000003ae0b0b7824 */ /* 0x010fce00078e02ff */
[----:B------:R-:W4:Y:S01]  /*4820*/  LDC R12, c[0x0][0x268] ;  /* 0x00009a00ff0c7b82 */ /* 0x000f220000000800 */
[----:B0-----:R0:W2:Y:S01]  /*4830*/  LDL.LU R16, [R1+0x2c90] ;  /* 0x002c900001107983 */ /* 0x0010a20000300800 */
[----:B------:R-:W-:Y:S02]  /*4840*/  IADD3.X R29, R10, UR5, R29, P4, P5 ;  /* 0x000000050a1d7c10 */ /* 0x000fe4000a7ea41d */
[----:B------:R-:W-:-:S04]  /*4850*/  IADD3 RZ, P4, R0, R28, RZ ;  /* 0x0000001c00ff7210 */ /* 0x000fc80007f9e0ff */
[----:B------:R-:W0:Y:S01]  /*4860*/  LDC R0, c[0x0][0x268] ;  /* 0x00009a00ff007b82 */ /* 0x000e220000000800 */
[----:B------:R-:W-:Y:S01]  /*4870*/  IMAD R7, R7, 0x3b2, RZ ;  /* 0x000003b207077824 */ /* 0x000fe200078e02ff */
[-C--:B------:R-:W-:Y:S01]  /*4880*/  IADD3 RZ, P2, R14, R28.reuse, RZ ;  /* 0x0000001c0eff7210 */ /* 0x080fe20007f5e0ff */
[----:B-1----:R-:W-:Y:S02]  /*4890*/  IMAD R6, R6, 0x1cd, RZ ;  /* 0x000001cd06067824 */ /* 0x002fe400078e02ff */
[----:B------:R-:W-:Y:S02]  /*48a0*/  IMAD R9, R9, 0x3b6, RZ ;  /* 0x000003b609097824 */ /* 0x000fe400078e02ff */
[----:B------:R-:W-:Y:S01]  /*48b0*/  IMAD R8, R8, 0x1cf, RZ ;  /* 0x000001cf08087824 */ /* 0x000fe200078e02ff */
[-C--:B------:R-:W-:Y:S01]  /*48c0*/  IADD3 RZ, P3, R2, R28.reuse, RZ ;  /* 0x0000001c02ff7210 */ /* 0x080fe20007f7e0ff */
[----:B---3--:R-:W-:Y:S01]  /*48d0*/  IMAD R4, R4, 0x3a6, RZ ;  /* 0x000003a604047824 */ /* 0x008fe200078e02ff */
[-C--:B------:R-:W-:Y:S01]  /*48e0*/  IADD3 RZ, P1, R7, R28.reuse, RZ ;  /* 0x0000001c07ff7210 */ /* 0x080fe20007f3e0ff */
[----:B------:R-:W-:Y:S01]  /*48f0*/  IMAD R5, R5, 0x3aa, RZ ;  /* 0x000003aa05057824 */ /* 0x000fe200078e02ff */
[----:B------:R-:W-:Y:S01]  /*4900*/  LEA.HI.X.SX32 R7, R6, R29, 0x1, P2 ;  /* 0x0000001d06077211 */ /* 0x000fe200010f0eff */
[----:B------:R-:W1:Y:S01]  /*4910*/  LDC R2, c[0x0][0x268] ;  /* 0x00009a00ff027b82 */ /* 0x000e620000000800 */
[----:B------:R-:W-:-:S02]  /*4920*/  IADD3 RZ, P2, R9, R28, RZ ;  /* 0x0000001c09ff7210 */ /* 0x000fc40007f5e0ff */
[----:B------:R-:W-:Y:S02]  /*4930*/  LEA.HI.X.SX32 R9, R8, R29, 0x1, P4 ;  /* 0x0000001d08097211 */ /* 0x000fe400020f0eff */
[----:B------:R-:W-:-:S03]  /*4940*/  IADD3 RZ, P0, R11, R28, RZ ;  /* 0x0000001c0bff7210 */ /* 0x000fc60007f1e0ff */
[----:B------:R-:W3:Y:S01]  /*4950*/  LDC R15, c[0x0][0x268] ;  /* 0x00009a00ff0f7b82 */ /* 0x000ee20000000800 */
[----:B0-----:R-:W-:Y:S01]  /*4960*/  IMAD R0, R0, 0x1d1, RZ ;  /* 0x000001d100007824 */ /* 0x001fe200078e02ff */
[----:B------:R-:W-:Y:S04]  /*4970*/  STL [R1+0xc24], R7 ;  /* 0x000c240701007387 */ /* 0x000fe80000100800 */
[----:B------:R-:W-:Y:S01]  /*4980*/  LEA.HI.X.SX32 R17, R0, R29, 0x1, P3 ;  /* 0x0000001d00117211 */ /* 0x000fe200018f0eff */
[----:B------:R-:W-:Y:S01]  /*4990*/  STL [R1+0xc14], R9 ;  /* 0x000c140901007387 */ /* 0x000fe20000100800 */
[-C--:B------:R-:W-:Y:S01]  /*49a0*/  IADD3 RZ, P5, R4, R28.reuse, RZ ;  /* 0x0000001c04ff7210 */ /* 0x080fe20007fbe0ff */
[----:B------:R-:W0:Y:S02]  /*49b0*/  LDC R11, c[0x0][0x268] ;  /* 0x00009a00ff0b7b82 */ /* 0x000e240000000800 */
[----:B------:R1:W-:Y:S01]  /*49c0*/  STL [R1+0xc04], R17 ;  /* 0x000c041101007387 */ /* 0x0003e20000100800 */
[----:B------:R-:W-:-:S05]  /*49d0*/  IADD3 RZ, P6, R5, R28, RZ ;  /* 0x0000001c05ff7210 */ /* 0x000fca0007fde0ff */
[----:B------:R-:W1:Y:S08]  /*49e0*/  LDC R4, c[0x0][0x268] ;  /* 0x00009a00ff047b82 */ /* 0x000e700000000800 */
[----:B------:R-:W3:Y:S08]  /*49f0*/  LDC R5, c[0x0][0x268] ;  /* 0x00009a00ff057b82 */ /* 0x000ef00000000800 */
[----:B------:R-:W4:Y:S08]  /*4a00*/  LDC R14, c[0x0][0x268] ;  /* 0x00009a00ff0e7b82 */ /* 0x000f300000000800 */
[----:B------:R-:W4:Y:S01]  /*4a10*/  LDC R6, c[0x0][0x268] ;  /* 0x00009a00ff067b82 */ /* 0x000f220000000800 */
[----:B-1----:R-:W-:-:S02]  /*4a20*/  IMAD R4, R4, 0x1d3, RZ ;  /* 0x000001d304047824 */ /* 0x002fc400078e02ff */
[----:B---3--:R-:W-:-:S03]  /*4a30*/  IMAD R5, R5, 0x3c2, RZ ;  /* 0x000003c205057824 */ /* 0x008fc600078e02ff */
[-C--:B------:R-:W-:Y:S01]  /*4a40*/  LEA.HI.X.SX32 R17, R4, R29.reuse, 0x1, P5 ;  /* 0x0000001d04117211 */ /* 0x080fe200028f0eff */
[----:B------:R-:W-:Y:S01]  /*4a50*/  IMAD R2, R2, 0x3be, RZ ;  /* 0x000003be02027824 */ /* 0x000fe200078e02ff */
[----:B------:R-:W1:Y:S01]  /*4a60*/  LDC R10, c[0x0][0x268] ;  /* 0x00009a00ff0a7b82 */ /* 0x000e620000000800 */
[-C--:B------:R-:W-:Y:S01]  /*4a70*/  IADD3 RZ, P5, R5, R28.reuse, RZ ;  /* 0x0000001c05ff7210 */ /* 0x080fe20007fbe0ff */
[----:B0-----:R-:W-:Y:S02]  /*4a80*/  IMAD R5, R11, 0x1d5, RZ ;  /* 0x000001d50b057824 */ /* 0x001fe400078e02ff */
[----:B----4-:R-:W-:Y:S01]  /*4a90*/  IMAD R0, R12, 0x3c6, RZ ;  /* 0x000003c60c007824 */ /* 0x010fe200078e02ff */
[-C--:B------:R-:W-:Y:S01]  /*4aa0*/  IADD3 RZ, P3, R2, R28.reuse, RZ ;  /* 0x0000001c02ff7210 */ /* 0x080fe20007f7e0ff */
[----:B------:R-:W-:Y:S01]  /*4ab0*/  IMAD R2, R14, 0x1d7, RZ ;  /* 0x000001d70e027824 */ /* 0x000fe200078e02ff */
[-C--:B------:R-:W-:Y:S01]  /*4ac0*/  LEA.HI.X.SX32 R21, R5, R29.reuse, 0x1, P6 ;  /* 0x0000001d05157211 */ /* 0x080fe200030f0eff */
[----:B------:R-:W-:Y:S01]  /*4ad0*/  IMAD R4, R15, 0x3ca, RZ ;  /* 0x000003ca0f047824 */ /* 0x000fe200078e02ff */
[----:B------:R-:W-:Y:S01]  /*4ae0*/  IADD3 RZ, P6, R0, R28, RZ ;  /* 0x0000001c00ff7210 */ /* 0x000fe20007fde0ff */
[----:B------:R-:W0:Y:S01]  /*4af0*/  LDC R9, c[0x0][0x268] ;  /* 0x00009a00ff097b82 */ /* 0x000e220000000800 */
[----:B------:R-:W-:Y:S01]  /*4b00*/  IMAD R0, R6, 0x1d9, RZ ;  /* 0x000001d906007824 */ /* 0x000fe200078e02ff */
[----:B------:R-:W-:-:S04]  /*4b10*/  LEA.HI.X.SX32 R15, R2, R29, 0x1, P0 ;  /* 0x0000001d020f7211 */ /* 0x000fc800000f0eff */
[----:B------:R-:W-:Y:S02]  /*4b20*/  LEA.HI.X.SX32 R19, R0, R29, 0x1, P1 ;  /* 0x0000001d00137211 */ /* 0x000fe400008f0eff */
[----:B------:R-:W3:Y:S08]  /*4b30*/  LDC R8, c[0x0][0x268] ;  /* 0x00009a00ff087b82 */ /* 0x000ef00000000800 */
[----:B------:R-:W4:Y:S08]  /*4b40*/  LDC R13, c[0x0][0x268] ;  /* 0x00009a00ff0d7b82 */ /* 0x000f300000000800 */
[----:B------:R-:W3:Y:S01]  /*4b50*/  LDC R7, c[0x0][0x268] ;  /* 0x00009a00ff077b82 */ /* 0x000ee20000000800 */
[----:B--2---:R2:W2:Y:S01]  /*4b60*/  LDL.LU R16, [R1+0x2c8c] ;  /* 0x002c8c0001107983 */ /* 0x0044a20000300800 */
[----:B-1----:R-:W-:-:S06]  /*4b70*/  IMAD R10, R10, 0x3ba, RZ ;  /* 0x000003ba0a0a7824 */ /* 0x002fcc00078e02ff */
[----:B------:R-:W1:Y:S01]  /*4b80*/  LDC R12, c[0x0][0x268] ;  /* 0x00009a00ff0c7b82 */ /* 0x000e620000000800 */
[----:B------:R-:W-:Y:S04]  /*4b90*/  STL [R1+0xbf4], R17 ;  /* 0x000bf41101007387 */ /* 0x000fe80000100800 */
[----:B------:R-:W-:Y:S03]  /*4ba0*/  STL [R1+0xbe4], R21 ;  /* 0x000be41501007387 */ /* 0x000fe60000100800 */
[----:B------:R-:W1:Y:S01]  /*4bb0*/  LDC R11, c[0x0][0x268] ;  /* 0x00009a00ff0b7b82 */ /* 0x000e620000000800 */
[----:B------:R1:W2:Y:S04]  /*4bc0*/  LDL.LU R20, [R1+0x2c88] ;  /* 0x002c880001147983 */ /* 0x0002a80000300800 */
[----:B------:R3:W-:Y:S01]  /*4bd0*/  STL [R1+0xbd4], R15 ;  /* 0x000bd40f01007387 */ /* 0x0007e20000100800 */
[-C--:B------:R-:W-:Y:S01]  /*4be0*/  IADD3 RZ, P4, R10, R28.reuse, RZ ;  /* 0x0000001c0aff7210 */ /* 0x080fe20007f9e0ff */
[----:B0-----:R-:W-:Y:S01]  /*4bf0*/  IMAD R2, R9, 0x3ce, RZ ;  /* 0x000003ce09027824 */ /* 0x001fe200078e02ff */
[----:B------:R-:W0:Y:S01]  /*4c00*/  LDC R10, c[0x0][0x268] ;  /* 0x00009a00ff0a7b82 */ /* 0x000e220000000800 */
[----:B------:R0:W-:Y:S04]  /*4c10*/  STL [R1+0xbc4], R19 ;  /* 0x000bc41301007387 */ /* 0x0001e80000100800 */
[----:B------:R0:W2:Y:S03]  /*4c20*/  LDL.LU R18, [R1+0x2c84] ;  /* 0x002c840001127983 */ /* 0x0000a60000300800 */
[----:B---3--:R-:W3:Y:S01]  /*4c30*/  LDC R15, c[0x0][0x268] ;  /* 0x00009a00ff0f7b82 */ /* 0x008ee20000000800 */
[----:B------:R-:W-:Y:S01]  /*4c40*/  IADD3 RZ, P0, R4, R28, RZ ;  /* 0x0000001c04ff7210 */ /* 0x000fe20007f1e0ff */
[----:B----4-:R-:W-:-:S02]  /*4c50*/  IMAD R5, R13, 0x3d2, RZ ;  /* 0x000003d20d057824 */ /* 0x010fc400078e02ff */
[----:B------:R-:W-:-:S04]  /*4c60*/  IMAD R7, R7, 0x3d6, RZ ;  /* 0x000003d607077824 */ /* 0x000fc800078e02ff */
[----:B------:R-:W4:Y:S01]  /*4c70*/  LDC R17, c[0x0][0x268] ;  /* 0x00009a00ff117b82 */ /* 0x000f220000000800 */
[----:B0-----:R-:W-:-:S07]  /*4c80*/  IMAD R6, R10, 0x1dd, RZ ;  /* 0x000001dd0a067824 */ /* 0x001fce00078e02ff */
[----:B------:R-:W0:Y:S01]  /*4c90*/  LDC R14, c[0x0][0x268] ;  /* 0x00009a00ff0e7b82 */ /* 0x000e220000000800 */
[----:B------:R-:W-:-:S07]  /*4ca0*/  LEA.HI.X.SX32 R9, R6, R29, 0x1, P4 ;  /* 0x0000001d06097211 */ /* 0x000fce00020f0eff */
[----:B------:R-:W4:Y:S01]  /*4cb0*/  LDC R6, c[0x0][0x268] ;  /* 0x00009a00ff067b82 */ /* 0x000f220000000800 */
[----:B------:R-:W-:-:S05]  /*4cc0*/  IMAD R4, R8, 0x1db, RZ ;  /* 0x000001db08047824 */ /* 0x000fca00078e02ff */
[-C--:B------:R-:W-:Y:S02]  /*4cd0*/  LEA.HI.X.SX32 R23, R4, R29.reuse, 0x1, P2 ;  /* 0x0000001d04177211 */ /* 0x080fe400010f0eff */
[-C--:B------:R-:W-:Y:S01]  /*4ce0*/  IADD3 RZ, P2, R5, R28.reuse, RZ ;  /* 0x0000001c05ff7210 */ /* 0x080fe20007f5e0ff */
[----:B---3--:R-:W-:Y:S01]  /*4cf0*/  IMAD R4, R15, 0x1e3, RZ ;  /* 0x000001e30f047824 */ /* 0x008fe200078e02ff */
[-C--:B------:R-:W-:Y:S01]  /*4d00*/  IADD3 RZ, P4, R7, R28.reuse, RZ ;  /* 0x0000001c07ff7210 */ /* 0x080fe20007f9e0ff */
[----:B------:R-:W-:Y:S01]  /*4d10*/  STL [R1+0xbb4], R23 ;  /* 0x000bb41701007387 */ /* 0x000fe20000100800 */
[----:B------:R-:W3:Y:S02]  /*4d20*/  LDC R7, c[0x0][0x268] ;  /* 0x00009a00ff077b82 */ /* 0x000ee40000000800 */
[----:B------:R-:W-:Y:S01]  /*4d30*/  LEA.HI.X.SX32 R19, R4, R29, 0x1, P6 ;  /* 0x0000001d04137211 */ /* 0x000fe200030f0eff */
[----:B------:R0:W4:Y:S04]  /*4d40*/  LDL.LU R22, [R1+0x2c80] ;  /* 0x002c800001167983 */ /* 0x0001280000300800 */
[----:B------:R1:W-:Y:S01]  /*4d50*/  STL [R1+0xba4], R9 ;  /* 0x000ba40901007387 */ /* 0x0003e20000100800 */
[----:B------:R-:W-:Y:S01]  /*4d60*/  IADD3 RZ, P1, R2, R28, RZ ;  /* 0x0000001c02ff7210 */ /* 0x000fe20007f3e0ff */
[----:B------:R-:W0:Y:S01]  /*4d70*/  LDC R10, c[0x0][0x268] ;  /* 0x00009a00ff0a7b82 */ /* 0x000e220000000800 */
[----:B-1----:R-:W-:-:S07]  /*4d80*/  IMAD R2, R11, 0x3da, RZ ;  /* 0x000003da0b027824 */ /* 0x002fce00078e02ff */
[----:B------:R-:W1:Y:S08]  /*4d90*/  LDC R9, c[0x0][0x268] ;  /* 0x00009a00ff097b82 */ /* 0x000e700000000800 */
[----:B------:R-:W0:Y:S08]  /*4da0*/  LDC R11, c[0x0][0x268] ;  /* 0x00009a00ff0b7b82 */ /* 0x000e300000000800 */
[----:B------:R-:W1:Y:S01]  /*4db0*/  LDC R8, c[0x0][0x268] ;  /* 0x00009a00ff087b82 */ /* 0x000e620000000800 */
[----:B---3--:R-:W-:-:S07]  /*4dc0*/  IMAD R4, R7, 0x1e7, RZ ;  /* 0x000001e707047824 */ /* 0x008fce00078e02ff */
[----:B------:R-:W3:Y:S08]  /*4dd0*/  LDC R13, c[0x0][0x268] ;  /* 0x00009a00ff0d7b82 */ /* 0x000ef00000000800 */
[----:B------:R-:W3:Y:S01]  /*4de0*/  LDC R15, c[0x0][0x268] ;  /* 0x00009a00ff0f7b82 */ /* 0x000ee20000000800 */
[----:B0-----:R-:W-:Y:S01]  /*4df0*/  IMAD R7, R11, 0x3ee, RZ ;  /* 0x000003ee0b077824 */ /* 0x001fe200078e02ff */
[----:B------:R-:W-:-:S06]  /*4e00*/  LEA.HI.X.SX32 R11, R4, R29, 0x1, P1 ;  /* 0x0000001d040b7211 */ /* 0x000fcc00008f0eff */
[----:B--2---:R-:W0:Y:S08]  /*4e10*/  LDC R16, c[0x0][0x268] ;  /* 0x00009a00ff107b82 */ /* 0x004e300000000800 */
[----:B------:R-:W2:Y:S01]  /*4e20*/  LDC R20, c[0x0][0x268] ;  /* 0x00009a00ff147b82 */ /* 0x000ea20000000800 */
[----:B0-----:R-:W-:-:S07]  /*4e30*/  IMAD R0, R16, 0x1df, RZ ;  /* 0x000001df10007824 */ /* 0x001fce00078e02ff */
[----:B------:R-:W0:Y:S01]  /*4e40*/  LDC R18, c[0x0][0x268] ;  /* 0x00009a00ff127b82 */ /* 0x000e220000000800 */
[----:B------:R-:W-:Y:S01]  /*4e50*/  LEA.HI.X.SX32 R5, R0, R29, 0x1, P3 ;  /* 0x0000001d00057211 */ /* 0x000fe200018f0eff */
[----:B------:R-:W-:-:S06]  /*4e60*/  IMAD R0, R12, 0x1e1, RZ ;  /* 0x000001e10c007824 */ /* 0x000fcc00078e02ff */
[----:B------:R-:W3:Y:S01]  /*4e70*/  LDC R16, c[0x0][0x268] ;  /* 0x00009a00ff107b82 */ /* 0x000ee20000000800 */
[-C--:B------:R-:W-:Y:S01]  /*4e80*/  LEA.HI.X.SX32 R21, R0, R29.reuse, 0x1, P5 ;  /* 0x0000001d00157211 */ /* 0x080fe200028f0eff */
[----:B----4-:R-:W-:Y:S01]  /*4e90*/  IMAD R0, R6, 0x1e5, RZ ;  /* 0x000001e506007824 */ /* 0x010fe200078e02ff */
[----:B------:R4:W-:Y:S04]  /*4ea0*/  STL [R1+0xb94], R5 ;  /* 0x000b940501007387 */ /* 0x0009e80000100800 */
[----:B------:R-:W-:Y:S01]  /*4eb0*/  LEA.HI.X.SX32 R25, R0, R29, 0x1, P0 ;  /* 0x0000001d00197211 */ /* 0x000fe200000f0eff */
[----:B------:R2:W-:Y:S01]  /*4ec0*/  STL [R1+0xb84], R21 ;  /* 0x000b841501007387 */ /* 0x0005e20000100800 */
[----:B------:R-:W0:Y:S03]  /*4ed0*/  LDC R12, c[0x0][0x268] ;  /* 0x00009a00ff0c7b82 */ /* 0x000e260000000800 */
[----:B------:R2:W-:Y:S04]  /*4ee0*/  STL [R1+0xb74], R19 ;  /* 0x000b741301007387 */ /* 0x0005e80000100800 */
[----:B------:R-:W-:Y:S01]  /*4ef0*/  STL [R1+0xb64], R25 ;  /* 0x000b641901007387 */ /* 0x000fe20000100800 */
[----:B----4-:R-:W-:Y:S01]  /*4f00*/  IMAD R5, R17, 0x3e2, RZ ;  /* 0x000003e211057824 */ /* 0x010fe200078e02ff */
[----:B------:R-:W-:Y:S01]  /*4f10*/  IADD3 RZ, P3, R2, R28, RZ ;  /* 0x0000001c02ff7210 */ /* 0x000fe20007f7e0ff */
[----:B-1----:R-:W-:Y:S01]  /*4f20*/  IMAD R6, R9, 0x1e9, RZ ;  /* 0x000001e909067824 */ /* 0x002fe200078e02ff */
[----:B------:R1:W4:Y:S01]  /*4f30*/  LDL.LU R24, [R1+0x2c7c] ;  /* 0x002c7c0001187983 */ /* 0x0003220000300800 */
[----:B--2---:R-:W2:Y:S01]  /*4f40*/  LDC R21, c[0x0][0x268] ;  /* 0x00009a00ff157b82 */ /* 0x004ea20000000800 */
[----:B------:R-:W-:-:S07]  /*4f50*/  IMAD R2, R14, 0x3de, RZ ;  /* 0x000003de0e027824 */ /* 0x000fce00078e02ff */
[----:B------:R-:W1:Y:S01]  /*4f60*/  LDC R19, c[0x0][0x268] ;  /* 0x00009a00ff137b82 */ /* 0x000e620000000800 */
[----:B------:R-:W-:Y:S01]  /*4f70*/  IADD3 RZ, P6, R5, R28, RZ ;  /* 0x0000001c05ff7210 */ /* 0x000fe20007fde0ff */
[----:B------:R-:W-:-:S06]  /*4f80*/  IMAD R5, R10, 0x3ea, RZ ;  /* 0x000003ea0a057824 */ /* 0x000fcc00078e02ff */
[----:B------:R-:W2:Y:S01]  /*4f90*/  LDC R14, c[0x0][0x268] ;  /* 0x00009a00ff0e7b82 */ /* 0x000ea20000000800 */
[----:B---3--:R-:W-:Y:S01]  /*4fa0*/  IMAD R0, R16, 0x1eb, RZ ;  /* 0x000001eb10007824 */ /* 0x008fe200078e02ff */
[----:B------:R-:W-:Y:S01]  /*4fb0*/  IADD3 RZ, P1, R5, R28, RZ ;  /* 0x0000001c05ff7210 */ /* 0x000fe20007f3e0ff */
[----:B0-----:R-:W-:Y:S01]  /*4fc0*/  IMAD R4, R12, 0x1ed, RZ ;  /* 0x000001ed0c047824 */ /* 0x001fe200078e02ff */
[----:B------:R-:W-:-:S04]  /*4fd0*/  LEA.HI.X.SX32 R5, R6, R29, 0x1, P2 ;  /* 0x0000001d06057211 */ /* 0x000fc800010f0eff */
[----:B------:R-:W0:Y:S01]  /*4fe0*/  LDC R17, c[0x0][0x268] ;  /* 0x00009a00ff117b82 */ /* 0x000e220000000800 */
[-C--:B------:R-:W-:Y:S02]  /*4ff0*/  IADD3 RZ, P2, R7, R28.reuse, RZ ;  /* 0x0000001c07ff7210 */ /* 0x080fe40007f5e0ff */
[-C--:B------:R-:W-:Y:S02]  /*5000*/  LEA.HI.X.SX32 R7, R0, R29.reuse, 0x1, P4 ;  /* 0x0000001d00077211 */ /* 0x080fe400020f0eff */
[----:B------:R-:W-:Y:S01]  /*5010*/  LEA.HI.X.SX32 R9, R4, R29, 0x1, P3 ;  /* 0x0000001d04097211 */ /* 0x000fe200018f0eff */
[----:B------:R-:W-:Y:S02]  /*5020*/  STL [R1+0xb54], R11 ;  /* 0x000b540b01007387 */ /* 0x000fe40000100800 */
[----:B------:R-:W3:Y:S01]  /*5030*/  LDC R10, c[0x0][0x268] ;  /* 0x00009a00ff0a7b82 */ /* 0x000ee20000000800 */
[----:B------:R-:W-:Y:S01]  /*5040*/  IADD3 RZ, P5, R2, R28, RZ ;  /* 0x0000001c02ff7210 */ /* 0x000fe20007fbe0ff */
[----:B------:R2:W-:Y:S01]  /*5050*/  STL [R1+0xb44], R5 ;  /* 0x000b440501007387 */ /* 0x0005e20000100800 */
[----:B------:R-:W-:-:S03]  /*5060*/  IMAD R2, R8, 0x3e6, RZ ;  /* 0x000003e608027824 */ /* 0x000fc600078e02ff */
[----:B------:R2:W-:Y:S01]  /*5070*/  STL [R1+0xb34], R7 ;  /* 0x000b340701007387 */ /* 0x0005e20000100800 */
[----:B-1----:R-:W-:Y:S01]  /*5080*/  IMAD R4, R19, 0x1f1, RZ ;  /* 0x000001f113047824 */ /* 0x002fe200078e02ff */
[----:B------:R-:W1:Y:S02]  /*5090*/  LDC R8, c[0x0][0x268] ;  /* 0x00009a00ff087b82 */ /* 0x000e640000000800 */
[----:B------:R2:W-:Y:S01]  /*50a0*/  STL [R1+0xb24], R9 ;  /* 0x000b240901007387 */ /* 0x0005e20000100800 */
[-C--:B------:R-:W-:Y:S01]  /*50b0*/  IADD3 RZ, P0, R2, R28.reuse, RZ ;  /* 0x0000001c02ff7210 */ /* 0x080fe20007f1e0ff */
[----:B--2---:R-:W-:Y:S01]  /*50c0*/  IMAD R5, R13, 0x3f6, RZ ;  /* 0x000003f60d057824 */ /* 0x004fe200078e02ff */
[----:B------:R-:W-:Y:S01]  /*50d0*/  LEA.HI.X.SX32 R13, R4, R29, 0x1, P6 ;  /* 0x0000001d040d7211 */ /* 0x000fe200030f0eff */
[----:B------:R-:W-:Y:S02]  /*50e0*/  IMAD R2, R14, 0x3f2, RZ ;  /* 0x000003f20e027824 */ /* 0x000fe400078e02ff */
[----:B------:R-:W2:Y:S08]  /*50f0*/  LDC R7, c[0x0][0x268] ;  /* 0x00009a00ff077b82 */ /* 0x000eb00000000800 */
[----:B------:R-:W2:Y:S01]  /*5100*/  LDC R9, c[0x0][0x268] ;  /* 0x00009a00ff097b82 */ /* 0x000ea20000000800 */
[----:B------:R-:W-:Y:S01]  /*5110*/  IADD3 RZ, P4, R2, R28, RZ ;  /* 0x0000001c02ff7210 */ /* 0x000fe20007f9e0ff */
[----:B------:R-:W-:-:S06]  /*5120*/  IMAD R0, R15, 0x1ef, RZ ;  /* 0x000001ef0f007824 */ /* 0x000fcc00078e02ff */
[----:B------:R-:W2:Y:S01]  /*5130*/  LDC R4, c[0x0][0x268] ;  /* 0x00009a00ff047b82 */ /* 0x000ea20000000800 */
[----:B0-----:R-:W-:-:S07]  /*5140*/  IMAD R2, R17, 0x3fa, RZ ;  /* 0x000003fa11027824 */ /* 0x001fce00078e02ff */
[----:B------:R-:W0:Y:S08]  /*5150*/  LDC R11, c[0x0][0x268] ;  /* 0x00009a00ff0b7b82 */ /* 0x000e300000000800 */
[----:B------:R-:W0:Y:S01]  /*5160*/  LDC R12, c[0x0][0x268] ;  /* 0x00009a00ff0c7b82 */ /* 0x000e220000000800 */
[----:B------:R-:W-:Y:S01]  /*5170*/  LEA.HI.X.SX32 R15, R0, R29, 0x1, P5 ;  /* 0x0000001d000f7211 */ /* 0x000fe200028f0eff */
[----:B------:R-:W-:Y:S01]  /*5180*/  IMAD R0, R18, 0x1f3, RZ ;  /* 0x000001f312007824 */ /* 0x000fe200078e02ff */
[----:B------:R-:W-:Y:S01]  /*5190*/  IADD3 RZ, P5, R2, R28, RZ ;  /* 0x0000001c02ff7210 */ /* 0x000fe20007fbe0ff */
[----:B---3--:R-:W-:-:S03]  /*51a0*/  IMAD R2, R10, 0x1f5, RZ ;  /* 0x000001f50a027824 */ /* 0x008fc600078e02ff */
[-C--:B------:R-:W-:Y:S01]  /*51b0*/  LEA.HI.X.SX32 R17, R0, R29.reuse, 0x1, P0 ;  /* 0x0000001d00117211 */ /* 0x080fe200000f0eff */
[----:B-1----:R-:W-:Y:S01]  /*51c0*/  IMAD R0, R8, 0x1f7, RZ ;  /* 0x000001f708007824 */ /* 0x002fe200078e02ff */
[-C--:B------:R-:W-:Y:S01]  /*51d0*/  LEA.HI.X.SX32 R19, R2, R29.reuse, 0x1, P1 ;  /* 0x0000001d02137211 */ /* 0x080fe200008f0eff */
[----:B--2---:R-:W-:Y:S01]  /*51e0*/  IMAD R2, R9, 0x1f9, RZ ;  /* 0x000001f909027824 */ /* 0x004fe200078e02ff */
[-C--:B------:R-:W-:Y:S01]  /*51f0*/  LEA RZ, P0, R7, R28.reuse, 0x2 ;  /* 0x0000001c07ff7211 */ /* 0x080fe200078010ff */
[----:B------:R-:W1:Y:S01]  /*5200*/  LDC R6, c[0x0][0x268] ;  /* 0x00009a00ff067b82 */ /* 0x000e620000000800 */
[-C--:B------:R-:W-:Y:S02]  /*5210*/  LEA.HI.X.SX32 R23, R0, R29.reuse, 0x1, P2 ;  /* 0x0000001d00177211 */ /* 0x080fe400010f0eff */
[----:B------:R-:W-:Y:S01]  /*5220*/  LEA.HI.X.SX32 R7, R2, R29, 0x1, P4 ;  /* 0x0000001d02077211 */ /* 0x000fe200020f0eff */
[----:B0-----:R-:W-:Y:S01]  /*5230*/  IMAD R2, R11, 0x1fb, RZ ;  /* 0x000001fb0b027824 */ /* 0x001fe200078e02ff */
[----:B------:R-:W-:-:S02]  /*5240*/  LEA RZ, P2, R4, R28, 0x4 ;  /* 0x0000001c04ff7211 */ /* 0x000fc400078420ff */
[----:B------:R-:W-:Y:S01]  /*5250*/  IADD3 RZ, P3, R5, R28, RZ ;  /* 0x0000001c05ff7210 */ /* 0x000fe20007f7e0ff */
[----:B------:R0:W-:Y:S01]  /*5260*/  STL [R1+0xb14], R15 ;  /* 0x000b140f01007387 */ /* 0x0001e20000100800 */
[----:B------:R-:W2:Y:S01]  /*5270*/  LDC R14, c[0x0][0x268] ;  /* 0x00009a00ff0e7b82 */ /* 0x000ea20000000800 */
[----:B------:R-:W-:Y:S02]  /*5280*/  IMAD R4, R12, 0x1fd, RZ ;  /* 0x000001fd0c047824 */ /* 0x000fe400078e02ff */
[----:B------:R3:W-:Y:S01]  /*5290*/  STL [R1+0xb04], R13 ;  /* 0x000b040d01007387 */ /* 0x0007e20000100800 */
[----:B------:R-:W-:-:S03]  /*52a0*/  LEA.HI.X.SX32 R25, R2, R29, 0x1, P3 ;  /* 0x0000001d02197211 */ /* 0x000fc600018f0eff */
[----:B------:R1:W-:Y:S01]  /*52b0*/  STL [R1+0xaf4], R17 ;  /* 0x000af41101007387 */ /* 0x0003e20000100800 */
[----:B------:R-:W-:Y:S01]  /*52c0*/  LEA.HI.X.SX32 R27, R4, R29, 0x1, P5 ;  /* 0x0000001d041b7211 */ /* 0x000fe200028f0eff */
[----:B------:R-:W-:Y:S01]  /*52d0*/  IMAD R5, R20, 0x3fe, RZ ;  /* 0x000003fe14057824 */ /* 0x000fe200078e02ff */
[----:B0-----:R-:W0:Y:S01]  /*52e0*/  LDC R15, c[0x0][0x268] ;  /* 0x00009a00ff0f7b82 */ /* 0x001e220000000800 */
[----:B------:R0:W-:Y:S04]  /*52f0*/  STL [R1+0xaec], R19 ;  /* 0x000aec1301007387 */ /* 0x0001e80000100800 */
[----:B------:R-:W-:Y:S03]  /*5300*/  STL [R1+0xae4], R23 ;  /* 0x000ae41701007387 */ /* 0x000fe60000100800 */
[----:B---3--:R-:W3:Y:S01]  /*5310*/  LDC R13, c[0x0][0x268] ;  /* 0x00009a00ff0d7b82 */ /* 0x008ee20000000800 */
[----:B------:R-:W-:Y:S04]  /*5320*/  STL [R1+0xac4], R7 ;  /* 0x000ac40701007387 */ /* 0x000fe80000100800 */
[----:B------:R-:W-:Y:S01]  /*5330*/  STL [R1+0xab4], R25 ;  /* 0x000ab41901007387 */ /* 0x000fe20000100800 */
[----:B------:R-:W-:-:S02]  /*5340*/  IADD3 RZ, P6, R5, R28, RZ ;  /* 0x0000001c05ff7210 */ /* 0x000fc40007fde0ff */
[----:B------:R-:W0:Y:S01]  /*5350*/  LDC R5, c[0x0][0x268] ;  /* 0x00009a00ff057b82 */ /* 0x000e220000000800 */
[----:B------:R-:W-:Y:S04]  /*5360*/  STL [R1+0xaa4], R27 ;  /* 0x000aa41b01007387 */ /* 0x000fe80000100800 */
[----:B------:R0:W4:Y:S03]  /*5370*/  LDL.LU R26, [R1+0x2c78] ;  /* 0x002c7800011a7983 */ /* 0x0001260000300800 */
[----:B-1----:R-:W1:Y:S08]  /*5380*/  LDC R17, c[0x0][0x268] ;  /* 0x00009a00ff117b82 */ /* 0x002e700000000800 */
[----:B------:R-:W1:Y:S08]  /*5390*/  LDC R18, c[0x0][0x268] ;  /* 0x00009a00ff127b82 */ /* 0x000e700000000800 */
[----:B------:R-:W4:Y:S08]  /*53a0*/  LDC R20, c[0x0][0x268] ;  /* 0x00009a00ff147b82 */ /* 0x000f300000000800 */
[----:B------:R-:W1:Y:S01]  /*53b0*/  LDC R9, c[0x0][0x268] ;  /* 0x00009a00ff097b82 */ /* 0x000e620000000800 */
[----:B--2---:R-:W-:-:S07]  /*53c0*/  SHF.L.U32 R0, R14, 0x1, RZ ;  /* 0x000000010e007819 */ /* 0x004fce00000006ff */
[----:B------:R-:W2:Y:S01]  /*53d0*/  LDC R10, c[0x0][0x268] ;  /* 0x00009a00ff0a7b82 */ /* 0x000ea20000000800 */
[-C--:B0-----:R-:W-:Y:S01]  /*53e0*/  LEA RZ, P4, R5, R28.reuse, 0x5 ;  /* 0x0000001c05ff7211 */ /* 0x081fe200078828ff */
[----:B---3--:R-:W-:Y:S01]  /*53f0*/  IMAD R5, R13, 0x1ff, RZ ;  /* 0x000001ff0d057824 */ /* 0x008fe200078e02ff */
[----:B------:R-:W-:Y:S01]  /*5400*/  LEA RZ, P1, R6, R28, 0x3 ;  /* 0x0000001c06ff7211 */ /* 0x000fe200078218ff */
[----:B------:R-:W-:-:S04]  /*5410*/  IMAD R6, R15, 0x3a0, RZ ;  /* 0x000003a00f067824 */ /* 0x000fc800078e02ff */
[----:B------:R-:W0:Y:S01]  /*5420*/  LDC R19, c[0x0][0x268] ;  /* 0x00009a00ff137b82 */ /* 0x000e220000000800 */
[----:B------:R-:W-:-:S07]  /*5430*/  LEA.HI.X.SX32 R5, R5, R29, 0x1, P6 ;  /* 0x0000001d05057211 */ /* 0x000fce00030f0eff */
[----:B------:R-:W3:Y:S01]  /*5440*/  LDC R8, c[0x0][0x268] ;  /* 0x00009a00ff087b82 */ /* 0x000ee20000000800 */
[----:B-1----:R-:W-:Y:S01]  /*5450*/  SHF.L.U32 R4, R18, 0x2, RZ ;  /* 0x0000000212047819 */ /* 0x002fe200000006ff */
[----:B------:R1:W-:Y:S01]  /*5460*/  STL [R1+0xa94], R5 ;  /* 0x000a940501007387 */ /* 0x0003e20000100800 */
[----:B------:R-:W-:-:S05]  /*5470*/  LEA.HI.X.SX32 R13, R0, R29, 0x1, P0 ;  /* 0x0000001d000d7211 */ /* 0x000fca00000f0eff */
[----:B------:R-:W3:Y:S01]  /*5480*/  LDC R22, c[0x0][0x268] ;  /* 0x00009a00ff167b82 */ /* 0x000ee20000000800 */
[----:B------:R-:W-:Y:S01]  /*5490*/  LEA.HI.X.SX32 R11, R4, R29, 0x1, P1 ;  /* 0x0000001d040b7211 */ /* 0x000fe200008f0eff */
[----:B-1----:R-:W-:-:S06]  /*54a0*/  IMAD R5, R9, 0x3a8, RZ ;  /* 0x000003a809057824 */ /* 0x002fcc00078e02ff */
[----:B------:R-:W1:Y:S01]  /*54b0*/  LDC R16, c[0x0][0x268] ;  /* 0x00009a00ff107b82 */ /* 0x000e620000000800 */
[----:B--2---:R-:W-:Y:S01]  /*54c0*/  IMAD R7, R10, 0x39c, RZ ;  /* 0x0000039c0a077824 */ /* 0x004fe200078e02ff */
[----:B------:R-:W-:-:S06]  /*54d0*/  IADD3 RZ, P1, R5, R28, RZ ;  /* 0x0000001c05ff7210 */ /* 0x000fcc0007f3e0ff */
[----:B------:R-:W2:Y:S01]  /*54e0*/  LDC R4, c[0x0][0x268] ;  /* 0x00009a00ff047b82 */ /* 0x000ea20000000800 */
[----:B------:R-:W-:Y:S01]  /*54f0*/  IADD3 RZ, P6, R7, R28, RZ ;  /* 0x0000001c07ff7210 */ /* 0x000fe20007fde0ff */
[----:B0-----:R-:W-:-:S06]  /*5500*/  IMAD R7, R19, 0x3ac, RZ ;  /* 0x000003ac13077824 */ /* 0x001fcc00078e02ff */
[----:B------:R-:W0:Y:S01]  /*5510*/  LDC R5, c[0x0][0x268] ;  /* 0x00009a00ff057b82 */ /* 0x000e220000000800 */
[----:B---3--:R-:W-:-:S05]  /*5520*/  IMAD R2, R8, 0x3a4, RZ ;  /* 0x000003a408027824 */ /* 0x008fca00078e02ff */
[-C--:B------:R-:W-:Y:S01]  /*5530*/  IADD3 RZ, P0, R2, R28.reuse, RZ ;  /* 0x0000001c02ff7210 */ /* 0x080fe20007f1e0ff */
[----:B------:R-:W-:Y:S01]  /*5540*/  IMAD R2, R22, 0x3b0, RZ ;  /* 0x000003b016027824 */ /* 0x000fe200078e02ff */
[-C--:B-1----:R-:W-:Y:S01]  /*5550*/  LEA RZ, P5, R16, R28.reuse, 0x6 ;  /* 0x0000001c10ff7211 */ /* 0x082fe200078a30ff */
[----:B------:R-:W1:Y:S08]  /*5560*/  LDC R8, c[0x0][0x268] ;  /* 0x00009a00ff087b82 */ /* 0x000e700000000800 */
[----:B------:R-:W3:Y:S08]  /*5570*/  LDC R12, c[0x0][0x268] ;  /* 0x00009a00ff0c7b82 */ /* 0x000ef00000000800 */
[----:B------:R-:W3:Y:S08]  /*5580*/  LDC R10, c[0x0][0x268] ;  /* 0x00009a00ff0a7b82 */ /* 0x000ef00000000800 */
[----:B------:R-:W3:Y:S08]  /*5590*/  LDC R14, c[0x0][0x268] ;  /* 0x00009a00ff0e7b82 */ /* 0x000ef00000000800 */
[----:B------:R-:W3:Y:S01]  /*55a0*/  LDC R23, c[0x0][0x268] ;  /* 0x00009a00ff177b82 */ /* 0x000ee20000000800 */
[----:B----4-:R-:W-:-:S07]  /*55b0*/  IADD3 R24, P3, R0, R28, RZ ;  /* 0x0000001c00187210 */ /* 0x010fce0007f7e0ff */
[----:B------:R-:W4:Y:S01]  /*55c0*/  LDC R18, c[0x0][0x268] ;  /* 0x00009a00ff127b82 */ /* 0x000f220000000800 */
[-C--:B------:R-:W-:Y:S02]  /*55d0*/  LEA.HI.X.SX32 R25, R17, R29.reuse, 0x1, P3 ;  /* 0x0000001d11197211 */ /* 0x080fe400018f0eff */
[-C--:B------:R-:W-:Y:S02]  /*55e0*/  IADD3 RZ, P3, R6, R28.reuse, RZ ;  /* 0x0000001c06ff7210 */ /* 0x080fe40007f7e0ff */
[----:B------:R-:W-:Y:S01]  /*55f0*/  SHF.L.U32 R6, R20, 0x3, RZ ;  /* 0x0000000314067819 */ /* 0x000fe200000006ff */
[----:B------:R-:W-:Y:S01]  /*5600*/  STL.64 [R1+0x1a98], R24 ;  /* 0x001a981801007387 */ /* 0x000fe20000100a00 */
[----:B------:R-:W-:Y:S01]  /*5610*/  IMAD.SHL.U32 R0, R21, 0x10, RZ ;  /* 0x0000001015007824 */ /* 0x000fe200078e00ff */
[----:B------:R-:W1:Y:S01]  /*5620*/  LDC R20, c[0x0][0x268] ;  /* 0x00009a00ff147b82 */ /* 0x000e620000000800 */
[----:B------:R-:W-:Y:S01]  /*5630*/  LEA.HI.X.SX32 R9, R6, R29, 0x1, P2 ;  /* 0x0000001d06097211 */ /* 0x000fe200010f0eff */
[----:B------:R-:W-:Y:S04]  /*5640*/  STL [R1+0xc4c], R13 ;  /* 0x000c4c0d01007387 */ /* 0x000fe80000100800 */
[----:B------:R-:W-:Y:S02]  /*5650*/  STL [R1+0xc44], R11 ;  /* 0x000c440b01007387 */ /* 0x000fe40000100800 */
[----:B------:R-:W1:Y:S02]  /*5660*/  LDC R21, c[0x0][0x268] ;  /* 0x00009a00ff157b82 */ /* 0x000e640000000800 */
[----:B------:R2:W-:Y:S01]  /*5670*/  STL [R1+0xc3c], R9 ;  /* 0x000c3c0901007387 */ /* 0x0005e20000100800 */
[----:B------:R-:W-:-:S05]  /*5680*/  IADD3 RZ, P2, R7, R28, RZ ;  /* 0x0000001c07ff7210 */ /* 0x000fca0007f5e0ff */
[----:B------:R-:W3:Y:S08]  /*5690*/  LDC R7, c[0x0][0x268] ;  /* 0x00009a00ff077b82 */ /* 0x000ef00000000800 */
[----:B--2---:R-:W2:Y:S01]  /*56a0*/  LDC R9, c[0x0][0x268] ;  /* 0x00009a00ff097b82 */ /* 0x004ea20000000800 */
[----:B------:R-:W-:-:S07]  /*56b0*/  LEA.HI.X.SX32 R15, R0, R29, 0x1, P4 ;  /* 0x0000001d000f7211 */ /* 0x000fce00020f0eff */
[----:B------:R-:W2:Y:S01]  /*56c0*/  LDC R11, c[0x0][0x268] ;  /* 0x00009a00ff0b7b82 */ /* 0x000ea20000000800 */
[----:B------:R-:W-:Y:S02]  /*56d0*/  IADD3 RZ, P4, R2, R28, RZ ;  /* 0x0000001c02ff7210 */ /* 0x000fe40007f9e0ff */
[----:B------:R-:W-:-:S05]  /*56e0*/  SHF.L.U32 R2, R4, 0x5, RZ ;  /* 0x0000000504027819 */ /* 0x000fca00000006ff */
[----:B------:R-:W2:Y:S01]  /*56f0*/  LDC R6, c[0x0][0x268] ;  /* 0x00009a00ff067b82 */ /* 0x000ea20000000800 */
[----:B------:R3:W-:Y:S01]  /*5700*/  STL [R1+0xc34], R15 ;  /* 0x000c340f01007387 */ /* 0x0007e20000100800 */
[----:B0-----:R-:W-:-:S03]  /*5710*/  SHF.L.U32 R4, R5, 0x6, RZ ;  /* 0x0000000605047819 */ /* 0x001fc600000006ff */
[----:B-1----:R0:W-:Y:S01]  /*5720*/  STL.64 [R1+0x2c70], R20 ;  /* 0x002c701401007387 */ /* 0x0021e20000100a00 */
[----:B---3--:R-:W-:Y:S01]  /*5730*/  SHF.L.U32 R7, R7, 0x7, RZ ;  /* 0x0000000707077819 */ /* 0x008fe200000006ff */
[----:B------:R-:W-:Y:S01]  /*5740*/  IMAD R8, R8, 0xe7, RZ ;  /* 0x000000e708087824 */ /* 0x000fe200078e02ff */
[----:B------:R-:W1:Y:S08]  /*5750*/  LDC R13, c[0x0][0x268] ;  /* 0x00009a00ff0d7b82 */ /* 0x000e700000000800 */
[----:B------:R-:W3:Y:S01]  /*5760*/  LDC R15, c[0x0][0x268] ;  /* 0x00009a00ff0f7b82 */ /* 0x000ee20000000800 */
[----:B0-----:R-:W-:-:S02]  /*5770*/  LEA.HI.X.SX32 R21, R2, R29, 0x1, P5 ;  /* 0x0000001d02157211 */ /* 0x001fc400028f0eff */
[----:B--2---:R-:W-:-:S03]  /*5780*/  LEA R20, P5, R9, R28, 0x7 ;  /* 0x0000001c09147211 */ /* 0x004fc600078a38ff */
[----:B------:R0:W-:Y:S02]  /*5790*/  STL [R1+0xc2c], R21 ;  /* 0x000c2c1501007387 */ /* 0x0001e40000100800 */
[----:B------:R-:W2:Y:S01]  /*57a0*/  LDC R17, c[0x0][0x268] ;  /* 0x00009a00ff117b82 */ /* 0x000ea20000000800 */
[----:B0-----:R-:W-:-:S07]  /*57b0*/  LEA.HI.X.SX32 R21, R4, R29, 0x1, P5 ;  /* 0x0000001d04157211 */ /* 0x001fce00028f0eff */
[----:B------:R-:W0:Y:S01]  /*57c0*/  LDC R16, c[0x0][0x268] ;  /* 0x00009a00ff107b82 */ /* 0x000e220000000800 */
[----:B------:R1:W-:Y:S01]  /*57d0*/  STL.64 [R1+0x1a48], R20 ;  /* 0x001a481401007387 */ /* 0x0003e20000100a00 */
[----:B------:R-:W-:-:S06]  /*57e0*/  IMAD R0, R6, 0x1ce, RZ ;  /* 0x000001ce06007824 */ /* 0x000fcc00078e02ff */
[----:B------:R-:W0:Y:S01]  /*57f0*/  LDC R19, c[0x0][0x268] ;  /* 0x00009a00ff137b82 */ /* 0x000e220000000800 */
[----:B-1----:R-:W-:-:S07]  /*5800*/  LEA R20, P5, R11, R28, 0x8 ;  /* 0x0000001c0b147211 */ /* 0x002fce00078a40ff */
[----:B------:R-:W1:Y:S01]  /*5810*/  LDC R22, c[0x0][0x268] ;  /* 0x00009a00ff167b82 */ /* 0x000e620000000800 */
[----:B------:R-:W-:-:S05]  /*5820*/  LEA.HI.X.SX32 R21, R7, R29, 0x1, P5 ;  /* 0x0000001d07157211 */ /* 0x000fca00028f0eff */
[----:B------:R3:W-:Y:S01]  /*5830*/  STL.64 [R1+0x19f0], R20 ;  /* 0x0019f01401007387 */ /* 0x0007e20000100a00 */
[C---:B------:R-:W-:Y:S01]  /*5840*/  LEA.HI.X.SX32 R27, R0.reuse, R29, 0x1, P6 ;  /* 0x0000001d001b7211 */ /* 0x040fe200030f0eff */
[----:B------:R-:W1:Y:S08]  /*5850*/  LDC R24, c[0x0][0x268] ;  /* 0x00009a00ff187b82 */ /* 0x000e700000000800 */
[----:B------:R-:W1:Y:S01]  /*5860*/  LDC R25, c[0x0][0x268] ;  /* 0x00009a00ff197b82 */ /* 0x000e620000000800 */
[----:B---3--:R-:W-:-:S04]  /*5870*/  IADD3 R20, P5, R0, R28, RZ ;  /* 0x0000001c00147210 */ /* 0x008fc80007fbe0ff */
[----:B------:R-:W-:Y:S01]  /*5880*/  LEA.HI.X.SX32 R21, R8, R29, 0x1, P5 ;  /* 0x0000001d08157211 */ /* 0x000fe200028f0eff */
[----:B------:R-:W-:Y:S04]  /*5890*/  STL [R1+0xc1c], R27 ;  /* 0x000c1c1b01007387 */ /* 0x000fe80000100800 */
[----:B------:R3:W-:Y:S04]  /*58a0*/  STL.64 [R1+0x19e8], R20 ;  /* 0x0019e81401007387 */ /* 0x0007e80000100a00 */
[----:B---3--:R-:W3:Y:S01]  /*58b0*/  LDL.LU.64 R20, [R1+0x2c70] ;  /* 0x002c700001147983 */ /* 0x008ee20000300a00 */
[----:B------:R-:W-:-:S02]  /*58c0*/  IMAD R2, R12, 0x3a, RZ ;  /* 0x0000003a0c027824 */ /* 0x000fc400078e02ff */
[----:B------:R-:W-:-:S03]  /*58d0*/  IMAD R9, R10, 0x1d, RZ ;  /* 0x0000001d0a097824 */ /* 0x000fc600078e02ff */
[----:B------:R-:W-:-:S04]  /*58e0*/  IADD3 R26, P6, R2, R28, RZ ;  /* 0x0000001c021a7210 */ /* 0x000fc80007fde0ff */
[----:B------:R-:W-:-:S05]  /*58f0*/  LEA.HI.X.SX32 R27, R9, R29, 0x1, P6 ;  /* 0x0000001d091b7211 */ /* 0x000fca00030f0eff */
[----:B------:R4:W-:Y:S04]  /*5900*/  STL.64 [R1+0x1a88], R26 ;  /* 0x001a881a01007387 */ /* 0x0009e80000100a00 */
[----:B----4-:R4:W4:Y:S01]  /*5910*/  LDL.LU R26, [R1+0x2c68] ;  /* 0x002c6800011a7983 */ /* 0x0109220000300800 */
[----:B------:R-:W-:Y:S02]  /*5920*/  IMAD R5, R13, 0x74, RZ ;  /* 0x000000740d057824 */ /* 0x000fe400078e02ff */
[----:B------:R-:W-:-:S03]  /*5930*/  IMAD R4, R15, 0x1d0, RZ ;  /* 0x000001d00f047824 */ /* 0x000fc600078e02ff */
[-C--:B------:R-:W-:Y:S01]  /*5940*/  IADD3 R12, P5, R5, R28.reuse, RZ ;  /* 0x0000001c050c7210 */ /* 0x080fe20007fbe0ff */
[----:B------:R-:W-:Y:S01]  /*5950*/  IMAD R6, R14, 0xe8, RZ ;  /* 0x000000e80e067824 */ /* 0x000fe200078e02ff */
[----:B------:R-:W-:Y:S02]  /*5960*/  MOV R9, R13 ;  /* 0x0000000d00097202 */ /* 0x000fe40000000f00 */
[----:B------:R-:W-:Y:S01]  /*5970*/  LEA.HI.X.SX32 R9, R2, R29, 0x1, P5 ;  /* 0x0000001d02097211 */ /* 0x000fe200028f0eff */
[----:B------:R-:W-:Y:S01]  /*5980*/  IMAD.MOV.U32 R8, RZ, RZ, R12 ;  /* 0x000000ffff087224 */ /* 0x000fe200078e000c */
[-C--:B------:R-:W-:Y:S01]  /*5990*/  IADD3 R8, P5, R4, R28.reuse, RZ ;  /* 0x0000001c04087210 */ /* 0x080fe20007fbe0ff */
[----:B------:R-:W-:Y:S01]  /*59a0*/  IMAD R0, R18, 0x3bc, RZ ;  /* 0x000003bc12007824 */ /* 0x000fe200078e02ff */
[----:B------:R1:W-:Y:S01]  /*59b0*/  STL [R1+0x1a70], R12 ;  /* 0x001a700c01007387 */ /* 0x0003e20000100800 */
[----:B--2---:R-:W-:Y:S01]  /*59c0*/  IMAD R7, R17, 0x3b8, RZ ;  /* 0x000003b811077824 */ /* 0x004fe200078e02ff */
[----:B------:R-:W2:Y:S02]  /*59d0*/  LDC R18, c[0x0][0x268] ;  /* 0x00009a00ff127b82 */ /* 0x000ea40000000800 */
[----:B------:R1:W-:Y:S01]  /*59e0*/  STL [R1+0x1a74], R9 ;  /* 0x001a740901007387 */ /* 0x0003e20000100800 */
[----:B0-----:R-:W-:Y:S01]  /*59f0*/  IMAD R10, R16, 0x3b4, RZ ;  /* 0x000003b4100a7824 */ /* 0x001fe200078e02ff */
[----:B-1----:R-:W-:-:S04]  /*5a00*/  IADD3 R12, P6, R6, R28, RZ ;  /* 0x0000001c060c7210 */ /* 0x002fc80007fde0ff */
[----:B------:R-:W0:Y:S01]  /*5a10*/  LDC R16, c[0x0][0x268] ;  /* 0x00009a00ff107b82 */ /* 0x000e220000000800 */
[-C--:B------:R-:W-:Y:S02]  /*5a20*/  LEA.HI.X.SX32 R9, R6, R29.reuse, 0x1, P5 ;  /* 0x0000001d06097211 */ /* 0x080fe400028f0eff */
[-C--:B------:R-:W-:Y:S01]  /*5a30*/  IADD3 RZ, P5, R0, R28.reuse, RZ ;  /* 0x0000001c00ff7210 */ /* 0x080fe20007fbe0ff */
[----:B------:R-:W-:Y:S01]  /*5a40*/  IMAD R0, R19, 0x1d2, RZ ;  /* 0x000001d213007824 */ /* 0x000fe200078e02ff */
[-C--:B------:R-:W-:Y:S01]  /*5a50*/  LEA.HI.X.SX32 R13, R5, R29.reuse, 0x1, P6 ;  /* 0x0000001d050d7211 */ /* 0x080fe200030f0eff */
[----:B------:R-:W-:Y:S01]  /*5a60*/  IMAD R6, R24, 0x3c0, RZ ;  /* 0x000003c018067824 */ /* 0x000fe200078e02ff */
[----:B------:R-:W-:Y:S01]  /*5a70*/  LEA.HI.X.SX32 R5, R4, R29, 0x1, P3 ;  /* 0x0000001d04057211 */ /* 0x000fe200018f0eff */
[----:B------:R-:W1:Y:S01]  /*5a80*/  LDC R19, c[0x0][0x268] ;  /* 0x00009a00ff137b82 */ /* 0x000e620000000800 */
[-C--:B------:R-:W-:Y:S01]  /*5a90*/  IADD3 RZ, P3, R7, R28.reuse, RZ ;  /* 0x0000001c07ff7210 */ /* 0x080fe20007f7e0ff */
[----:B------:R2:W-:Y:S01]  /*5aa0*/  STL.64 [R1+0x1a40], R12 ;  /* 0x001a400c01007387 */ /* 0x0005e20000100a00 */
[----:B------:R-:W-:-:S02]  /*5ab0*/  IADD3 RZ, P6, R10, R28, RZ ;  /* 0x0000001c0aff7210 */ /* 0x000fc40007fde0ff */
[C---:B------:R-:W-:Y:S01]  /*5ac0*/  LEA.HI.X.SX32 R15, R0.reuse, R29, 0x1, P0 ;  /* 0x0000001d000f7211 */ /* 0x040fe200000f0eff */
[----:B------:R2:W-:Y:S02]  /*5ad0*/  STL [R1+0xc0c], R5 ;  /* 0x000c0c0501007387 */ /* 0x0005e40000100800 */
[----:B------:R-:W0:Y:S01]  /*5ae0*/  LDC R7, c[0x0][0x268] ;  /* 0x00009a00ff077b82 */ /* 0x000e220000000800 */
[----:B------:R-:W-:Y:S01]  /*5af0*/  IADD3 R10, P0, R0, R28, RZ ;  /* 0x0000001c000a7210 */ /* 0x000fe20007f1e0ff */
[----:B------:R2:W-:Y:S04]  /*5b00*/  STL.64 [R1+0x19e0], R8 ;  /* 0x0019e00801007387 */ /* 0x0005e80000100a00 */
[----:B------:R-:W-:Y:S02]  /*5b10*/  STL [R1+0xbfc], R15 ;  /* 0x000bfc0f01007387 */ /* 0x000fe40000100800 */
[----:B--2---:R-:W2:Y:S01]  /*5b20*/  LDC R12, c[0x0][0x268] ;  /* 0x00009a00ff0c7b82 */ /* 0x004ea20000000800 */
[----:B------:R-:W-:-:S07]  /*5b30*/  IMAD R5, R22, 0x75, RZ ;  /* 0x0000007516057824 */ /* 0x000fce00078e02ff */
[----:B------:R-:W1:Y:S08]  /*5b40*/  LDC R9, c[0x0][0x268] ;  /* 0x00009a00ff097b82 */ /* 0x000e700000000800 */
[----:B------:R-:W1:Y:S01]  /*5b50*/  LDC R8, c[0x0][0x268] ;  /* 0x00009a00ff087b82 */ /* 0x000e620000000800 */
[----:B------:R-:W-:-:S05]  /*5b60*/  IMAD R0, R23, 0x1d4, RZ ;  /* 0x000001d417007824 */ /* 0x000fca00078e02ff */
[----:B------:R-:W-:Y:S02]  /*5b70*/  LEA.HI.X.SX32 R17, R0, R29, 0x1, P1 ;  /* 0x0000001d00117211 */ /* 0x000fe400008f0eff */
[----:B------:R-:W-:Y:S01]  /*5b80*/  IADD3 RZ, P1, R6, R28, RZ ;  /* 0x0000001c06ff7210 */ /* 0x000fe20007f3e0ff */
[----:B--2---:R-:W-:Y:S01]  /*5b90*/  IMAD R6, R12, 0x3b, RZ ;  /* 0x0000003b0c067824 */ /* 0x004fe200078e02ff */
[----:B------:R-:W2:Y:S08]  /*5ba0*/  LDC R13, c[0x0][0x268] ;  /* 0x00009a00ff0d7b82 */ /* 0x000eb00000000800 */
[----:B------:R-:W2:Y:S08]  /*5bb0*/  LDC R22, c[0x0][0x268] ;  /* 0x00009a00ff167b82 */ /* 0x000eb00000000800 */
[----:B------:R-:W2:Y:S08]  /*5bc0*/  LDC R23, c[0x0][0x268] ;  /* 0x00009a00ff177b82 */ /* 0x000eb00000000800 */
[----:B------:R-:W2:Y:S08]  /*5bd0*/  LDC R12, c[0x0][0x268] ;  /* 0x00009a00ff0c7b82 */ /* 0x000eb00000000800 */
[----:B------:R-:W2:Y:S01]  /*5be0*/  LDC R24, c[0x0][0x268] ;  /* 0x00009a00ff187b82 */ /* 0x000ea20000000800 */
[----:B---3--:R-:W-:-:S02]  /*5bf0*/  IMAD R4, R20, 0xe9, RZ ;  /* 0x000000e914047824 */ /* 0x008fc400078e02ff */
[----:B------:R-:W-:-:S05]  /*5c00*/  IMAD R2, R21, 0xea, RZ ;  /* 0x000000ea15027824 */ /* 0x000fca00078e02ff */
[----:B------:R-:W3:Y:S01]  /*5c10*/  LDC R20, c[0x0][0x268] ;  /* 0x00009a00ff147b82 */ /* 0x000ee20000000800 */
[----:B------:R-:W-:-:S05]  /*5c20*/  LEA.HI.X.SX32 R11, R4, R29, 0x1, P0 ;  /* 0x0000001d040b7211 */ /* 0x000fca00000f0eff */
[----:B------:R0:W-:Y:S02]  /*5c30*/  STL.64 [R1+0x19d8], R10 ;  /* 0x0019d80a01007387 */ /* 0x0001e40000100a00 */
[----:B------:R-:W2:Y:S01]  /*5c40*/  LDC R21, c[0x0][0x268] ;  /* 0x00009a00ff157b82 */ /* 0x000ea20000000800 */
[----:B0-----:R-:W-:-:S04]  /*5c50*/  IADD3 R10, P0, R2, R28, RZ ;  /* 0x0000001c020a7210 */ /* 0x001fc80007f1e0ff */
[----:B------:R-:W-:-:S03]  /*5c60*/  LEA.HI.X.SX32 R11, R5, R29, 0x1, P0 ;  /* 0x0000001d050b7211 */ /* 0x000fc600000f0eff */
[----:B----4-:R-:W0:Y:S01]  /*5c70*/  LDC R26, c[0x0][0x268] ;  /* 0x00009a00ff1a7b82 */ /* 0x010e220000000800 */
[-C--:B------:R-:W-:Y:S01]  /*5c80*/  IADD3 R14, P0, R0, R28.reuse, RZ ;  /* 0x0000001c000e7210 */ /* 0x080fe20007f1e0ff */
[----:B------:R4:W-:Y:S01]  /*5c90*/  STL.64 [R1+0x1a38], R10 ;  /* 0x001a380a01007387 */ /* 0x0009e20000100a00 */
[----:B------:R-:W-:Y:S02]  /*5ca0*/  IMAD R0, R7, 0x1d6, RZ ;  /* 0x000001d607007824 */ /* 0x000fe400078e02ff */
[-C--:B------:R-:W-:Y:S01]  /*5cb0*/  LEA.HI.X.SX32 R15, R2, R29.reuse, 0x1, P0 ;  /* 0x0000001d020f7211 */ /* 0x080fe200000f0eff */
[----:B-1----:R-:W-:Y:S02]  /*5cc0*/  IMAD R5, R9, 0xeb, RZ ;  /* 0x000000eb09057824 */ /* 0x002fe400078e02ff */
[----:B----4-:R-:W1:Y:S01]  /*5cd0*/  LDC R11, c[0x0][0x268] ;  /* 0x00009a00ff0b7b82 */ /* 0x010e620000000800 */
[----:B------:R-:W-:Y:S01]  /*5ce0*/  LEA.HI.X.SX32 R9, R0, R29, 0x1, P2 ;  /* 0x0000001d00097211 */ /* 0x000fe200010f0eff */
[----:B------:R-:W-:Y:S01]  /*5cf0*/  IMAD R2, R8, 0x76, RZ ;  /* 0x0000007608027824 */ /* 0x000fe200078e02ff */
[----:B------:R-:W-:Y:S01]  /*5d00*/  IADD3 R8, P2, R0, R28, RZ ;  /* 0x0000001c00087210 */ /* 0x000fe20007f5e0ff */
[----:B------:R4:W-:Y:S04]  /*5d10*/  STL [R1+0xbec], R17 ;  /* 0x000bec1101007387 */ /* 0x0009e80000100800 */
[----:B------:R-:W3:Y:S01]  /*5d20*/  LDC R10, c[0x0][0x268] ;  /* 0x00009a00ff0a7b82 */ /* 0x000ee20000000800 */
[----:B------:R-:W-:Y:S04]  /*5d30*/  STL.64 [R1+0x19d0], R14 ;  /* 0x0019d00e01007387 */ /* 0x000fe80000100a00 */
[----:B------:R2:W-:Y:S01]  /*5d40*/  STL [R1+0xbdc], R9 ;  /* 0x000bdc0901007387 */ /* 0x0005e20000100800 */
[----:B------:R-:W-:-:S02]  /*5d50*/  IMAD R4, R25, 0x3c4, RZ ;  /* 0x000003c419047824 */ /* 0x000fc400078e02ff */
[----:B----4-:R-:W4:Y:S01]  /*5d60*/  LDC R17, c[0x0][0x268] ;  /* 0x00009a00ff117b82 */ /* 0x010f220000000800 */
[----:B--2---:R-:W-:-:S07]  /*5d70*/  LEA.HI.X.SX32 R9, R5, R29, 0x1, P2 ;  /* 0x0000001d05097211 */ /* 0x004fce00010f0eff */
[----:B------:R-:W2:Y:S01]  /*5d80*/  LDC R15, c[0x0][0x268] ;  /* 0x00009a00ff0f7b82 */ /* 0x000ea20000000800 */
[----:B------:R0:W-:Y:S01]  /*5d90*/  STL.64 [R1+0x19c8], R8 ;  /* 0x0019c80801007387 */ /* 0x0001e20000100a00 */
[----:B------:R-:W-:Y:S01]  /*5da0*/  IADD3 RZ, P0, R4, R28, RZ ;  /* 0x0000001c04ff7210 */ /* 0x000fe20007f1e0ff */
[----:B-1----:R-:W-:-:S05]  /*5db0*/  IMAD R4, R11, 0xec, RZ ;  /* 0x000000ec0b047824 */ /* 0x002fca00078e02ff */
[----:B------:R-:W1:Y:S01]  /*5dc0*/  LDC R14, c[0x0][0x268] ;  /* 0x00009a00ff0e7b82 */ /* 0x000e620000000800 */
[----:B0-----:R-:W-:Y:S01]  /*5dd0*/  IADD3 R8, P2, R2, R28, RZ ;  /* 0x0000001c02087210 */ /* 0x001fe20007f5e0ff */
[----:B---3--:R-:W-:-:S06]  /*5de0*/  IMAD R0, R10, 0x1d8, RZ ;  /* 0x000001d80a007824 */ /* 0x008fcc00078e02ff */
[----:B------:R-:W0:Y:S01]  /*5df0*/  LDC R7, c[0x0][0x268] ;  /* 0x00009a00ff077b82 */ /* 0x000e220000000800 */
[----:B------:R-:W-:-:S05]  /*5e00*/  LEA.HI.X.SX32 R9, R6, R29, 0x1, P2 ;  /* 0x0000001d06097211 */ /* 0x000fca00010f0eff */
[----:B------:R3:W-:Y:S02]  /*5e10*/  STL.64 [R1+0x1a68], R8 ;  /* 0x001a680801007387 */ /* 0x0007e40000100a00 */
[----:B------:R-:W0:Y:S08]  /*5e20*/  LDC R25, c[0x0][0x268] ;  /* 0x00009a00ff197b82 */ /* 0x000e300000000800 */
[----:B------:R-:W0:Y:S01]  /*5e30*/  LDC R11, c[0x0][0x268] ;  /* 0x00009a00ff0b7b82 */ /* 0x000e220000000800 */
[----:B---3--:R-:W-:-:S04]  /*5e40*/  IADD3 R8, P2, R4, R28, RZ ;  /* 0x0000001c04087210 */ /* 0x008fc80007f5e0ff */
[----:B------:R-:W-:-:S05]  /*5e50*/  LEA.HI.X.SX32 R9, R2, R29, 0x1, P2 ;  /* 0x0000001d02097211 */ /* 0x000fca00010f0eff */
[----:B------:R3:W-:Y:S01]  /*5e60*/  STL.64 [R1+0x1a30], R8 ;  /* 0x001a300801007387 */ /* 0x0007e20000100a00 */
[----:B------:R-:W-:Y:S01]  /*5e70*/  LEA.HI.X.SX32 R27, R0, R29, 0x1, P4 ;  /* 0x0000001d001b7211 */ /* 0x000fe200020f0eff */
[----:B-1----:R-:W-:Y:S02]  /*5e80*/  IMAD R5, R14, 0x3cc, RZ ;  /* 0x000003cc0e057824 */ /* 0x002fe400078e02ff */
[----:B------:R-:W1:Y:S01]  /*5e90*/  LDC R14, c[0x0][0x268] ;  /* 0x00009a00ff0e7b82 */ /* 0x000e620000000800 */
[----:B---3--:R-:W-:Y:S01]  /*5ea0*/  IADD3 R8, P2, R0, R28, RZ ;  /* 0x0000001c00087210 */ /* 0x008fe20007f5e0ff */
[----:B--2---:R-:W-:-:S03]  /*5eb0*/  IMAD R0, R15, 0x1da, RZ ;  /* 0x000001da0f007824 */ /* 0x004fc600078e02ff */
[-C--:B------:R-:W-:Y:S01]  /*5ec0*/  LEA.HI.X.SX32 R9, R4, R29.reuse, 0x1, P2 ;  /* 0x0000001d04097211 */ /* 0x080fe200010f0eff */
[----:B------:R2:W-:Y:S01]  /*5ed0*/  STL [R1+0xbcc], R27 ;  /* 0x000bcc1b01007387 */ /* 0x0005e20000100800 */
[----:B------:R-:W-:Y:S01]  /*5ee0*/  IMAD R10, R21, 0xef, RZ ;  /* 0x000000ef150a7824 */ /* 0x000fe200078e02ff */
[----:B------:R-:W-:Y:S02]  /*5ef0*/  LEA.HI.X.SX32 R21, R0, R29, 0x1, P6 ;  /* 0x0000001d00157211 */ /* 0x000fe400030f0eff */
[----:B------:R3:W-:Y:S01]  /*5f00*/  STL.64 [R1+0x19c0], R8 ;  /* 0x0019c00801007387 */ /* 0x0007e20000100a00 */
[----:B------:R-:W-:Y:S01]  /*5f10*/  IMAD R4, R18, 0xee, RZ ;  /* 0x000000ee12047824 */ /* 0x000fe200078e02ff */
[-C--:B------:R-:W-:Y:S01]  /*5f20*/  IADD3 RZ, P2, R5, R28.reuse, RZ ;  /* 0x0000001c05ff7210 */ /* 0x080fe20007f5e0ff */
[----:B------:R-:W-:Y:S02]  /*5f30*/  IMAD R2, R19, 0x1dc, RZ ;  /* 0x000001dc13027824 */ /* 0x000fe400078e02ff */
[----:B------:R-:W-:Y:S01]  /*5f40*/  IMAD R6, R13, 0x3c8, RZ ;  /* 0x000003c80d067824 */ /* 0x000fe200078e02ff */
[----:B--2---:R-:W2:Y:S01]  /*5f50*/  LDC R27, c[0x0][0x268] ;  /* 0x00009a00ff1b7b82 */ /* 0x004ea20000000800 */
[----:B---3--:R-:W-:Y:S01]  /*5f60*/  IMAD R8, R16, 0xed, RZ ;  /* 0x000000ed10087824 */ /* 0x008fe200078e02ff */
[----:B------:R-:W-:Y:S01]  /*5f70*/  IADD3 R16, P6, R0, R28, RZ ;  /* 0x0000001c00107210 */ /* 0x000fe20007fde0ff */
[----:B----4-:R-:W-:-:S03]  /*5f80*/  IMAD R9, R17, 0x77, RZ ;  /* 0x0000007711097824 */ /* 0x010fc600078e02ff */
[-C--:B------:R-:W-:Y:S01]  /*5f90*/  LEA.HI.X.SX32 R17, R8, R29.reuse, 0x1, P6 ;  /* 0x0000001d08117211 */ /* 0x080fe200030f0eff */
[----:B------:R-:W-:Y:S04]  /*5fa0*/  STL [R1+0xbbc], R21 ;  /* 0x000bbc1501007387 */ /* 0x000fe80000100800 */
[----:B------:R3:W-:Y:S01]  /*5fb0*/  STL.64 [R1+0x19b8], R16 ;  /* 0x0019b81001007387 */ /* 0x0007e20000100a00 */
[----:B------:R-:W-:Y:S01]  /*5fc0*/  IMAD R5, R20, 0x1de, RZ ;  /* 0x000001de14057824 */ /* 0x000fe200078e02ff */
[----:B------:R-:W-:Y:S01]  /*5fd0*/  LEA.HI.X.SX32 R19, R2, R29, 0x1, P3 ;  /* 0x0000001d02137211 */ /* 0x000fe200018f0eff */
[----:B0-----:R-:W-:Y:S01]  /*5fe0*/  IMAD R7, R7, 0x1e, RZ ;  /* 0x0000001e07077824 */ /* 0x001fe200078e02ff */
[-C--:B------:R-:W-:Y:S01]  /*5ff0*/  IADD3 RZ, P4, R6, R28.reuse, RZ ;  /* 0x0000001c06ff7210 */ /* 0x080fe20007f9e0ff */
[----:B------:R-:W-:Y:S01]  /*6000*/  IMAD R13, R22, 0xf, RZ ;  /* 0x0000000f160d7824 */ /* 0x000fe200078e02ff */
[----:B------:R-:W0:Y:S01]  /*6010*/  LDC R20, c[0x0][0x268] ;  /* 0x00009a00ff147b82 */ /* 0x000e220000000800 */
[----:B---3--:R-:W-:Y:S01]  /*6020*/  IADD3 R16, P6, R4, R28, RZ ;  /* 0x0000001c04107210 */ /* 0x008fe20007fde0ff */
[----:B------:R-:W-:-:S06]  /*6030*/  IMAD R6, R25, 0x3c, RZ ;  /* 0x0000003c19067824 */ /* 0x000fcc00078e02ff */
[----:B------:R-:W3:Y:S01]  /*6040*/  LDC R22, c[0x0][0x268] ;  /* 0x00009a00ff167b82 */ /* 0x000ee20000000800 */
[----:B------:R-:W-:Y:S01]  /*6050*/  LEA.HI.X.SX32 R17, R9, R29, 0x1, P6 ;  /* 0x0000001d09117211 */ /* 0x000fe200030f0eff */
[----:B-1----:R-:W-:Y:S01]  /*6060*/  IMAD R9, R14, 0x3d8, RZ ;  /* 0x000003d80e097824 */ /* 0x002fe200078e02ff */
[----:B------:R-:W-:-:S03]  /*6070*/  IADD3 R14, P3, R5, R28, RZ ;  /* 0x0000001c050e7210 */ /* 0x000fc60007f7e0ff */
[----:B------:R1:W-:Y:S01]  /*6080*/  STL.64 [R1+0x1a28], R16 ;  /* 0x001a281001007387 */ /* 0x0003e20000100a00 */
[-C--:B------:R-:W-:Y:S01]  /*6090*/  LEA.HI.X.SX32 R5, R5, R29.reuse, 0x1, P5 ;  /* 0x0000001d05057211 */ /* 0x080fe200028f0eff */
[----:B------:R-:W-:Y:S01]  /*60a0*/  IMAD R0, R23, 0x78, RZ ;  /* 0x0000007817007824 */ /* 0x000fe200078e02ff */
[----:B------:R-:W-:Y:S01]  /*60b0*/  LEA.HI.X.SX32 R15, R10, R29, 0x1, P3 ;  /* 0x0000001d0a0f7211 */ /* 0x000fe200018f0eff */
[----:B------:R-:W-:Y:S01]  /*60c0*/  IMAD R8, R12, 0xf0, RZ ;  /* 0x000000f00c087824 */ /* 0x000fe200078e02ff */
[----:B------:R-:W4:Y:S01]  /*60d0*/  LDC R25, c[0x0][0x268] ;  /* 0x00009a00ff197b82 */ /* 0x000f220000000800 */
[----:B-1----:R-:W-:Y:S01]  /*60e0*/  IADD3 R16, P6, R2, R28, RZ ;  /* 0x0000001c02107210 */ /* 0x002fe20007fde0ff */
[----:B------:R1:W-:Y:S01]  /*60f0*/  STL [R1+0xbac], R19 ;  /* 0x000bac1301007387 */ /* 0x0003e20000100800 */
[----:B------:R-:W-:-:S05]  /*6100*/  IMAD R11, R11, 0x3d4, RZ ;  /* 0x000003d40b0b7824 */ /* 0x000fca00078e02ff */
[----:B------:R-:W0:Y:S01]  /*6110*/  LDC R10, c[0x0][0x268] ;  /* 0x00009a00ff0a7b82 */ /* 0x000e220000000800 */
[----:B------:R-:W-:Y:S02]  /*6120*/  LEA.HI.X.SX32 R17, R4, R29, 0x1, P6 ;  /* 0x0000001d04117211 */ /* 0x000fe400030f0eff */
[----:B------:R-:W-:-:S03]  /*6130*/  IADD3 R18, P6, R7, R28, RZ ;  /* 0x0000001c07127210 */ /* 0x000fc60007fde0ff */
[----:B------:R2:W-:Y:S01]  /*6140*/  STL.64 [R1+0x19b0], R16 ;  /* 0x0019b01001007387 */ /* 0x0005e20000100a00 */
[----:B-1----:R-:W-:Y:S01]  /*6150*/  LEA.HI.X.SX32 R19, R13, R29, 0x1, P6 ;  /* 0x0000001d0d137211 */ /* 0x002fe200030f0eff */
[----:B------:R-:W1:Y:S02]  /*6160*/  LDC R23, c[0x0][0x268] ;  /* 0x00009a00ff177b82 */ /* 0x000e640000000800 */
[----:B------:R2:W-:Y:S01]  /*6170*/  STL [R1+0xb9c], R5 ;  /* 0x000b9c0501007387 */ /* 0x0005e20000100800 */
[----:B------:R-:W-:-:S03]  /*6180*/  IADD3 R4, P6, R8, R28, RZ ;  /* 0x0000001c08047210 */ /* 0x000fc60007fde0ff */
[----:B------:R3:W-:Y:S02]  /*6190*/  STL.64 [R1+0x19a8], R14 ;  /* 0x0019a80e01007387 */ /* 0x0007e40000100a00 */
[----:B------:R-:W4:Y:S01]  /*61a0*/  LDC R21, c[0x0][0x268] ;  /* 0x00009a00ff157b82 */ /* 0x000f220000000800 */
[-C--:B--2---:R-:W-:Y:S02]  /*61b0*/  IADD3 R16, P5, R6, R28.reuse, RZ ;  /* 0x0000001c06107210 */ /* 0x084fe40007fbe0ff */
[CC--:B------:R-:W-:Y:S02]  /*61c0*/  LEA.HI.X.SX32 R5, R0.reuse, R29.reuse, 0x1, P6 ;  /* 0x0000001d00057211 */ /* 0x0c0fe400030f0eff */
[-C--:B------:R-:W-:Y:S02]  /*61d0*/  LEA.HI.X.SX32 R17, R7, R29.reuse, 0x1, P5 ;  /* 0x0000001d07117211 */ /* 0x080fe400028f0eff */
[----:B---3--:R-:W-:Y:S01]  /*61e0*/  IADD3 R14, P3, R0, R28, RZ ;  /* 0x0000001c000e7210 */ /* 0x008fe20007f7e0ff */
[----:B------:R2:W-:Y:S01]  /*61f0*/  STL.64 [R1+0x1a90], R18 ;  /* 0x001a901201007387 */ /* 0x0005e20000100a00 */
[----:B------:R-:W3:Y:S02]  /*6200*/  LDC R7, c[0x0][0x268] ;  /* 0x00009a00ff077b82 */ /* 0x000ee40000000800 */
[----:B------:R-:W-:Y:S01]  /*6210*/  LEA.HI.X.SX32 R15, R6, R29, 0x1, P3 ;  /* 0x0000001d060f7211 */ /* 0x000fe200018f0eff */
[----:B------:R-:W-:Y:S04]  /*6220*/  STL.64 [R1+0x1a80], R16 ;  /* 0x001a801001007387 */ /* 0x000fe80000100a00 */
[----:B------:R-:W-:Y:S01]  /*6230*/  STL.64 [R1+0x1a60], R14 ;  /* 0x001a600e01007387 */ /* 0x000fe20000100a00 */
[----:B------:R-:W0:Y:S03]  /*6240*/  LDC R6, c[0x0][0x268] ;  /* 0x00009a00ff067b82 */ /* 0x000e260000000800 */
[----:B------:R1:W-:Y:S05]  /*6250*/  STL.64 [R1+0x1a20], R4 ;  /* 0x001a200401007387 */ /* 0x0003ea0000100a00 */
[----:B--2---:R-:W2:Y:S08]  /*6260*/  LDC R18, c[0x0][0x268] ;  /* 0x00009a00ff127b82 */ /* 0x004eb00000000800 */
[----:B-1----:R-:W1:Y:S08]  /*6270*/  LDC R4, c[0x0][0x268] ;  /* 0x00009a00ff047b82 */ /* 0x002e700000000800 */
[----:B------:R-:W2:Y:S01]  /*6280*/  LDC R19, c[0x0][0x268] ;  /* 0x00009a00ff137b82 */ /* 0x000ea20000000800 */
[----:B------:R-:W-:-:S07]  /*6290*/  IMAD R0, R26, 0x1e0, RZ ;  /* 0x000001e01a007824 */ /* 0x000fce00078e02ff */
[----:B------:R-:W4:Y:S01]  /*62a0*/  LDC R5, c[0x0][0x268] ;  /* 0x00009a00ff057b82 */ /* 0x000f220000000800 */
[C---:B------:R-:W-:Y:S02]  /*62b0*/  LEA.HI.X.SX32 R13, R0.reuse, R29, 0x1, P1 ;  /* 0x0000001d000d7211 */ /* 0x040fe400008f0eff */
[----:B------:R-:W-:-:S04]  /*62c0*/  IADD3 R14, P1, R0, R28, RZ ;  /* 0x0000001c000e7210 */ /* 0x000fc80007f3e0ff */
[----:B------:R-:W-:Y:S01]  /*62d0*/  LEA.HI.X.SX32 R15, R8, R29, 0x1, P1 ;  /* 0x0000001d080f7211 */ /* 0x000fe200008f0eff */
[----:B-1----:R-:W-:Y:S01]  /*62e0*/  IMAD R0, R4, 0x1e2, RZ ;  /* 0x000001e204007824 */ /* 0x002fe200078e02ff */
[----:B------:R-:W-:Y:S01]  /*62f0*/  STL [R1+0xb8c], R13 ;  /* 0x000b8c0d01007387 */ /* 0x000fe20000100800 */
[----:B0-----:R-:W-:Y:S01]  /*6300*/  IMAD R6, R6, 0xf1, RZ ;  /* 0x000000f106067824 */ /* 0x001fe200078e02ff */
[----:B------:R-:W-:Y:S01]  /*6310*/  IADD3 RZ, P6, R9, R28, RZ ;  /* 0x0000001c09ff7210 */ /* 0x000fe20007fde0ff */
[----:B---3--:R-:W-:Y:S01]  /*6320*/  IMAD R7, R7, 0x79, RZ ;  /* 0x0000007907077824 */ /* 0x008fe200078e02ff */
[----:B------:R-:W-:Y:S01]  /*6330*/  STL.64 [R1+0x19a0], R14 ;  /* 0x0019a00e01007387 */ /* 0x000fe20000100a00 */
[----:B------:R-:W0:Y:S03]  /*6340*/  LDC R9, c[0x0][0x268] ;  /* 0x00009a00ff097b82 */ /* 0x000e260000000800 */
[----:B--2---:R1:W-:Y:S01]  /*6350*/  STL.64 [R1+0x2c60], R18 ;  /* 0x002c601201007387 */ /* 0x0043e20000100a00 */
[----:B------:R-:W-:-:S04]  /*6360*/  IMAD R12, R24, 0x3d0, RZ ;  /* 0x000003d0180c7824 */ /* 0x000fc800078e02ff */
[----:B------:R-:W2:Y:S01]  /*6370*/  LDC R8, c[0x0][0x268] ;  /* 0x00009a00ff087b82 */ /* 0x000ea20000000800 */
[C---:B-1----:R-:W-:Y:S01]  /*6380*/  LEA.HI.X.SX32 R19, R0.reuse, R29, 0x1, P0 ;  /* 0x0000001d00137211 */ /* 0x042fe200000f0eff */
[----:B----4-:R-:W-:Y:S01]  /*6390*/  IMAD R4, R5, 0xf2, RZ ;  /* 0x000000f205047824 */ /* 0x010fe200078e02ff */
[----:B------:R-:W-:-:S05]  /*63a0*/  IADD3 R18, P0, R0, R28, RZ ;  /* 0x0000001c00127210 */ /* 0x000fca0007f1e0ff */
[----:B------:R-:W1:Y:S01]  /*63b0*/  LDC R14, c[0x0][0x268] ;  /* 0x00009a00ff0e7b82 */ /* 0x000e620000000800 */
[----:B------:R3:W-:Y:S01]  /*63c0*/  STL [R1+0xb7c], R19 ;  /* 0x000b7c1301007387 */ /* 0x0007e20000100800 */
[----:B------:R-:W-:-:S06]  /*63d0*/  IADD3 RZ, P3, R11, R28, RZ ;  /* 0x0000001c0bff7210 */ /* 0x000fcc0007f7e0ff */
[----:B------:R-:W4:Y:S01]  /*63e0*/  LDC R15, c[0x0][0x268] ;  /* 0x00009a00ff0f7b82 */ /* 0x000f220000000800 */
[----:B---3--:R-:W-:-:S07]  /*63f0*/  LEA.HI.X.SX32 R19, R6, R29, 0x1, P0 ;  /* 0x0000001d06137211 */ /* 0x008fce00000f0eff */
[----:B------:R-:W3:Y:S01]  /*6400*/  LDC R13, c[0x0][0x268] ;  /* 0x00009a00ff0d7b82 */ /* 0x000ee20000000800 */
[----:B------:R0:W-:Y:S01]  /*6410*/  STL.64 [R1+0x1998], R18 ;  /* 0x0019981201007387 */ /* 0x0001e20000100a00 */
[----:B------:R-:W-:Y:S01]  /*6420*/  IADD3 RZ, P5, R12, R28, RZ ;  /* 0x0000001c0cff7210 */ /* 0x000fe20007fbe0ff */
[----:B------:R-:W-:-:S05]  /*6430*/  IMAD R2, R27, 0x3dc, RZ ;  /* 0x000003dc1b027824 */ /* 0x000fca00078e02ff */
[----:B------:R-:W3:Y:S01]  /*6440*/  LDC R11, c[0x0][0x268] ;  /* 0x00009a00ff0b7b82 */ /* 0x000ee20000000800 */
[----:B0-----:R-:W-:-:S07]  /*6450*/  IADD3 R18, P0, R4, R28, RZ ;  /* 0x0000001c04127210 */ /* 0x001fce0007f1e0ff */
[----:B------:R-:W0:Y:S01]  /*6460*/  LDC R12, c[0x0][0x268] ;  /* 0x00009a00ff0c7b82 */ /* 0x000e220000000800 */
[----:B------:R-:W-:-:S05]  /*6470*/  LEA.HI.X.SX32 R19, R7, R29, 0x1, P0 ;  /* 0x0000001d07137211 */ /* 0x000fca00000f0eff */
[----:B------:R2:W-:Y:S02]  /*6480*/  STL.64 [R1+0x1a18], R18 ;  /* 0x001a181201007387 */ /* 0x0005e40000100a00 */
[----:B------:R-:W0:Y:S08]  /*6490*/  LDC R17, c[0x0][0x268] ;  /* 0x00009a00ff117b82 */ /* 0x000e300000000800 */
[----:B------:R-:W0:Y:S01]  /*64a0*/  LDC R24, c[0x0][0x268] ;  /* 0x00009a00ff187b82 */ /* 0x000e220000000800 */
[----:B--2---:R-:W2:Y:S01]  /*64b0*/  LDL.LU.64 R18, [R1+0x2c60] ;  /* 0x002c600001127983 */ /* 0x004ea20000300a00 */
[----:B------:R-:W-:Y:S01]  /*64c0*/  IADD3 RZ, P1, R2, R28, RZ ;  /* 0x0000001c02ff7210 */ /* 0x000fe20007f3e0ff */
[----:B------:R-:W-:-:S02]  /*64d0*/  IMAD R2, R9, 0x1e4, RZ ;  /* 0x000001e409027824 */ /* 0x000fc400078e02ff */
[----:B-1----:R-:W-:-:S03]  /*64e0*/  IMAD R9, R14, 0x3e0, RZ ;  /* 0x000003e00e097824 */ /* 0x002fc600078e02ff */
[----:B------:R-:W1:Y:S01]  /*64f0*/  LDC R16, c[0x0][0x268] ;  /* 0x00009a00ff107b82 */ /* 0x000e620000000800 */
[-C--:B------:R-:W-:Y:S01]  /*6500*/  IADD3 R14, P0, R2, R28.reuse, RZ ;  /* 0x0000001c020e7210 */ /* 0x080fe20007f1e0ff */
[----:B------:R-:W-:Y:S01]  /*6510*/  IMAD R6, R8, 0xf4, RZ ;  /* 0x000000f408067824 */ /* 0x000fe200078e02ff */
[-C--:B------:R-:W-:Y:S01]  /*6520*/  LEA.HI.X.SX32 R27, R2, R29.reuse, 0x1, P4 ;  /* 0x0000001d021b7211 */ /* 0x080fe200020f0eff */
[----:B----4-:R-:W-:Y:S01]  /*6530*/  IMAD R8, R15, 0x3e4, RZ ;  /* 0x000003e40f087824 */ /* 0x010fe200078e02ff */
[-C--:B------:R-:W-:Y:S01]  /*6540*/  LEA.HI.X.SX32 R15, R4, R29.reuse, 0x1, P0 ;  /* 0x0000001d040f7211 */ /* 0x080fe200000f0eff */
[----:B------:R-:W-:Y:S02]  /*6550*/  IMAD R5, R10, 0x1e6, RZ ;  /* 0x000001e60a057824 */ /* 0x000fe400078e02ff */
[----:B---3--:R-:W-:Y:S01]  /*6560*/  IMAD R0, R13, 0x7a, RZ ;  /* 0x0000007a0d007824 */ /* 0x008fe200078e02ff */
[----:B------:R3:W-:Y:S01]  /*6570*/  STL [R1+0xb6c], R27 ;  /* 0x000b6c1b01007387 */ /* 0x0007e20000100800 */
[----:B------:R-:W-:Y:S01]  /*6580*/  IMAD R10, R11, 0xf3, RZ ;  /* 0x000000f30b0a7824 */ /* 0x000fe200078e02ff */
[C---:B------:R-:W-:Y:S01]  /*6590*/  IADD3 R26, P4, R5.reuse, R28, RZ ;  /* 0x0000001c051a7210 */ /* 0x040fe20007f9e0ff */
[----:B0-----:R-:W-:Y:S01]  /*65a0*/  IMAD R11, R12, 0x3d, RZ ;  /* 0x0000003d0c0b7824 */ /* 0x001fe200078e02ff */
[----:B------:R0:W-:Y:S01]  /*65b0*/  STL.64 [R1+0x1990], R14 ;  /* 0x0019900e01007387 */ /* 0x0001e20000100a00 */
[----:B------:R-:W-:-:S02]  /*65c0*/  LEA.HI.X.SX32 R13, R5, R29, 0x1, P2 ;  /* 0x0000001d050d7211 */ /* 0x000fc400010f0eff */
[-C--:B------:R-:W-:Y:S02]  /*65d0*/  IADD3 R12, P2, R6, R28.reuse, RZ ;  /* 0x0000001c060c7210 */ /* 0x080fe40007f5e0ff */
[-C--:B---3--:R-:W-:Y:S01]  /*65e0*/  LEA.HI.X.SX32 R27, R10, R29.reuse, 0x1, P4 ;  /* 0x0000001d0a1b7211 */ /* 0x088fe200020f0eff */
[----:B------:R3:W-:Y:S01]  /*65f0*/  STL [R1+0xb5c], R13 ;  /* 0x000b5c0d01007387 */ /* 0x0007e20000100800 */
[CC--:B0-----:R-:W-:Y:S01]  /*6600*/  IADD3 R14, P0, R0.reuse, R28.reuse, RZ ;  /* 0x0000001c000e7210 */ /* 0x0c1fe20007f1e0ff */
[----:B------:R-:W0:Y:S01]  /*6610*/  LDC R10, c[0x0][0x268] ;  /* 0x00009a00ff0a7b82 */ /* 0x000e220000000800 */
[----:B------:R-:W-:Y:S02]  /*6620*/  IADD3 RZ, P4, R9, R28, RZ ;  /* 0x0000001c09ff7210 */ /* 0x000fe40007f9e0ff */
[-C--:B------:R-:W-:Y:S02]  /*6630*/  LEA.HI.X.SX32 R15, R11, R29.reuse, 0x1, P0 ;  /* 0x0000001d0b0f7211 */ /* 0x080fe400000f0eff */
[-C--:B---3--:R-:W-:Y:S01]  /*6640*/  LEA.HI.X.SX32 R13, R0, R29.reuse, 0x1, P2 ;  /* 0x0000001d000d7211 */ /* 0x088fe200010f0eff */
[----:B------:R3:W-:Y:S02]  /*6650*/  STL.64 [R1+0x1988], R26 ;  /* 0x0019881a01007387 */ /* 0x0007e40000100a00 */
[----:B------:R-:W4:Y:S01]  /*6660*/  LDC R9, c[0x0][0x268] ;  /* 0x00009a00ff097b82 */ /* 0x000f220000000800 */
[----:B------:R-:W-:Y:S01]  /*6670*/  IMAD R0, R17, 0x1e8, RZ ;  /* 0x000001e811007824 */ /* 0x000fe200078e02ff */
[----:B------:R1:W-:Y:S04]  /*6680*/  STL.64 [R1+0x1a58], R14 ;  /* 0x001a580e01007387 */ /* 0x0003e80000100a00 */
[----:B------:R1:W-:Y:S02]  /*6690*/  STL.64 [R1+0x1a10], R12 ;  /* 0x001a100c01007387 */ /* 0x0003e40000100a00 */
[----:B------:R-:W0:Y:S01]  /*66a0*/  LDC R11, c[0x0][0x268] ;  /* 0x00009a00ff0b7b82 */ /* 0x000e220000000800 */
[----:B------:R-:W-:-:S02]  /*66b0*/  LEA.HI.X.SX32 R5, R0, R29, 0x1, P5 ;  /* 0x0000001d00057211 */ /* 0x000fc400028f0eff */
[----:B---3--:R-:W-:Y:S01]  /*66c0*/  IADD3 R26, P5, R0, R28, RZ ;  /* 0x0000001c001a7210 */ /* 0x008fe20007fbe0ff */
[----:B------:R-:W-:-:S04]  /*66d0*/  IMAD R4, R22, 0xf6, RZ ;  /* 0x000000f616047824 */ /* 0x000fc800078e02ff */
[----:B-1----:R-:W1:Y:S08]  /*66e0*/  LDC R14, c[0x0][0x268] ;  /* 0x00009a00ff0e7b82 */ /* 0x002e700000000800 */
[----:B------:R-:W3:Y:S01]  /*66f0*/  LDC R12, c[0x0][0x268] ;  /* 0x00009a00ff0c7b82 */ /* 0x000ee20000000800 */
[----:B------:R4:W-:Y:S01]  /*6700*/  STL [R1+0xb4c], R5 ;  /* 0x000b4c0501007387 */ /* 0x0009e20000100800 */
[----:B------:R-:W-:-:S06]  /*6710*/  LEA.HI.X.SX32 R27, R6, R29, 0x1, P5 ;  /* 0x0000001d061b7211 */ /* 0x000fcc00028f0eff */
[----:B------:R-:W3:Y:S01]  /*6720*/  LDC R13, c[0x0][0x268] ;  /* 0x00009a00ff0d7b82 */ /* 0x000ee20000000800 */
[----:B------:R-:W-:Y:S01]  /*6730*/  IADD3 RZ, P0, R8, R28, RZ ;  /* 0x0000001c08ff7210 */ /* 0x000fe20007f1e0ff */
[----:B----4-:R-:W-:Y:S02]  /*6740*/  IMAD R5, R23, 0x3ec, RZ ;  /* 0x000003ec17057824 */ /* 0x010fe400078e02ff */
[----:B------:R-:W-:-:S04]  /*6750*/  IMAD R8, R20, 0x7b, RZ ;  /* 0x0000007b14087824 */ /* 0x000fc800078e02ff */
[----:B------:R-:W4:Y:S01]  /*6760*/  LDC R15, c[0x0][0x268] ;  /* 0x00009a00ff0f7b82 */ /* 0x000f220000000800 */
[----:B------:R-:W-:Y:S01]  /*6770*/  IMAD R0, R24, 0x3f0, RZ ;  /* 0x000003f018007824 */ /* 0x000fe200078e02ff */
[----:B------:R0:W-:Y:S01]  /*6780*/  STL.64 [R1+0x1980], R26 ;  /* 0x0019801a01007387 */ /* 0x0001e20000100a00 */
[----:B------:R-:W-:-:S05]  /*6790*/  IMAD R7, R16, 0x3e8, RZ ;  /* 0x000003e810077824 */ /* 0x000fca00078e02ff */
[----:B------:R-:W4:Y:S01]  /*67a0*/  LDC R16, c[0x0][0x268] ;  /* 0x00009a00ff107b82 */ /* 0x000f220000000800 */
[----:B------:R-:W-:Y:S01]  /*67b0*/  IADD3 RZ, P2, R7, R28, RZ ;  /* 0x0000001c07ff7210 */ /* 0x000fe20007f5e0ff */
[----:B-1----:R-:W-:-:S06]  /*67c0*/  IMAD R6, R14, 0x7c, RZ ;  /* 0x0000007c0e067824 */ /* 0x002fcc00078e02ff */
[----:B------:R-:W1:Y:S01]  /*67d0*/  LDC R17, c[0x0][0x268] ;  /* 0x00009a00ff117b82 */ /* 0x000e620000000800 */
[C---:B------:R-:W-:Y:S02]  /*67e0*/  IMAD R20, R3.reuse, 0x12, RZ ;  /* 0x0000001203147824 */ /* 0x040fe400078e02ff */
[----:B------:R-:W-:Y:S02]  /*67f0*/  IMAD R24, R3, 0x16, RZ ;  /* 0x0000001603187824 */ /* 0x000fe400078e02ff */
[----:B--2---:R-:W-:-:S05]  /*6800*/  IMAD R2, R18, 0x1ea, RZ ;  /* 0x000001ea12027824 */ /* 0x004fca00078e02ff */
[----:B------:R-:W-:Y:S02]  /*6810*/  LEA.HI.X.SX32 R23, R2, R29, 0x1, P3 ;  /* 0x0000001d02177211 */ /* 0x000fe400018f0eff */
[----:B------:R-:W-:-:S03]  /*6820*/  IADD3 R22, P3, R4, R28, RZ ;  /* 0x0000001c04167210 */ /* 0x000fc60007f7e0ff */
[----:B------:R2:W-:Y:S01]  /*6830*/  STL [R1+0xb3c], R23 ;  /* 0x000b3c1701007387 */ /* 0x0005e20000100800 */
[----:B------:R-:W-:Y:S01]  /*6840*/  IMAD R7, R19, 0xf5, RZ ;  /* 0x000000f513077824 */ /* 0x000fe200078e02ff */
[-C--:B0-----:R-:W-:Y:S02]  /*6850*/  IADD3 R26, P5, R2, R28.reuse, RZ ;  /* 0x0000001c021a7210 */ /* 0x081fe40007fbe0ff */
[-C--:B--2---:R-:W-:Y:S02]  /*6860*/  LEA.HI.X.SX32 R23, R8, R29.reuse, 0x1, P3 ;  /* 0x0000001d08177211 */ /* 0x084fe400018f0eff */
[----:B------:R-:W-:Y:S01]  /*6870*/  IADD3 RZ, P3, R0, R28, RZ ;  /* 0x0000001c00ff7210 */ /* 0x000fe20007f7e0ff */
[----:B------:R-:W-:Y:S02]  /*6880*/  IMAD R0, R9, 0x1ec, RZ ;  /* 0x000001ec09007824 */ /* 0x000fe400078e02ff */
[----:B------:R-:W-:Y:S02]  /*6890*/  IMAD R8, R11, 0xf7, RZ ;  /* 0x000000f70b087824 */ /* 0x000fe400078e02ff */
[----:B---3--:R-:W-:Y:S01]  /*68a0*/  IMAD R9, R12, 0x1f, RZ ;  /* 0x0000001f0c097824 */ /* 0x008fe200078e02ff */
[----:B------:R-:W-:-:S02]  /*68b0*/  LEA.HI.X.SX32 R11, R0, R29, 0x1, P6 ;  /* 0x0000001d000b7211 */ /* 0x000fc400030f0eff */
[-C--:B------:R-:W-:Y:S01]  /*68c0*/  IADD3 R12, P6, R0, R28.reuse, RZ ;  /* 0x0000001c000c7210 */ /* 0x080fe20007fde0ff */
[----:B------:R-:W-:Y:S01]  /*68d0*/  IMAD R2, R10, 0x1ee, RZ ;  /* 0x000001ee0a027824 */ /* 0x000fe200078e02ff */
[-C--:B------:R-:W-:Y:S02]  /*68e0*/  LEA.HI.X.SX32 R27, R7, R29.reuse, 0x1, P5 ;  /* 0x0000001d071b7211 */ /* 0x080fe400028f0eff */
[-C--:B------:R-:W-:Y:S01]  /*68f0*/  IADD3 RZ, P5, R5, R28.reuse, RZ ;  /* 0x0000001c05ff7210 */ /* 0x080fe20007fbe0ff */
[----:B------:R-:W-:Y:S01]  /*6900*/  IMAD R5, R13, 0x3e, RZ ;  /* 0x0000003e0d057824 */ /* 0x000fe200078e02ff */
[----:B------:R-:W-:Y:S01]  /*6910*/  LEA.HI.X.SX32 R13, R4, R29, 0x1, P6 ;  /* 0x0000001d040d7211 */ /* 0x000fe200030f0eff */
[----:B------:R-:W-:Y:S01]  /*6920*/  STL.64 [R1+0x1978], R26 ;  /* 0x0019781a01007387 */ /* 0x000fe20000100a00 */
[----:B------:R-:W-:-:S03]  /*6930*/  IADD3 R14, P6, R2, R28, RZ ;  /* 0x0000001c020e7210 */ /* 0x000fc60007fde0ff */
[----:B------:R-:W-:Y:S01]  /*6940*/  STL.64 [R1+0x1a08], R22 ;  /* 0x001a081601007387 */ /* 0x000fe20000100a00 */
[-C--:B------:R-:W-:Y:S01]  /*6950*/  LEA.HI.X.SX32 R19, R2, R29.reuse, 0x1, P1 ;  /* 0x0000001d02137211 */ /* 0x080fe200008f0eff */
[----:B----4-:R-:W-:Y:S02]  /*6960*/  IMAD R7, R15, 0xf8, RZ ;  /* 0x000000f80f077824 */ /* 0x010fe400078e02ff */
[----:B------:R-:W-:Y:S01]  /*6970*/  STL [R1+0xb2c], R11 ;  /* 0x000b2c0b01007387 */ /* 0x000fe20000100800 */
[----:B------:R-:W-:-:S03]  /*6980*/  LEA.HI.X.SX32 R15, R8, R29, 0x1, P6 ;  /* 0x0000001d080f7211 */ /* 0x000fc600030f0eff */
[----:B------:R0:W-:Y:S01]  /*6990*/  STL.64 [R1+0x1970], R12 ;  /* 0x0019700c01007387 */ /* 0x0001e20000100a00 */
[----:B------:R-:W-:-:S03]  /*69a0*/  IMAD R0, R16, 0x1f0, RZ ;  /* 0x000001f010007824 */ /* 0x000fc600078e02ff */
[----:B------:R-:W-:Y:S01]  /*69b0*/  STL [R1+0xb1c], R19 ;  /* 0x000b1c1301007387 */ /* 0x000fe20000100800 */
[----:B0-----:R-:W-:-:S03]  /*69c0*/  IADD3 R12, P1, R5, R28, RZ ;  /* 0x0000001c050c7210 */ /* 0x001fc60007f3e0ff */
[----:B------:R0:W-:Y:S01]  /*69d0*/  STL.64 [R1+0x1968], R14 ;  /* 0x0019680e01007387 */ /* 0x0001e20000100a00 */
[----:B------:R-:W-:-:S05]  /*69e0*/  LEA.HI.X.SX32 R13, R9, R29, 0x1, P1 ;  /* 0x0000001d090d7211 */ /* 0x000fca00008f0eff */
[----:B------:R2:W-:Y:S01]  /*69f0*/  STL.64 [R1+0x1a78], R12 ;  /* 0x001a780c01007387 */ /* 0x0005e20000100a00 */
[----:B0-----:R-:W-:-:S04]  /*6a00*/  IADD3 R14, P6, R6, R28, RZ ;  /* 0x0000001c060e7210 */ /* 0x001fc80007fde0ff */
[-C--:B------:R-:W-:Y:S02]  /*6a10*/  LEA.HI.X.SX32 R15, R5, R29.reuse, 0x1, P6 ;  /* 0x0000001d050f7211 */ /* 0x080fe400030f0eff */
[CC--:B------:R-:W-:Y:S02]  /*6a20*/  IADD3 R8, P6, R0.reuse, R28.reuse, RZ ;  /* 0x0000001c00087210 */ /* 0x0c0fe40007fde0ff */
[-C--:B--2---:R-:W-:Y:S01]  /*6a30*/  IADD3 R12, P1, R7, R28.reuse, RZ ;  /* 0x0000001c070c7210 */ /* 0x084fe20007f3e0ff */
[----:B------:R-:W-:Y:S01]  /*6a40*/  IMAD R4, R25, 0x3f8, RZ ;  /* 0x000003f819047824 */ /* 0x000fe200078e02ff */
[-C--:B------:R-:W-:Y:S02]  /*6a50*/  LEA.HI.X.SX32 R11, R0, R29.reuse, 0x1, P4 ;  /* 0x0000001d000b7211 */ /* 0x080fe400020f0eff */
[-C--:B------:R-:W-:Y:S01]  /*6a60*/  LEA.HI.X.SX32 R13, R6, R29.reuse, 0x1, P1 ;  /* 0x0000001d060d7211 */ /* 0x080fe200008f0eff */
[----:B------:R-:W-:Y:S01]  /*6a70*/  IMAD R6, R3, 0x7f, RZ ;  /* 0x0000007f03067824 */ /* 0x000fe200078e02ff */
[----:B------:R-:W-:Y:S01]  /*6a80*/  LEA.HI.X.SX32 R9, R7, R29, 0x1, P6 ;  /* 0x0000001d07097211 */ /* 0x000fe200030f0eff */
[----:B------:R-:W-:Y:S01]  /*6a90*/  STL.64 [R1+0x1a50], R14 ;  /* 0x001a500e01007387 */ /* 0x000fe20000100a00 */
[----:B------:R-:W-:Y:S01]  /*6aa0*/  IMAD R10, R21, 0x3f4, RZ ;  /* 0x000003f4150a7824 */ /* 0x000fe200078e02ff */
[-C--:B------:R-:W-:Y:S01]  /*6ab0*/  IADD3 RZ, P4, R4, R28.reuse, RZ ;  /* 0x0000001c04ff7210 */ /* 0x080fe20007f9e0ff */
[C---:B------:R-:W-:Y:S01]  /*6ac0*/  IMAD R5, R3.reuse, 0x3, RZ ;  /* 0x0000000303057824 */ /* 0x040fe200078e02ff */
[----:B------:R-:W-:Y:S01]  /*6ad0*/  STL.64 [R1+0x1a00], R12 ;  /* 0x001a000c01007387 */ /* 0x000fe20000100a00 */
[----:B------:R-:W-:Y:S01]  /*6ae0*/  SHF.L.U32 R4, R3, 0x1, RZ ;  /* 0x0000000103047819 */ /* 0x000fe200000006ff */
[----:B-1----:R-:W-:Y:S01]  /*6af0*/  IMAD R2, R17, 0x3fc, RZ ;  /* 0x000003fc11027824 */ /* 0x002fe200078e02ff */
[C---:B------:R-:W-:Y:S01]  /*6b00*/  SHF.L.U32 R18, R3.reuse, 0x4, RZ ;  /* 0x0000000403127819 */ /* 0x040fe200000006ff */
[----:B------:R0:W-:Y:S01]  /*6b10*/  STL [R1+0xb0c], R11 ;  /* 0x000b0c0b01007387 */ /* 0x0001e20000100800 */
[----:B------:R-:W-:Y:S01]  /*6b20*/  IMAD R7, R3, 0x5, RZ ;  /* 0x0000000503077824 */ /* 0x000fe200078e02ff */
[----:B------:R-:W1:Y:S02]  /*6b30*/  LDC R0, c[0x0][0x268] ;  /* 0x00009a00ff007b82 */ /* 0x000e640000000800 */
[----:B------:R2:W-:Y:S01]  /*6b40*/  STL.64 [R1+0x1960], R8 ;  /* 0x0019600801007387 */ /* 0x0005e20000100a00 */
[----:B------:R-:W-:-:S03]  /*6b50*/  IADD3 RZ, P1, R10, R28, RZ ;  /* 0x0000001c0aff7210 */ /* 0x000fc60007f3e0ff */
[----:B------:R3:W-:Y:S01]  /*6b60*/  STL [R1+0x190], R6 ;  /* 0x0001900601007387 */ /* 0x0007e20000100800 */
[C---:B------:R-:W-:Y:S02]  /*6b70*/  IMAD.SHL.U32 R10, R3.reuse, 0x8, RZ ;  /* 0x00000008030a7824 */ /* 0x040fe400078e00ff */
[C---:B0-----:R-:W-:Y:S01]  /*6b80*/  IMAD R11, R3.reuse, 0x9, RZ ;  /* 0x00000009030b7824 */ /* 0x041fe200078e02ff */
[----:B------:R0:W-:Y:S01]  /*6b90*/  STL.64 [R1+0x2ba8], R4 ;  /* 0x002ba80401007387 */ /* 0x0001e20000100a00 */
[C---:B------:R-:W-:Y:S02]  /*6ba0*/  IMAD R12, R3.reuse, 0xa, RZ ;  /* 0x0000000a030c7824 */ /* 0x040fe400078e02ff */
[C---:B--2---:R-:W-:Y:S01]  /*6bb0*/  IMAD R8, R3.reuse, 0x6, RZ ;  /* 0x0000000603087824 */ /* 0x044fe200078e02ff */
[C---:B---3--:R-:W-:Y:S01]  /*6bc0*/  SHF.L.U32 R6, R3.reuse, 0x2, RZ ;  /* 0x0000000203067819 */ /* 0x048fe200000006ff */
[C---:B------:R-:W-:Y:S02]  /*6bd0*/  IMAD R9, R3.reuse, 0x7, RZ ;  /* 0x0000000703097824 */ /* 0x040fe400078e02ff */
[----:B------:R-:W-:-:S02]  /*6be0*/  IMAD R13, R3, 0xb, RZ ;  /* 0x0000000b030d7824 */ /* 0x000fc400078e02ff */
[C---:B------:R-:W-:Y:S01]  /*6bf0*/  IMAD R14, R3.reuse, 0xc, RZ ;  /* 0x0000000c030e7824 */ /* 0x040fe200078e02ff */
[----:B------:R2:W-:Y:S01]  /*6c00*/  STL.64 [R1+0x2ba0], R6 ;  /* 0x002ba00601007387 */ /* 0x0005e20000100a00 */
[C---:B------:R-:W-:Y:S02]  /*6c10*/  IMAD R15, R3.reuse, 0xd, RZ ;  /* 0x0000000d030f7824 */ /* 0x040fe400078e02ff */
[C---:B------:R-:W-:Y:S01]  /*6c20*/  IMAD R16, R3.reuse, 0xe, RZ ;  /* 0x0000000e03107824 */ /* 0x040fe200078e02ff */
[----:B------:R-:W-:Y:S01]  /*6c30*/  STL.64 [R1+0x2bb0], R8 ;  /* 0x002bb00801007387 */ /* 0x000fe20000100a00 */
[C---:B------:R-:W-:Y:S02]  /*6c40*/  IMAD R17, R3.reuse, 0xf, RZ ;  /* 0x0000000f03117824 */ /* 0x040fe400078e02ff */
[C---:B------:R-:W-:Y:S01]  /*6c50*/  IMAD R19, R3.reuse, 0x11, RZ ;  /* 0x0000001103137824 */ /* 0x040fe200078e02ff */
[----:B------:R-:W-:Y:S01]  /*6c60*/  STL.64 [R1+0x2bb8], R10 ;  /* 0x002bb80a01007387 */ /* 0x000fe20000100a00 */
[----:B------:R-:W-:-:S02]  /*6c70*/  IMAD R21, R3, 0x13, RZ ;  /* 0x0000001303157824 */ /* 0x000fc400078e02ff */
[C---:B------:R-:W-:Y:S01]  /*6c80*/  IMAD R22, R3.reuse, 0x14, RZ ;  /* 0x0000001403167824 */ /* 0x040fe200078e02ff */
[----:B------:R-:W-:Y:S01]  /*6c90*/  STL.64 [R1+0x2bc0], R12 ;  /* 0x002bc00c01007387 */ /* 0x000fe20000100a00 */
[C---:B------:R-:W-:Y:S02]  /*6ca0*/  IMAD R23, R3.reuse, 0x15, RZ ;  /* 0x0000001503177824 */ /* 0x040fe400078e02ff */
[C---:B------:R-:W-:Y:S01]  /*6cb0*/  IMAD R25, R3.reuse, 0x17, RZ ;  /* 0x0000001703197824 */ /* 0x040fe200078e02ff */
[----:B------:R-:W-:Y:S01]  /*6cc0*/  STL.64 [R1+0x2bc8], R14 ;  /* 0x002bc80e01007387 */ /* 0x000fe20000100a00 */
[C---:B------:R-:W-:Y:S02]  /*6cd0*/  IMAD R26, R3.reuse, 0x18, RZ ;  /* 0x00000018031a7824 */ /* 0x040fe400078e02ff */
[C---:B------:R-:W-:Y:S01]  /*6ce0*/  IMAD R27, R3.reuse, 0x19, RZ ;  /* 0x00000019031b7824 */ /* 0x040fe200078e02ff */
[----:B------:R3:W-:Y:S01]  /*6cf0*/  STL.64 [R1+0x2bd0], R16 ;  /* 0x002bd01001007387 */ /* 0x0007e20000100a00 */
[C---:B0-----:R-:W-:Y:S01]  /*6d00*/  IMAD R5, R3.reuse, 0x1a, RZ ;  /* 0x0000001a03057824 */ /* 0x041fe200078e02ff */
[----:B------:R-:W-:Y:S01]  /*6d10*/  IADD3 RZ, P6, R2, R28, RZ ;  /* 0x0000001c02ff7210 */ /* 0x000fe20007fde0ff */
[C---:B------:R-:W-:Y:S01]  /*6d20*/  IMAD R4, R3.reuse, 0x1b, RZ ;  /* 0x0000001b03047824 */ /* 0x040fe200078e02ff */
[----:B------:R-:W-:Y:S01]  /*6d30*/  STL.64 [R1+0x2bd8], R18 ;  /* 0x002bd81201007387 */ /* 0x000fe20000100a00 */
[C---:B--2---:R-:W-:Y:S01]  /*6d40*/  IMAD R6, R3.reuse, 0x1c, RZ ;  /* 0x0000001c03067824 */ /* 0x044fe200078e02ff */
[----:B------:R-:W0:Y:S02]  /*6d50*/  LDC R2, c[0x0][0x268] ;  /* 0x00009a00ff027b82 */ /* 0x000e240000000800 */
[----:B------:R2:W-:Y:S04]  /*6d60*/  STL.64 [R1+0x2be0], R20 ;  /* 0x002be01401007387 */ /* 0x0005e80000100a00 */
[----:B------:R-:W-:Y:S01]  /*6d70*/  STL.64 [R1+0x2be8], R22 ;  /* 0x002be81601007387 */ /* 0x000fe20000100a00 */
[----:B-1----:R-:W-:Y:S01]  /*6d80*/  IMAD R0, R0, 0x1f2, RZ ;  /* 0x000001f200007824 */ /* 0x002fe200078e02ff */
[----:B---3--:R-:W1:Y:S02]  /*6d90*/  LDC R16, c[0x0][0x268] ;  /* 0x00009a00ff107b82 */ /* 0x008e640000000800 */
[----:B------:R3:W-:Y:S04]  /*6da0*/  STL.64 [R1+0x2bf0], R24 ;  /* 0x002bf01801007387 */ /* 0x0007e80000100a00 */
[----:B------:R-:W-:Y:S01]  /*6db0*/  STL.64 [R1+0x2bf8], R26 ;  /* 0x002bf81a01007387 */ /* 0x000fe20000100a00 */
[C---:B------:R-:W-:Y:S01]  /*6dc0*/  IMAD R7, R3.reuse, 0x7b, RZ ;  /* 0x0000007b03077824 */ /* 0x040fe200078e02ff */
[----:B--2---:R-:W2:Y:S02]  /*6dd0*/  LDC R21, c[0x0][0x268] ;  /* 0x00009a00ff157b82 */ /* 0x004ea40000000800 */
[----:B------:R4:W-:Y:S04]  /*6de0*/  STL [R1], R5 ;  /* 0x0000000501007387 */ /* 0x0009e80000100800 */
[----:B------:R4:W-:Y:S01]  /*6df0*/  STL [R1+0x4], R4 ;  /* 0x0000040401007387 */ /* 0x0009e20000100800 */
[----:B------:R-:W-:Y:S01]  /*6e00*/  LEA.HI.X.SX32 R9, R0, R29, 0x1, P0 ;  /* 0x0000001d00097211 */ /* 0x000fe200000f0eff */
[----:B0-----:R-:W-:Y:S01]  /*6e10*/  IMAD R2, R2, 0xf9, RZ ;  /* 0x000000f902027824 */ /* 0x001fe200078e02ff */
[----:B---3--:R-:W0:Y:S01]  /*6e20*/  LDC R25, c[0x0][0x268] ;  /* 0x00009a00ff197b82 */ /* 0x008e220000000800 */
[C---:B----4-:R-:W-:Y:S01]  /*6e30*/  IMAD R5, R3.reuse, 0x1d, RZ ;  /* 0x0000001d03057824 */ /* 0x050fe200078e02ff */
[----:B------:R3:W-:Y:S01]  /*6e40*/  STL [R1+0x8], R6 ;  /* 0x0000080601007387 */ /* 0x0007e20000100800 */
[----:B------:R-:W-:-:S03]  /*6e50*/  IMAD R4, R3, 0x1e, RZ ;  /* 0x0000001e03047824 */ /* 0x000fc600078e02ff */
[----:B------:R4:W-:Y:S01]  /*6e60*/  STL [R1+0xc], R5 ;  /* 0x00000c0501007387 */ /* 0x0009e20000100800 */
[C---:B------:R-:W-:Y:S01]  /*6e70*/  IMAD R8, R3.reuse, 0x7c, RZ ;  /* 0x0000007c03087824 */ /* 0x040fe200078e02ff */
[----:B------:R-:W1:Y:S01]  /*6e80*/  LDC R24, c[0x0][0x268] ;  /* 0x00009a00ff187b82 */ /* 0x000e620000000800 */
[C---:B---3--:R-:W-:Y:S01]  /*6e90*/  IMAD R6, R3.reuse, 0x1f, RZ ;  /* 0x0000001f03067824 */ /* 0x048fe200078e02ff */
[----:B------:R3:W-:Y:S01]  /*6ea0*/  STL [R1+0x10], R4 ;  /* 0x0000100401007387 */ /* 0x0007e20000100800 */
[----:B----4-:R-:W-:-:S03]  /*6eb0*/  SHF.L.U32 R5, R3, 0x5, RZ ;  /* 0x0000000503057819 */ /* 0x010fc600000006ff */
[----:B------:R4:W-:Y:S01]  /*6ec0*/  STL [R1+0x14], R6 ;  /* 0x0000140601007387 */ /* 0x0009e20000100800 */
[----:B------:R-:W-:Y:S01]  /*6ed0*/  IMAD.MOV.U32 R26, RZ, RZ, 0x3f800000 ;  /* 0x3f800000ff1a7424 */ /* 0x000fe200078e00ff */
[----:B------:R-:W2:Y:S02]  /*6ee0*/  LDC R27, c[0x0][0x268] ;  /* 0x00009a00ff1b7b82 */ /* 0x000ea40000000800 */
[----:B------:R4:W-:Y:S01]  /*6ef0*/  STL [R1+0x18], R5 ;  /* 0x0000180501007387 */ /* 0x0009e20000100800 */
[C---:B---3--:R-:W-:Y:S02]  /*6f00*/  IMAD R4, R3.reuse, 0x21, RZ ;  /* 0x0000002103047824 */ /* 0x048fe400078e02ff */
[----:B----4-:R-:W-:-:S03]  /*6f10*/  IMAD R6, R3, 0x22, RZ ;  /* 0x0000002203067824 */ /* 0x010fc600078e02ff */
[----:B------:R3:W-:Y:S01]  /*6f20*/  STL [R1+0x1c], R4 ;  /* 0x00001c0401007387 */ /* 0x0007e20000100800 */
[----:B------:R-:W4:Y:S01]  /*6f30*/  LDC R22, c[0x0][0x268] ;  /* 0x00009a00ff167b82 */ /* 0x000f220000000800 */
[C---:B------:R-:W-:Y:S02]  /*6f40*/  IMAD R5, R3.reuse, 0x23, RZ ;  /* 0x0000002303057824 */ /* 0x040fe400078e02ff */
[----:B------:R0:W-:Y:S04]  /*6f50*/  STL [R1+0x20], R6 ;  /* 0x0000200601007387 */ /* 0x0001e80000100800 */
[----:B------:R0:W-:Y:S01]  /*6f60*/  STL [R1+0x24], R5 ;  /* 0x0000240501007387 */ /* 0x0001e20000100800 */
[----:B------:R-:W2:Y:S01]  /*6f70*/  LDC R19, c[0x0][0x268] ;  /* 0x00009a00ff137b82 */ /* 0x000ea20000000800 */
[----:B---3--:R-:W-:-:S02]  /*6f80*/  IMAD R4, R3, 0x24, RZ ;  /* 0x0000002403047824 */ /* 0x008fc400078e02ff */
[----:B0-----:R-:W-:-:S03]  /*6f90*/  IMAD R6, R3, 0x25, RZ ;  /* 0x0000002503067824 */ /* 0x001fc600078e02ff */
[----:B------:R0:W-:Y:S02]  /*6fa0*/  STL [R1+0x28], R4 ;  /* 0x0000280401007387 */ /* 0x0001e40000100800 */
[----:B------:R-:W3:Y:S01]  /*6fb0*/  LDC R23, c[0x0][0x268] ;  /* 0x00009a00ff177b82 */ /* 0x000ee20000000800 */
[C---:B------:R-:W-:Y:S01]  /*6fc0*/  IMAD R5, R3.reuse, 0x26, RZ ;  /* 0x0000002603057824 */ /* 0x040fe200078e02ff */
[----:B------:R1:W-:Y:S04]  /*6fd0*/  STL [R1+0x2c], R6 ;  /* 0x00002c0601007387 */ /* 0x0003e80000100800 */
[----:B------:R1:W-:Y:S01]  /*6fe0*/  STL [R1+0x30], R5 ;  /* 0x0000300501007387 */ /* 0x0003e20000100800 */
[C---:B0-----:R-:W-:Y:S01]  /*6ff0*/  IMAD R4, R3.reuse, 0x27, RZ ;  /* 0x0000002703047824 */ /* 0x041fe200078e02ff */
[----:B------:R-:W0:Y:S01]  /*7000*/  LDC R20, c[0x0][0x268] ;  /* 0x00009a00ff147b82 */ /* 0x000e220000000800 */
[----:B-1----:R-:W-:-:S03]  /*7010*/  IMAD R6, R3, 0x28, RZ ;  /* 0x0000002803067824 */ /* 0x002fc600078e02ff */
[----:B------:R1:W-:Y:S01]  /*7020*/  STL [R1+0x34], R4 ;  /* 0x0000340401007387 */ /* 0x0003e20000100800 */
[----:B------:R-:W-:-:S03]  /*7030*/  IMAD R5, R3, 0x29, RZ ;  /* 0x0000002903057824 */ /* 0x000fc600078e02ff */
[----:B------:R4:W-:Y:S01]  /*7040*/  STL [R1+0x38], R6 ;  /* 0x0000380601007387 */ /* 0x0009e20000100800 */
[----:B------:R-:W2:Y:S03]  /*7050*/  LDC R18, c[0x0][0x268] ;  /* 0x00009a00ff127b82 */ /* 0x000ea60000000800 */
[----:B------:R4:W-:Y:S01]  /*7060*/  STL [R1+0x3c], R5 ;  /* 0x00003c0501007387 */ /* 0x0009e20000100800 */
[----:B-1----:R-:W-:-:S04]  /*7070*/  IMAD R4, R3, 0x2a, RZ ;  /* 0x0000002a03047824 */ /* 0x002fc800078e02ff */
[----:B------:R-:W1:Y:S01]  /*7080*/  LDC R17, c[0x0][0x268] ;  /* 0x00009a00ff117b82 */ /* 0x000e620000000800 */
[C---:B----4-:R-:W-:Y:S01]  /*7090*/  IMAD R6, R3.reuse, 0x2b, RZ ;  /* 0x0000002b03067824 */ /* 0x050fe200078e02ff */
[----:B------:R4:W-:Y:S01]  /*70a0*/  STL [R1+0x40], R4 ;  /* 0x0000400401007387 */ /* 0x0009e20000100800 */
[----:B------:R-:W-:-:S03]  /*70b0*/  IMAD R5, R3, 0x2c, RZ ;  /* 0x0000002c03057824 */ /* 0x000fc600078e02ff */
[----:B------:R3:W-:Y:S02]  /*70c0*/  STL [R1+0x44], R6 ;  /* 0x0000440601007387 */ /* 0x0007e40000100800 */
[----:B------:R-:W1:Y:S02]  /*70d0*/  LDC R15, c[0x0][0x268] ;  /* 0x00009a00ff0f7b82 */ /* 0x000e640000000800 */
[----:B------:R3:W-:Y:S01]  /*70e0*/  STL [R1+0x48], R5 ;  /* 0x0000480501007387 */ /* 0x0007e20000100800 */
[C---:B----4-:R-:W-:Y:S02]  /*70f0*/  IMAD R4, R3.reuse, 0x2d, RZ ;  /* 0x0000002d03047824 */ /* 0x050fe400078e02ff */
[----:B---3--:R-:W-:-:S03]  /*7100*/  IMAD R6, R3, 0x2e, RZ ;  /* 0x0000002e03067824 */ /* 0x008fc600078e02ff */
[----:B------:R3:W-:Y:S01]  /*7110*/  STL [R1+0x4c], R4 ;  /* 0x00004c0401007387 */ /* 0x0007e20000100800 */
[----:B------:R-:W4:Y:S01]  /*7120*/  LDC R14, c[0x0][0x268] ;  /* 0x00009a00ff0e7b82 */ /* 0x000f220000000800 */
[C---:B------:R-:W-:Y:S02]  /*7130*/  IMAD R5, R3.reuse, 0x2f, RZ ;  /* 0x0000002f03057824 */ /* 0x040fe400078e02ff */
[----:B------:R0:W-:Y:S04]  /*7140*/  STL [R1+0x50], R6 ;  /* 0x0000500601007387 */ /* 0x0001e80000100800 */
[----:B------:R2:W-:Y:S01]  /*7150*/  STL [R1+0x54], R5 ;  /* 0x0000540501007387 */ /* 0x0005e20000100800 */
[----:B------:R-:W4:Y:S01]  /*7160*/  LDC R13, c[0x0][0x268] ;  /* 0x00009a00ff0d7b82 */ /* 0x000f220000000800 */
[----:B---3--:R-:W-:-:S02]  /*7170*/  IMAD R4, R3, 0x30, RZ ;  /* 0x0000003003047824 */ /* 0x008fc400078e02ff */
[----:B0-----:R-:W-:-:S03]  /*7180*/  IMAD R6, R3, 0x31, RZ ;  /* 0x0000003103067824 */ /* 0x001fc600078e02ff */
[----:B------:R0:W-:Y:S02]  /*7190*/  STL [R1+0x58], R4 ;  /* 0x0000580401007387 */ /* 0x0001e40000100800 */
[----:B------:R-:W3:Y:S01]  /*71a0*/  LDC R12, c[0x0][0x268] ;  /* 0x00009a00ff0c7b82 */ /* 0x000ee20000000800 */
[C---:B--2---:R-:W-:Y:S01]  /*71b0*/  IMAD R5, R3.reuse, 0x32, RZ ;  /* 0x0000003203057824 */ /* 0x044fe200078e02ff */
[----:B------:R2:W-:Y:S04]  /*71c0*/  STL [R1+0x5c], R6 ;  /* 0x00005c0601007387 */ /* 0x0005e80000100800 */
[----:B------:R2:W-:Y:S01]  /*71d0*/  STL [R1+0x60], R5 ;  /* 0x0000600501007387 */ /* 0x0005e20000100800 */
[C---:B0-----:R-:W-:Y:S01]  /*71e0*/  IMAD R4, R3.reuse, 0x33, RZ ;  /* 0x0000003303047824 */ /* 0x041fe200078e02ff */
[----:B------:R-:W0:Y:S01]  /*71f0*/  LDC R11, c[0x0][0x268] ;  /* 0x00009a00ff0b7b82 */ /* 0x000e220000000800 */
[----:B--2---:R-:W-:-:S03]  /*7200*/  IMAD R6, R3, 0x34, RZ ;  /* 0x0000003403067824 */ /* 0x004fc600078e02ff */
[----:B------:R2:W-:Y:S01]  /*7210*/  STL [R1+0x64], R4 ;  /* 0x0000640401007387 */ /* 0x0005e20000100800 */
[----:B------:R-:W-:-:S03]  /*7220*/  IMAD R5, R3, 0x35, RZ ;  /* 0x0000003503057824 */ /* 0x000fc600078e02ff */
[----:B------:R1:W-:Y:S01]  /*7230*/  STL [R1+0x68], R6 ;  /* 0x0000680601007387 */ /* 0x0003e20000100800 */
[----:B------:R-:W0:Y:S03]  /*7240*/  LDC R10, c[0x0][0x268] ;  /* 0x00009a00ff0a7b82 */ /* 0x000e260000000800 */
[----:B------:R1:W-:Y:S01]  /*7250*/  STL [R1+0x6c], R5 ;  /* 0x00006c0501007387 */ /* 0x0003e20000100800 */
[C---:B--2---:R-:W-:Y:S02]  /*7260*/  IMAD R4, R3.reuse, 0x36, RZ ;  /* 0x0000003603047824 */ /* 0x044fe400078e02ff */
[----:B-1----:R-:W-:-:S03]  /*7270*/  IMAD R6, R3, 0x37, RZ ;  /* 0x0000003703067824 */ /* 0x002fc600078e02ff */
[----:B------:R1:W-:Y:S01]  /*7280*/  STL [R1+0x70], R4 ;  /* 0x0000700401007387 */ /* 0x0003e20000100800 */
[----:B------:R-:W-:-:S03]  /*7290*/  IMAD R5, R3, 0x38, RZ ;  /* 0x0000003803057824 */ /* 0x000fc600078e02ff */
[----:B------:R2:W-:Y:S04]  /*72a0*/  STL [R1+0x74], R6 ;  /* 0x0000740601007387 */ /* 0x0005e80000100800 */
[----:B------:R4:W-:Y:S01]  /*72b0*/  STL [R1+0x78], R5 ;  /* 0x0000780501007387 */ /* 0x0009e20000100800 */
[C---:B-1----:R-:W-:Y:S02]  /*72c0*/  IMAD R4, R3.reuse, 0x39, RZ ;  /* 0x0000003903047824 */ /* 0x042fe400078e02ff */
[----:B--2---:R-:W-:-:S03]  /*72d0*/  IMAD R6, R3, 0x3a, RZ ;  /* 0x0000003a03067824 */ /* 0x004fc600078e02ff */
[----:B------:R1:W-:Y:S01]  /*72e0*/  STL [R1+0x7c], R4 ;  /* 0x00007c0401007387 */ /* 0x0003e20000100800 */
[----:B----4-:R-:W-:-:S03]  /*72f0*/  IMAD R5, R3, 0x3b, RZ ;  /* 0x0000003b03057824 */ /* 0x010fc600078e02ff */
        /* <DEDUP_REMOVED lines=8> */
[C---:B-1----:R-:W-:Y:S01]  /*7380*/  IMAD R4, R3.reuse, 0x3f, RZ ;  /* 0x0000003f03047824 */ /* 0x042fe200078e02ff */
[----:B--2---:R-:W-:-:S04]  /*7390*/  SHF.L.U32 R6, R3, 0x6, RZ ;  /* 0x0000000603067819 */ /* 0x004fc800000006ff */
        /* <DEDUP_REMOVED lines=108> */
[----:B------:R-:W-:Y:S01]  /*7a60*/  STL [R1+0x16c], R4 ;  /* 0x00016c0401007387 */ /* 0x000fe20000100800 */
[----:B----4-:R-:W-:-:S03]  /*7a70*/  IMAD R5, R3, 0x77, RZ ;  /* 0x0000007703057824 */ /* 0x010fc600078e02ff */
[----:B------:R-:W-:Y:S04]  /*7a80*/  STL [R1+0x170], R6 ;  /* 0x0001700601007387 */ /* 0x000fe80000100800 */
[----:B------:R1:W-:Y:S02]  /*7a90*/  STL [R1+0x174], R5 ;  /* 0x0001740501007387 */ /* 0x0003e40000100800 */
[----:B-1----:R-:W1:Y:S01]  /*7aa0*/  LDC R5, c[0x0][0x268] ;  /* 0x00009a00ff057b82 */ /* 0x002e620000000800 */
[----:B------:R-:W-:-:S05]  /*7ab0*/  IMAD R4, R3, 0x78, RZ ;  /* 0x0000007803047824 */ /* 0x000fca00078e02ff */
[----:B------:R2:W-:Y:S02]  /*7ac0*/  STL [R1+0x178], R4 ;  /* 0x0001780401007387 */ /* 0x0005e40000100800 */
[----:B--2---:R-:W-:-:S05]  /*7ad0*/  IMAD R4, R3, 0x79, RZ ;  /* 0x0000007903047824 */ /* 0x004fca00078e02ff */
[----:B------:R1:W-:Y:S02]  /*7ae0*/  STL [R1+0x17c], R4 ;  /* 0x00017c0401007387 */ /* 0x0003e40000100800 */
[----:B-1----:R-:W-:Y:S02]  /*7af0*/  IMAD R4, R5, 0xfa, RZ ;  /* 0x000000fa05047824 */ /* 0x002fe400078e02ff */
[----:B------:R-:W1:Y:S01]  /*7b00*/  LDC R5, c[0x0][0x268] ;  /* 0x00009a00ff057b82 */ /* 0x000e620000000800 */
[----:B------:R-:W-:-:S05]  /*7b10*/  IMAD R6, R3, 0x7a, RZ ;  /* 0x0000007a03067824 */ /* 0x000fca00078e02ff */
[----:B------:R2:W-:Y:S04]  /*7b20*/  STL [R1+0x180], R6 ;  /* 0x0001800601007387 */ /* 0x0005e80000100800 */
[----:B------:R4:W-:Y:S01]  /*7b30*/  STL [R1+0xafc], R9 ;  /* 0x000afc0901007387 */ /* 0x0009e20000100800 */
[----:B--2---:R-:W-:-:S03]  /*7b40*/  IADD3 R6, P0, R0, R28, RZ ;  /* 0x0000001c00067210 */ /* 0x004fc60007f1e0ff */
[----:B------:R2:W-:Y:S01]  /*7b50*/  STL [R1+0x184], R7 ;  /* 0x0001840701007387 */ /* 0x0005e20000100800 */
[----:B----4-:R-:W4:Y:S03]  /*7b60*/  LDC R9, c[0x0][0x268] ;  /* 0x00009a00ff097b82 */ /* 0x010f260000000800 */
[----:B------:R3:W-:Y:S01]  /*7b70*/  STL [R1+0x188], R8 ;  /* 0x0001880801007387 */ /* 0x0007e20000100800 */
[----:B--2---:R-:W-:Y:S01]  /*7b80*/  LEA.HI.X.SX32 R7, R2, R29, 0x1, P0 ;  /* 0x0000001d02077211 */ /* 0x004fe200000f0eff */
[----:B-1----:R-:W-:Y:S02]  /*7b90*/  IMAD R0, R5, 0x7d, RZ ;  /* 0x0000007d05007824 */ /* 0x002fe400078e02ff */
[C---:B------:R-:W-:Y:S01]  /*7ba0*/  IMAD R2, R3.reuse, 0x7d, RZ ;  /* 0x0000007d03027824 */ /* 0x040fe200078e02ff */
[----:B---3--:R-:W1:Y:S01]  /*7bb0*/  LDC R8, c[0x0][0x268] ;  /* 0x00009a00ff087b82 */ /* 0x008e620000000800 */
[----:B------:R2:W-:Y:S01]  /*7bc0*/  STL.64 [R1+0x1958], R6 ;  /* 0x0019580601007387 */ /* 0x0005e20000100a00 */
[----:B------:R-:W-:-:S03]  /*7bd0*/  IMAD R3, R3, 0x7e, RZ ;  /* 0x0000007e03037824 */ /* 0x000fc600078e02ff */
[----:B------:R3:W-:Y:S01]  /*7be0*/  STL [R1+0x18c], R2 ;  /* 0x00018c0201007387 */ /* 0x0007e20000100800 */
[----:B--2---:R-:W-:-:S03]  /*7bf0*/  IADD3 R6, P0, R4, R28, RZ ;  /* 0x0000001c04067210 */ /* 0x004fc60007f1e0ff */
[----:B------:R2:W-:Y:S01]  /*7c00*/  STL [R1+0x2a70], R3 ;  /* 0x002a700301007387 */ /* 0x0005e20000100800 */
[----:B---3--:R-:W-:Y:S01]  /*7c10*/  MOV R2, 0xff800000 ;  /* 0xff80000000027802 */ /* 0x008fe20000000f00 */
[----:B------:R-:W3:Y:S01]  /*7c20*/  LDC R4, c[0x0][0x268] ;  /* 0x00009a00ff047b82 */ /* 0x000ee20000000800 */
[----:B------:R-:W-:Y:S02]  /*7c30*/  LEA.HI.X.SX32 R7, R0, R29, 0x1, P0 ;  /* 0x0000001d00077211 */ /* 0x000fe400000f0eff */
[----:B------:R-:W-:-:S03]  /*7c40*/  MOV R0, RZ ;  /* 0x000000ff00007202 */ /* 0x000fc60000000f00 */
[----:B------:R-:W-:Y:S02]  /*7c50*/  STL.64 [R1+0x19f8], R6 ;  /* 0x0019f80601007387 */ /* 0x000fe40000100a00 */
[----:B--2---:R-:W2:Y:S02]  /*7c60*/  LDC R3, c[0x0][0x268] ;  /* 0x00009a00ff037b82 */ /* 0x004ea40000000800 */
[----:B------:R0:W-:Y:S04]  /*7c70*/  STL [R1+0xc50], R26 ;  /* 0x000c501a01007387 */ /* 0x0001e80000100800 */
[----:B------:R-:W-:Y:S04]  /*7c80*/  STL [R1+0x2a74], R0 ;  /* 0x002a740001007387 */ /* 0x000fe80000100800 */
[----:B------:R4:W-:Y:S01]  /*7c90*/  STL [R1+0xa84], R2 ;  /* 0x000a840201007387 */ /* 0x0009e20000100800 */
[----:B------:R-:W1:Y:S01]  /*7ca0*/  S2R R5, SR_TID.X ;  /* 0x0000000000057919 */ /* 0x000e620000002100 */
[----:B0-----:R-:W-:Y:S01]  /*7cb0*/  IMAD.MOV.U32 R26, RZ, RZ, -0x800000 ;  /* 0xff800000ff1a7424 */ /* 0x001fe200078e00ff */
[----:B------:R-:W0:Y:S01]  /*7cc0*/  LDC R7, c[0x0][0x268] ;  /* 0x00009a00ff077b82 */ /* 0x000e220000000800 */
[----:B----4-:R-:W-:-:S02]  /*7cd0*/  MOV R2, RZ ;  /* 0x000000ff00027202 */ /* 0x010fc40000000f00 */
[----:B------:R-:W-:Y:S01]  /*7ce0*/  MOV R0, 0xff800000 ;  /* 0xff80000000007802 */ /* 0x000fe20000000f00 */
[----:B------:R-:W-:-:S04]  /*7cf0*/  IMAD R18, R18, 0x390, RZ ;  /* 0x0000039012127824 */ /* 0x000fc800078e02ff */
[----:B------:R-:W4:Y:S01]  /*7d00*/  LDC R6, c[0x0][0x268] ;  /* 0x00009a00ff067b82 */ /* 0x000f220000000800 */
[----:B------:R3:W-:Y:S04]  /*7d10*/  STL [R1+0x2a78], R2 ;  /* 0x002a780201007387 */ /* 0x0007e80000100800 */
[----:B------:R1:W-:Y:S01]  /*7d20*/  STL [R1+0xa88], R26 ;  /* 0x000a881a01007387 */ /* 0x0003e20000100800 */
[----:B---3--:R-:W-:Y:S02]  /*7d30*/  MOV R2, 0xff800000 ;  /* 0xff80000000027802 */ /* 0x008fe40000000f00 */
[----:B-1----:R-:W-:-:S03]  /*7d40*/  MOV R26, 0x3f800000 ;  /* 0x3f800000001a7802 */ /* 0x002fc60000000f00 */
[----:B------:R1:W-:Y:S04]  /*7d50*/  STL [R1+0xa8c], R2 ;  /* 0x000a8c0201007387 */ /* 0x0003e80000100800 */
[----:B------:R3:W-:Y:S01]  /*7d60*/  STL [R1+0xa80], R0 ;  /* 0x000a800001007387 */ /* 0x0007e20000100800 */
[----:B-1----:R-:W-:-:S03]  /*7d70*/  IMAD.MOV.U32 R2, RZ, RZ, 0x3f800000 ;  /* 0x3f800000ff027424 */ /* 0x002fc600078e00ff */
[----:B------:R-:W-:Y:S01]  /*7d80*/  STL [R1+0xc54], R26 ;  /* 0x000c541a01007387 */ /* 0x000fe20000100800 */
[----:B---3--:R-:W-:-:S03]  /*7d90*/  MOV R0, 0x3f800000 ;  /* 0x3f80000000007802 */ /* 0x008fc60000000f00 */
[----:B------:R1:W-:Y:S04]  /*7da0*/  STL [R1+0xc58], R2 ;  /* 0x000c580201007387 */ /* 0x0003e80000100800 */
[----:B------:R-:W-:Y:S04]  /*7db0*/  STL [R1+0x5a0], RZ ;  /* 0x0005a0ff01007387 */ /* 0x000fe80000100800 */
[----:B------:R3:W-:Y:S01]  /*7dc0*/  STL [R1+0xc5c], R0 ;  /* 0x000c5c0001007387 */ /* 0x0007e20000100800 */
[----:B-1----:R-:W1:Y:S03]  /*7dd0*/  LDC R2, c[0x0][0x268] ;  /* 0x00009a00ff027b82 */ /* 0x002e660000000800 */
[----:B------:R-:W-:Y:S04]  /*7de0*/  STL [R1+0x5a4], RZ ;  /* 0x0005a4ff01007387 */ /* 0x000fe80000100800 */
        /* <DEDUP_REMOVED lines=117> */
[----:B------:R-:W-:Y:S01]  /*8540*/  STL [R1+0x79c], RZ ;  /* 0x00079cff01007387 */ /* 0x000fe20000100800 */
[----:B--2---:R-:W-:-:S03]  /*8550*/  IMAD R26, R3, 0xe2, RZ ;  /* 0x000000e2031a7824 */ /* 0x004fc600078e02ff */
[----:B------:R-:W-:Y:S04]  /*8560*/  STL [R1+0x7a0], RZ ;  /* 0x0007a0ff01007387 */ /* 0x000fe80000100800 */
[----:B------:R-:W-:Y:S04]  /*8570*/  STL [R1+0x7a4], RZ ;  /* 0x0007a4ff01007387 */ /* 0x000fe80000100800 */
[----:B------:R-:W-:Y:S04]  /*8580*/  STL [R1+0x7a8], RZ ;  /* 0x0007a8ff01007387 */ /* 0x000fe80000100800 */
[----:B------:R-:W-:Y:S01]  /*8590*/  STL [R1+0x7ac], RZ ;  /* 0x0007acff01007387 */ /* 0x000fe20000100800 */
[----:B---3--:R-:W-:-:S03]  /*85a0*/  IMAD R0, R25, 0x1f4, RZ ;  /* 0x000001f419007824 */ /* 0x008fc600078e02ff */
[----:B------:R-:W-:Y:S01]  /*85b0*/  STL [R1+0x7b0], RZ ;  /* 0x0007b0ff01007387 */ /* 0x000fe20000100800 */
[----:B------:R-:W-:-:S03]  /*85c0*/  IMAD R25, R24, 0x380, RZ ;  /* 0x0000038018197824 */ /* 0x000fc600078e02ff */
[----:B------:R-:W-:Y:S01]  /*85d0*/  STL [R1+0x7b4], RZ ;  /* 0x0007b4ff01007387 */ /* 0x000fe20000100800 */
[----:B------:R-:W-:-:S03]  /*85e0*/  IMAD R24, R22, 0x1c4, RZ ;  /* 0x000001c416187824 */ /* 0x000fc600078e02ff */
[----:B------:R-:W-:Y:S01]  /*85f0*/  STL [R1+0x7b8], RZ ;  /* 0x0007b8ff01007387 */ /* 0x000fe20000100800 */
[----:B------:R-:W-:-:S03]  /*8600*/  IMAD R22, R21, 0x388, RZ ;  /* 0x0000038815167824 */ /* 0x000fc600078e02ff */
[----:B------:R-:W-:Y:S01]  /*8610*/  STL [R1+0x7bc], RZ ;  /* 0x0007bcff01007387 */ /* 0x000fe20000100800 */
[----:B------:R-:W-:-:S03]  /*8620*/  IMAD R21, R19, 0x1c5, RZ ;  /* 0x000001c513157824 */ /* 0x000fc600078e02ff */
[----:B------:R2:W-:Y:S01]  /*8630*/  STL.64 [R1+0x2c30], R26 ;  /* 0x002c301a01007387 */ /* 0x0005e20000100a00 */
[----:B-1----:R-:W-:Y:S01]  /*8640*/  IMAD R2, R2, 0x38e, RZ ;  /* 0x0000038e02027824 */ /* 0x002fe200078e02ff */
[----:B------:R-:W-:Y:S02]  /*8650*/  LOP3.LUT P0, RZ, R5, 0x3, RZ, 0xc0, !PT ;  /* 0x0000000305ff7812 */ /* 0x000fe4000780c0ff */
[----:B------:R-:W1:Y:S01]  /*8660*/  LDC R5, c[0x0][0x268] ;  /* 0x00009a00ff057b82 */ /* 0x000e620000000800 */
[----:B------:R-:W-:Y:S07]  /*8670*/  STL [R1+0x2c28], R24 ;  /* 0x002c281801007387 */ /* 0x000fee0000100800 */
[----:B--2---:R-:W2:Y:S01]  /*8680*/  LDC R27, c[0x0][0x268] ;  /* 0x00009a00ff1b7b82 */ /* 0x004ea20000000800 */
[----:B------:R3:W-:Y:S04]  /*8690*/  STL.64 [R1+0x2c38], R22 ;  /* 0x002c381601007387 */ /* 0x0007e80000100a00 */
[----:B------:R0:W-:Y:S03]  /*86a0*/  STL.64 [R1+0x2c18], R20 ;  /* 0x002c181401007387 */ /* 0x0001e60000100a00 */
[----:B------:R-:W4:Y:S01]  /*86b0*/  LDC R26, c[0x0][0x268] ;  /* 0x00009a00ff1a7b82 */ /* 0x000f220000000800 */
[----:B------:R0:W-:Y:S07]  /*86c0*/  STL.64 [R1+0x2c40], R2 ;  /* 0x002c400201007387 */ /* 0x0001ee0000100a00 */
[----:B---3--:R-:W3:Y:S01]  /*86d0*/  LDC R23, c[0x0][0x268] ;  /* 0x00009a00ff177b82 */ /* 0x008ee20000000800 */
[----:B0-----:R-:W-:-:S02]  /*86e0*/  LEA.HI.X.SX32 R21, R0, R29, 0x1, P2 ;  /* 0x0000001d00157211 */ /* 0x001fc400010f0eff */
[----:B------:R-:W-:-:S05]  /*86f0*/  IADD3 R2, P2, R0, R28, RZ ;  /* 0x0000001c00027210 */ /* 0x000fca0007f5e0ff */
[----:B------:R-:W0:Y:S01]  /*8700*/  LDC R0, c[0x0][0x268] ;  /* 0x00009a00ff007b82 */ /* 0x000e220000000800 */
[----:B--2---:R-:W-:Y:S02]  /*8710*/  IMAD R24, R27, 0x1f6, RZ ;  /* 0x000001f61b187824 */ /* 0x004fe400078e02ff */
[----:B------:R-:W-:Y:S02]  /*8720*/  IMAD R16, R16, 0x392, RZ ;  /* 0x0000039210107824 */ /* 0x000fe400078e02ff */
[----:B------:R-:W-:-:S03]  /*8730*/  IMAD R17, R17, 0x38c, RZ ;  /* 0x0000038c11117824 */ /* 0x000fc600078e02ff */
[----:B------:R-:W2:Y:S01]  /*8740*/  LDC R27, c[0x0][0x268] ;  /* 0x00009a00ff1b7b82 */ /* 0x000ea20000000800 */
[----:B-1----:R-:W-:Y:S01]  /*8750*/  IMAD R5, R5, 0x1c8, RZ ;  /* 0x000001c805057824 */ /* 0x002fe200078e02ff */
[----:B------:R-:W-:Y:S01]  /*8760*/  STL [R1+0x2c04], R18 ;  /* 0x002c041201007387 */ /* 0x000fe20000100800 */
[----:B------:R-:W-:Y:S02]  /*8770*/  IMAD R15, R15, 0x1c7, RZ ;  /* 0x000001c70f0f7824 */ /* 0x000fe400078e02ff */
[----:B------:R-:W-:Y:S01]  /*8780*/  IMAD R14, R14, 0x1ca, RZ ;  /* 0x000001ca0e0e7824 */ /* 0x000fe200078e02ff */
[----:B------:R-:W-:Y:S01]  /*8790*/  STL [R1+0x2c00], R16 ;  /* 0x002c001001007387 */ /* 0x000fe20000100800 */
[----:B------:R-:W-:Y:S02]  /*87a0*/  IMAD R13, R13, 0x39, RZ ;  /* 0x000000390d0d7824 */ /* 0x000fe400078e02ff */
[----:B------:R-:W-:Y:S01]  /*87b0*/  IMAD R12, R12, 0x394, RZ ;  /* 0x000003940c0c7824 */ /* 0x000fe200078e02ff */
[----:B------:R-:W-:Y:S01]  /*87c0*/  STL [R1+0x2c10], R17 ;  /* 0x002c101101007387 */ /* 0x000fe20000100800 */
[----:B------:R-:W-:-:S02]  /*87d0*/  IMAD R11, R11, 0x72, RZ ;  /* 0x000000720b0b7824 */ /* 0x000fc400078e02ff */
[----:B------:R-:W-:Y:S01]  /*87e0*/  IMAD R10, R10, 0x396, RZ ;  /* 0x000003960a0a7824 */ /* 0x000fe200078e02ff */
[----:B------:R-:W-:Y:S01]  /*87f0*/  STL.64 [R1+0x2c08], R4 ;  /* 0x002c080401007387 */ /* 0x000fe20000100a00 */
[----:B------:R-:W-:Y:S02]  /*8800*/  IMAD R9, R9, 0xe4, RZ ;  /* 0x000000e409097824 */ /* 0x000fe400078e02ff */
[----:B0-----:R-:W-:Y:S01]  /*8810*/  IMAD R0, R0, 0xfa, RZ ;  /* 0x000000fa00007824 */ /* 0x001fe200078e02ff */
[----:B------:R-:W-:Y:S01]  /*8820*/  STL.64 [R1+0x2c20], R14 ;  /* 0x002c200e01007387 */ /* 0x000fe20000100a00 */
[----:B------:R-:W-:-:S03]  /*8830*/  IMAD R8, R8, 0xe6, RZ ;  /* 0x000000e608087824 */ /* 0x000fc600078e02ff */
[----:B------:R-:W-:Y:S01]  /*8840*/  STL.64 [R1+0x2c48], R12 ;  /* 0x002c480c01007387 */ /* 0x000fe20000100a00 */
[----:B------:R-:W-:Y:S01]  /*8850*/  LEA.HI.X.SX32 R3, R0, R29, 0x1, P2 ;  /* 0x0000001d00037211 */ /* 0x000fe200010f0eff */
[----:B--2---:R-:W-:Y:S01]  /*8860*/  IMAD R27, R27, 0x7e, RZ ;  /* 0x0000007e1b1b7824 */ /* 0x004fe200078e02ff */
[----:B------:R-:W0:Y:S01]  /*8870*/  LDC R0, c[0x0][0x268] ;  /* 0x00009a00ff007b82 */ /* 0x000e220000000800 */
[----:B------:R3:W-:Y:S04]  /*8880*/  STL [R1+0xadc], R21 ;  /* 0x000adc1501007387 */ /* 0x0007e80000100800 */
[----:B------:R-:W-:Y:S04]  /*8890*/  STL.64 [R1+0x2c50], R10 ;  /* 0x002c500a01007387 */ /* 0x000fe80000100a00 */
[----:B------:R1:W-:Y:S01]  /*88a0*/  STL.64 [R1+0x2c58], R8 ;  /* 0x002c580801007387 */ /* 0x0003e20000100a00 */
[----:B---3--:R-:W-:-:S02]  /*88b0*/  IMAD R21, R23, 0xfc, RZ ;  /* 0x000000fc17157824 */ /* 0x008fc400078e02ff */
[----:B----4-:R-:W-:Y:S01]  /*88c0*/  IMAD R23, R26, 0xfb, RZ ;  /* 0x000000fb1a177824 */ /* 0x010fe200078e02ff */
[CC--:B------:R-:W-:Y:S02]  /*88d0*/  LEA.HI.X.SX32 R13, R24.reuse, R29.reuse, 0x1, P5 ;  /* 0x0000001d180d7211 */ /* 0x0c0fe400028f0eff */
[-C--:B-1----:R-:W-:Y:S01]  /*88e0*/  IADD3 R8, P2, R24, R28.reuse, RZ ;  /* 0x0000001c18087210 */ /* 0x082fe20007f5e0ff */
[----:B------:R1:W-:Y:S01]  /*88f0*/  STL.64 [R1+0x12f8], R2 ;  /* 0x0012f80201007387 */ /* 0x0003e20000100a00 */
[----:B------:R-:W2:Y:S02]  /*8900*/  LDC R26, c[0x0][0x268] ;  /* 0x00009a00ff1a7b82 */ /* 0x000ea40000000800 */
[----:B------:R-:W-:Y:S01]  /*8910*/  LEA.HI.X.SX32 R9, R23, R29, 0x1, P2 ;  /* 0x0000001d17097211 */ /* 0x000fe200010f0eff */
[----:B------:R-:W-:Y:S04]  /*8920*/  STL [R1+0xad4], R13 ;  /* 0x000ad40d01007387 */ /* 0x000fe80000100800 */
[----:B------:R3:W-:Y:S01]  /*8930*/  STL.64 [R1+0x12f0], R8 ;  /* 0x0012f00801007387 */ /* 0x0007e20000100a00 */
[----:B------:R-:W4:Y:S01]  /*8940*/  LDC R24, c[0x0][0x268] ;  /* 0x00009a00ff187b82 */ /* 0x000f220000000800 */
[----:B-1----:R-:W-:-:S07]  /*8950*/  IADD3 R2, P5, R27, R28, RZ ;  /* 0x0000001c1b027210 */ /* 0x002fce0007fbe0ff */
[----:B------:R-:W1:Y:S01]  /*8960*/  LDC R23, c[0x0][0x268] ;  /* 0x00009a00ff177b82 */ /* 0x000e620000000800 */
[----:B---3--:R-:W-:-:S04]  /*8970*/  IADD3 R8, P2, R21, R28, RZ ;  /* 0x0000001c15087210 */ /* 0x008fc80007f5e0ff */
[----:B------:R-:W-:-:S03]  /*8980*/  LEA.HI.X.SX32 R9, R27, R29, 0x1, P2 ;  /* 0x0000001d1b097211 */ /* 0x000fc600010f0eff */
[----:B------:R-:W3:Y:S01]  /*8990*/  LDC R27, c[0x0][0x268] ;  /* 0x00009a00ff1b7b82 */ /* 0x000ee20000000800 */
[----:B--2---:R-:W-:-:S05]  /*89a0*/  IMAD R22, R26, 0x3f, RZ ;  /* 0x0000003f1a167824 */ /* 0x004fca00078e02ff */
[----:B------:R-:W-:Y:S01]  /*89b0*/  LEA.HI.X.SX32 R3, R22, R29, 0x1, P5 ;  /* 0x0000001d16037211 */ /* 0x000fe200028f0eff */
[----:B----4-:R-:W-:Y:S01]  /*89c0*/  IMAD R24, R24, 0x1f8, RZ ;  /* 0x000001f818187824 */ /* 0x010fe200078e02ff */
[----:B------:R-:W2:Y:S01]  /*89d0*/  LDC R26, c[0x0][0x268] ;  /* 0x00009a00ff1a7b82 */ /* 0x000ea20000000800 */
[----:B---3--:R-:W-:-:S07]  /*89e0*/  IMAD R22, R27, 0x1fc, RZ ;  /* 0x000001fc1b167824 */ /* 0x008fce00078e02ff */
[----:B------:R-:W3:Y:S01]  /*89f0*/  LDC R27, c[0x0][0x268] ;  /* 0x00009a00ff1b7b82 */ /* 0x000ee20000000800 */
[----:B-1----:R-:W-:Y:S01]  /*8a00*/  IMAD R23, R23, 0x1fa, RZ ;  /* 0x000001fa17177824 */ /* 0x002fe200078e02ff */
[----:B------:R1:W-:Y:S01]  /*8a10*/  STL.64 [R1+0x17d8], R2 ;  /* 0x0017d80201007387 */ /* 0x0003e20000100a00 */
[----:B------:R-:W-:-:S03]  /*8a20*/  IMAD R19, R20, 0x1c6, RZ ;  /* 0x000001c614137824 */ /* 0x000fc600078e02ff */
[----:B------:R4:W-:Y:S01]  /*8a30*/  STL.64 [R1+0x1638], R8 ;  /* 0x0016380801007387 */ /* 0x0009e20000100a00 */
[CC--:B------:R-:W-:Y:S01]  /*8a40*/  LEA.HI.X.SX32 R11, R23.reuse, R29.reuse, 0x1, P1 ;  /* 0x0000001d170b7211 */ /* 0x0c0fe200008f0eff */
[----:B------:R-:W0:Y:S01]  /*8a50*/  LDC R20, c[0x0][0x268] ;  /* 0x00009a00ff147b82 */ /* 0x000e220000000800 */
[-C--:B-1----:R-:W-:Y:S02]  /*8a60*/  IADD3 R2, P5, R24, R28.reuse, RZ ;  /* 0x0000001c18027210 */ /* 0x082fe40007fbe0ff */
[----:B----4-:R-:W-:Y:S02]  /*8a70*/  IADD3 R8, P2, R23, R28, RZ ;  /* 0x0000001c17087210 */ /* 0x010fe40007f5e0ff */
[----:B------:R-:W-:-:S03]  /*8a80*/  LEA.HI.X.SX32 R3, R21, R29, 0x1, P5 ;  /* 0x0000001d15037211 */ /* 0x000fc600028f0eff */
[----:B------:R-:W1:Y:S01]  /*8a90*/  LDC R23, c[0x0][0x268] ;  /* 0x00009a00ff177b82 */ /* 0x000e620000000800 */
[----:B---3--:R-:W-:-:S07]  /*8aa0*/  IMAD R27, R27, 0xfd, RZ ;  /* 0x000000fd1b1b7824 */ /* 0x008fce00078e02ff */
[----:B------:R-:W3:Y:S01]  /*8ab0*/  LDC R21, c[0x0][0x268] ;  /* 0x00009a00ff157b82 */ /* 0x000ee20000000800 */
[----:B------:R-:W-:-:S07]  /*8ac0*/  LEA.HI.X.SX32 R9, R27, R29, 0x1, P2 ;  /* 0x0000001d1b097211 */ /* 0x000fce00010f0eff */
[----:B------:R-:W4:Y:S01]  /*8ad0*/  LDC R27, c[0x0][0x268] ;  /* 0x00009a00ff1b7b82 */ /* 0x000f220000000800 */
[----:B0-----:R-:W-:Y:S01]  /*8ae0*/  LEA R10, P2, R20, R28, 0x9 ;  /* 0x0000001c140a7211 */ /* 0x001fe200078448ff */
[----:B---3--:R-:W-:Y:S02]  /*8af0*/  IMAD R20, R21, 0x7f, RZ ;  /* 0x0000007f15147824 */ /* 0x008fe400078e02ff */
[----:B-1----:R-:W-:Y:S02]  /*8b00*/  IMAD R21, R23, 0x202, RZ ;  /* 0x0000020217157824 */ /* 0x002fe400078e02ff */
[----:B----4-:R-:W-:Y:S02]  /*8b10*/  IMAD R23, R27, 0x102, RZ ;  /* 0x000001021b177824 */ /* 0x010fe400078e02ff */
[----:B------:R-:W0:Y:S01]  /*8b20*/  LDC R27, c[0x0][0x268] ;  /* 0x00009a00ff1b7b82 */ /* 0x000e220000000800 */
[----:B--2---:R-:W-:Y:S01]  /*8b30*/  IMAD R26, R26, 0xfe, RZ ;  /* 0x000000fe1a1a7824 */ /* 0x004fe200078e02ff */
[----:B------:R-:W-:-:S04]  /*8b40*/  LEA.HI.X.SX32 R5, R24, R29, 0x1, P3 ;  /* 0x0000001d18057211 */ /* 0x000fc800018f0eff */
[----:B------:R-:W-:Y:S01]  /*8b50*/  IADD3 R4, P3, R26, R28, RZ ;  /* 0x0000001c1a047210 */ /* 0x000fe20007f7e0ff */
[----:B------:R1:W-:Y:S01]  /*8b60*/  STL [R1+0xacc], R5 ;  /* 0x000acc0501007387 */ /* 0x0003e20000100800 */
[-C--:B------:R-:W-:Y:S01]  /*8b70*/  LEA.HI.X.SX32 R17, R22, R29.reuse, 0x1, P4 ;  /* 0x0000001d16117211 */ /* 0x080fe200020f0eff */
[----:B------:R-:W2:Y:S02]  /*8b80*/  LDC R24, c[0x0][0x268] ;  /* 0x00009a00ff187b82 */ /* 0x000ea40000000800 */
[----:B------:R3:W-:Y:S01]  /*8b90*/  STL.64 [R1+0x12e8], R2 ;  /* 0x0012e80201007387 */ /* 0x0007e20000100a00 */
[----:B-1----:R-:W-:-:S03]  /*8ba0*/  LEA.HI.X.SX32 R5, R20, R29, 0x1, P3 ;  /* 0x0000001d14057211 */ /* 0x002fc600018f0eff */
[----:B------:R-:W-:Y:S01]  /*8bb0*/  STL [R1+0xabc], R11 ;  /* 0x000abc0b01007387 */ /* 0x000fe20000100800 */
[----:B---3--:R-:W-:Y:S01]  /*8bc0*/  IADD3 R2, P5, R22, R28, RZ ;  /* 0x0000001c16027210 */ /* 0x008fe20007fbe0ff */
[----:B0-----:R-:W-:Y:S02]  /*8bd0*/  IMAD R27, R27, 0x204, RZ ;  /* 0x000002041b1b7824 */ /* 0x001fe400078e02ff */
[----:B------:R-:W-:Y:S01]  /*8be0*/  STL.64 [R1+0x12e0], R8 ;  /* 0x0012e00801007387 */ /* 0x000fe20000100a00 */
[----:B------:R-:W-:-:S03]  /*8bf0*/  LEA.HI.X.SX32 R3, R26, R29, 0x1, P5 ;  /* 0x0000001d1a037211 */ /* 0x000fc600028f0eff */
[----:B------:R-:W-:Y:S01]  /*8c00*/  STL.64 [R1+0x1630], R4 ;  /* 0x0016300401007387 */ /* 0x000fe20000100a00 */
[----:B------:R-:W0:Y:S03]  /*8c10*/  LDC R26, c[0x0][0x268] ;  /* 0x00009a00ff1a7b82 */ /* 0x000e260000000800 */
[----:B------:R-:W-:Y:S04]  /*8c20*/  STL [R1+0xaac], R17 ;  /* 0x000aac1101007387 */ /* 0x000fe80000100800 */
[----:B------:R1:W-:Y:S02]  /*8c30*/  STL.64 [R1+0x12d8], R2 ;  /* 0x0012d80201007387 */ /* 0x0003e40000100a00 */
[----:B-1----:R-:W-:-:S02]  /*8c40*/  IADD3 R2, P5, R27, R28, RZ ;  /* 0x0000001c1b027210 */ /* 0x002fc40007fbe0ff */
[----:B------:R-:W1:Y:S01]  /*8c50*/  LDC R27, c[0x0][0x268] ;  /* 0x00009a00ff1b7b82 */ /* 0x000e620000000800 */
[----:B--2---:R-:W-:Y:S02]  /*8c60*/  IMAD R24, R24, 0x1fe, RZ ;  /* 0x000001fe18187824 */ /* 0x004fe400078e02ff */
[----:B0-----:R-:W-:-:S03]  /*8c70*/  IMAD R22, R26, 0x206, RZ ;  /* 0x000002061a167824 */ /* 0x001fc600078e02ff */
[C---:B------:R-:W-:Y:S02]  /*8c80*/  IADD3 R12, P1, R24.reuse, R28, RZ ;  /* 0x0000001c180c7210 */ /* 0x040fe40007f3e0ff */
[----:B------:R-:W-:Y:S01]  /*8c90*/  LEA.HI.X.SX32 R15, R24, R29, 0x1, P6 ;  /* 0x0000001d180f7211 */ /* 0x000fe200030f0eff */
[----:B------:R-:W0:Y:S01]  /*8ca0*/  LDC R26, c[0x0][0x268] ;  /* 0x00009a00ff1a7b82 */ /* 0x000e220000000800 */
[----:B-1----:R-:W-:-:S07]  /*8cb0*/  IMAD R24, R27, 0x82, RZ ;  /* 0x000000821b187824 */ /* 0x002fce00078e02ff */
[----:B------:R-:W1:Y:S01]  /*8cc0*/  LDC R27, c[0x0][0x268] ;  /* 0x00009a00ff1b7b82 */ /* 0x000e620000000800 */
[-C--:B------:R-:W-:Y:S02]  /*8cd0*/  IADD3 R8, P3, R21, R28.reuse, RZ ;  /* 0x0000001c15087210 */ /* 0x080fe40007f7e0ff */
[----:B------:R-:W-:Y:S01]  /*8ce0*/  IADD3 R14, P6, R22, R28, RZ ;  /* 0x0000001c160e7210 */ /* 0x000fe20007fde0ff */
[----:B0-----:R-:W-:-:S04]  /*8cf0*/  IMAD R21, R26, 0xff, RZ ;  /* 0x000000ff1a157824 */ /* 0x001fc800078e02ff */
[----:B------:R-:W0:Y:S01]  /*8d00*/  LDC R22, c[0x0][0x268] ;  /* 0x00009a00ff167b82 */ /* 0x000e220000000800 */
[----:B-1----:R-:W-:-:S07]  /*8d10*/  IMAD R26, R27, 0x104, RZ ;  /* 0x000001041b1a7824 */ /* 0x002fce00078e02ff */
[----:B------:R-:W1:Y:S01]  /*8d20*/  LDC R27, c[0x0][0x268] ;  /* 0x00009a00ff1b7b82 */ /* 0x000e620000000800 */
[----:B------:R-:W-:Y:S02]  /*8d30*/  LEA.HI.X.SX32 R13, R21, R29, 0x1, P1 ;  /* 0x0000001d150d7211 */ /* 0x000fe400008f0eff */
[----:B0-----:R-:W-:Y:S01]  /*8d40*/  SHF.L.U32 R21, R22, 0x8, RZ ;  /* 0x0000000816157819 */ /* 0x001fe200000006ff */
[----:B-1----:R-:W-:-:S04]  /*8d50*/  IMAD R22, R27, 0x101, RZ ;  /* 0x000001011b167824 */ /* 0x002fc800078e02ff */
[----:B------:R-:W0:Y:S01]  /*8d60*/  LDC R27, c[0x0][0x268] ;  /* 0x00009a00ff1b7b82 */ /* 0x000e220000000800 */
[-C--:B------:R-:W-:Y:S02]  /*8d70*/  LEA.HI.X.SX32 R11, R21, R29.reuse, 0x1, P2 ;  /* 0x0000001d150b7211 */ /* 0x080fe400010f0eff */
[----:B------:R-:W-:-:S05]  /*8d80*/  LEA.HI.X.SX32 R9, R22, R29, 0x1, P3 ;  /* 0x0000001d16097211 */ /* 0x000fca00018f0eff */
[----:B------:R-:W1:Y:S01]  /*8d90*/  LDC R21, c[0x0][0x268] ;  /* 0x00009a00ff157b82 */ /* 0x000e620000000800 */
[----:B------:R-:W-:Y:S01]  /*8da0*/  STL [R1+0xa9c], R15 ;  /* 0x000a9c0f01007387 */ /* 0x000fe20000100800 */
[----:B0-----:R-:W-:-:S06]  /*8db0*/  IMAD R20, R27, 0x208, RZ ;  /* 0x000002081b147824 */ /* 0x001fcc00078e02ff */
[----:B------:R-:W0:Y:S08]  /*8dc0*/  LDC R22, c[0x0][0x268] ;  /* 0x00009a00ff167b82 */ /* 0x000e300000000800 */
[----:B------:R-:W2:Y:S01]  /*8dd0*/  LDC R27, c[0x0][0x268] ;  /* 0x00009a00ff1b7b82 */ /* 0x000ea20000000800 */
[----:B------:R-:W-:Y:S04]  /*8de0*/  STL.64 [R1+0x12d0], R12 ;  /* 0x0012d00c01007387 */ /* 0x000fe80000100a00 */
[----:B------:R-:W-:Y:S04]  /*8df0*/  STL.64 [R1+0x12c8], R10 ;  /* 0x0012c80a01007387 */ /* 0x000fe80000100a00 */
[----:B------:R3:W-:Y:S02]  /*8e00*/  STL.64 [R1+0x12c0], R8 ;  /* 0x0012c00801007387 */ /* 0x0007e40000100a00 */
[----:B---3--:R-:W-:Y:S01]  /*8e10*/  IADD3 R8, P3, R20, R28, RZ ;  /* 0x0000001c14087210 */ /* 0x008fe20007f7e0ff */
[----:B--2---:R-:W-:-:S02]  /*8e20*/  IMAD R20, R27, 0x106, RZ ;  /* 0x000001061b147824 */ /* 0x004fc400078e02ff */
[----:B------:R-:W2:Y:S01]  /*8e30*/  LDC R27, c[0x0][0x268] ;  /* 0x00009a00ff1b7b82 */ /* 0x000ea20000000800 */
[----:B-1----:R-:W-:Y:S01]  /*8e40*/  IMAD R21, R21, 0x81, RZ ;  /* 0x0000008115157824 */ /* 0x002fe200078e02ff */
[----:B------:R-:W-:Y:S01]  /*8e50*/  IADD3 R4, P4, R23, R28, RZ ;  /* 0x0000001c17047210 */ /* 0x000fe20007f9e0ff */
[----:B0-----:R-:W-:-:S03]  /*8e60*/  IMAD R22, R22, 0x20a, RZ ;  /* 0x0000020a16167824 */ /* 0x001fc600078e02ff */
[-C--:B------:R-:W-:Y:S02]  /*8e70*/  LEA.HI.X.SX32 R5, R21, R29.reuse, 0x1, P4 ;  /* 0x0000001d15057211 */ /* 0x080fe400020f0eff */
[----:B------:R-:W-:Y:S02]  /*8e80*/  LEA.HI.X.SX32 R3, R23, R29, 0x1, P5 ;  /* 0x0000001d17037211 */ /* 0x000fe400028f0eff */
[----:B------:R-:W0:Y:S01]  /*8e90*/  LDC R23, c[0x0][0x268] ;  /* 0x00009a00ff177b82 */ /* 0x000e220000000800 */
[----:B------:R1:W-:Y:S02]  /*8ea0*/  STL.64 [R1+0x1628], R4 ;  /* 0x0016280401007387 */ /* 0x0003e40000100a00 */
[----:B-1----:R-:W-:Y:S01]  /*8eb0*/  IADD3 R4, P4, R22, R28, RZ ;  /* 0x0000001c16047210 */ /* 0x002fe20007f9e0ff */
[----:B--2---:R-:W-:-:S04]  /*8ec0*/  IMAD R22, R27, 0x103, RZ ;  /* 0x000001031b167824 */ /* 0x004fc800078e02ff */
[----:B------:R-:W1:Y:S01]  /*8ed0*/  LDC R27, c[0x0][0x268] ;  /* 0x00009a00ff1b7b82 */ /* 0x000e620000000800 */
[----:B0-----:R-:W-:Y:S02]  /*8ee0*/  IMAD R21, R23, 0x20c, RZ ;  /* 0x0000020c17157824 */ /* 0x001fe400078e02ff */
[----:B-1----:R-:W-:-:S05]  /*8ef0*/  IMAD R23, R27, 0x41, RZ ;  /* 0x000000411b177824 */ /* 0x002fca00078e02ff */
[----:B------:R-:W0:Y:S01]  /*8f00*/  LDC R27, c[0x0][0x268] ;  /* 0x00009a00ff1b7b82 */ /* 0x000e220000000800 */
[----:B------:R-:W-:Y:S02]  /*8f10*/  LEA.HI.X.SX32 R15, R22, R29, 0x1, P6 ;  /* 0x0000001d160f7211 */ /* 0x000fe400030f0eff */
[----:B------:R-:W-:-:S05]  /*8f20*/  IADD3 R12, P1, R24, R28, RZ ;  /* 0x0000001c180c7210 */ /* 0x000fca0007f3e0ff */
[----:B------:R-:W1:Y:S01]  /*8f30*/  LDC R22, c[0x0][0x268] ;  /* 0x00009a00ff167b82 */ /* 0x000e620000000800 */
[----:B------:R-:W-:Y:S01]  /*8f40*/  LEA.HI.X.SX32 R13, R23, R29, 0x1, P1 ;  /* 0x0000001d170d7211 */ /* 0x000fe200008f0eff */
[----:B0-----:R-:W-:-:S06]  /*8f50*/  IMAD R23, R27, 0x42, RZ ;  /* 0x000000421b177824 */ /* 0x001fcc00078e02ff */
[----:B------:R-:W0:Y:S01]  /*8f60*/  LDC R27, c[0x0][0x268] ;  /* 0x00009a00ff1b7b82 */ /* 0x000e220000000800 */
[----:B------:R-:W-:Y:S01]  /*8f70*/  IADD3 R10, P2, R26, R28, RZ ;  /* 0x0000001c1a0a7210 */ /* 0x000fe20007f5e0ff */
[----:B------:R-:W-:Y:S01]  /*8f80*/  STL.64 [R1+0x12b8], R2 ;  /* 0x0012b80201007387 */ /* 0x000fe20000100a00 */
[----:B-1----:R-:W-:-:S03]  /*8f90*/  IMAD R22, R22, 0x20e, RZ ;  /* 0x0000020e16167824 */ /* 0x002fc600078e02ff */
[----:B------:R-:W-:Y:S01]  /*8fa0*/  STL.64 [R1+0x12b0], R14 ;  /* 0x0012b00e01007387 */ /* 0x000fe20000100a00 */
[----:B------:R-:W-:-:S03]  /*8fb0*/  LEA.HI.X.SX32 R11, R24, R29, 0x1, P2 ;  /* 0x0000001d180b7211 */ /* 0x000fc600010f0eff */
[----:B------:R1:W-:Y:S01]  /*8fc0*/  STL.64 [R1+0x17d0], R12 ;  /* 0x0017d00c01007387 */ /* 0x0003e20000100a00 */
[----:B------:R-:W-:Y:S02]  /*8fd0*/  LEA.HI.X.SX32 R9, R26, R29, 0x1, P3 ;  /* 0x0000001d1a097211 */ /* 0x000fe400018f0eff */
[----:B------:R-:W2:Y:S01]  /*8fe0*/  LDC R26, c[0x0][0x268] ;  /* 0x00009a00ff1a7b82 */ /* 0x000ea20000000800 */
[----:B-1----:R-:W-:Y:S01]  /*8ff0*/  IADD3 R12, P1, R22, R28, RZ ;  /* 0x0000001c160c7210 */ /* 0x002fe20007f3e0ff */
[----:B0-----:R-:W-:-:S06]  /*9000*/  IMAD R24, R27, 0x84, RZ ;  /* 0x000000841b187824 */ /* 0x001fcc00078e02ff */
[----:B------:R-:W0:Y:S08]  /*9010*/  LDC R22, c[0x0][0x268] ;  /* 0x00009a00ff167b82 */ /* 0x000e300000000800 */
[----:B------:R-:W1:Y:S01]  /*9020*/  LDC R27, c[0x0][0x268] ;  /* 0x00009a00ff1b7b82 */ /* 0x000e620000000800 */
[-C--:B------:R-:W-:Y:S02]  /*9030*/  IADD3 R14, P6, R21, R28.reuse, RZ ;  /* 0x0000001c150e7210 */ /* 0x080fe40007fde0ff */
[----:B------:R-:W-:Y:S01]  /*9040*/  IADD3 R2, P5, R20, R28, RZ ;  /* 0x0000001c14027210 */ /* 0x000fe20007fbe0ff */
[----:B--2---:R-:W-:-:S02]  /*9050*/  IMAD R26, R26, 0x83, RZ ;  /* 0x000000831a1a7824 */ /* 0x004fc400078e02ff */
[----:B0-----:R-:W-:Y:S02]  /*9060*/  IMAD R21, R22, 0x108, RZ ;  /* 0x0000010816157824 */ /* 0x001fe400078e02ff */
[----:B-1----:R-:W-:Y:S02]  /*9070*/  IMAD R22, R27, 0x105, RZ ;  /* 0x000001051b167824 */ /* 0x002fe400078e02ff */
[----:B------:R-:W0:Y:S01]  /*9080*/  LDC R27, c[0x0][0x268] ;  /* 0x00009a00ff1b7b82 */ /* 0x000e220000000800 */
[----:B------:R-:W-:-:S07]  /*9090*/  LEA.HI.X.SX32 R3, R26, R29, 0x1, P5 ;  /* 0x0000001d1a037211 */ /* 0x000fce00028f0eff */
[----:B------:R-:W1:Y:S01]  /*90a0*/  LDC R26, c[0x0][0x268] ;  /* 0x00009a00ff1a7b82 */ /* 0x000e620000000800 */
[-C--:B------:R-:W-:Y:S01]  /*90b0*/  LEA.HI.X.SX32 R5, R22, R29.reuse, 0x1, P4 ;  /* 0x0000001d16057211 */ /* 0x080fe200020f0eff */
[----:B------:R-:W-:Y:S04]  /*90c0*/  STL.64 [R1+0x1620], R10 ;  /* 0x0016200a01007387 */ /* 0x000fe80000100a00 */
[----:B------:R-:W-:Y:S01]  /*90d0*/  STL.64 [R1+0x12a8], R8 ;  /* 0x0012a80801007387 */ /* 0x000fe20000100a00 */
[----:B------:R-:W-:Y:S01]  /*90e0*/  LEA.HI.X.SX32 R15, R20, R29, 0x1, P6 ;  /* 0x0000001d140f7211 */ /* 0x000fe200030f0eff */
[----:B------:R-:W2:Y:S02]  /*90f0*/  LDC R22, c[0x0][0x268] ;  /* 0x00009a00ff167b82 */ /* 0x000ea40000000800 */
[----:B------:R-:W-:Y:S01]  /*9100*/  STL.64 [R1+0x12a0], R4 ;  /* 0x0012a00401007387 */ /* 0x000fe20000100a00 */
[----:B0-----:R-:W-:-:S03]  /*9110*/  IMAD R27, R27, 0x210, RZ ;  /* 0x000002101b1b7824 */ /* 0x001fc600078e02ff */
[----:B------:R0:W-:Y:S02]  /*9120*/  STL.64 [R1+0x1618], R2 ;  /* 0x0016180201007387 */ /* 0x0001e40000100a00 */
[----:B0-----:R-:W-:Y:S02]  /*9130*/  IADD3 R2, P5, R27, R28, RZ ;  /* 0x0000001c1b027210 */ /* 0x001fe40007fbe0ff */
[----:B------:R-:W0:Y:S01]  /*9140*/  LDC R27, c[0x0][0x268] ;  /* 0x00009a00ff1b7b82 */ /* 0x000e220000000800 */
[----:B-1----:R-:W-:-:S07]  /*9150*/  IMAD R18, R26, 0x212, RZ ;  /* 0x000002121a127824 */ /* 0x002fce00078e02ff */
[----:B------:R-:W1:Y:S01]  /*9160*/  LDC R26, c[0x0][0x268] ;  /* 0x00009a00ff1a7b82 */ /* 0x000e620000000800 */
[----:B0-----:R-:W-:Y:S01]  /*9170*/  IMAD R20, R27, 0x107, RZ ;  /* 0x000001071b147824 */ /* 0x001fe200078e02ff */
[-C--:B------:R-:W-:Y:S02]  /*9180*/  IADD3 R10, P2, R23, R28.reuse, RZ ;  /* 0x0000001c170a7210 */ /* 0x080fe40007f5e0ff */
[----:B------:R-:W-:Y:S01]  /*9190*/  IADD3 R8, P3, R24, R28, RZ ;  /* 0x0000001c18087210 */ /* 0x000fe20007f7e0ff */
[----:B------:R0:W-:Y:S01]  /*91a0*/  STL.64 [R1+0x1298], R14 ;  /* 0x0012980e01007387 */ /* 0x0001e20000100a00 */
[----:B------:R-:W-:Y:S02]  /*91b0*/  LEA.HI.X.SX32 R13, R20, R29, 0x1, P1 ;  /* 0x0000001d140d7211 */ /* 0x000fe400008f0eff */
[----:B------:R-:W3:Y:S01]  /*91c0*/  LDC R27, c[0x0][0x268] ;  /* 0x00009a00ff1b7b82 */ /* 0x000ee20000000800 */
[----:B-1----:R-:W-:-:S07]  /*91d0*/  IMAD R20, R26, 0x21, RZ ;  /* 0x000000211a147824 */ /* 0x002fce00078e02ff */
[----:B------:R-:W1:Y:S01]  /*91e0*/  LDC R26, c[0x0][0x268] ;  /* 0x00009a00ff1a7b82 */ /* 0x000e620000000800 */
[-C--:B------:R-:W-:Y:S02]  /*91f0*/  LEA.HI.X.SX32 R11, R20, R29.reuse, 0x1, P2 ;  /* 0x0000001d140b7211 */ /* 0x080fe400010f0eff */
[-C--:B------:R-:W-:Y:S01]  /*9200*/  LEA.HI.X.SX32 R9, R23, R29.reuse, 0x1, P3 ;  /* 0x0000001d17097211 */ /* 0x080fe200018f0eff */
[----:B------:R-:W-:Y:S04]  /*9210*/  STL.64 [R1+0x1290], R12 ;  /* 0x0012900c01007387 */ /* 0x000fe80000100a00 */
[----:B------:R-:W-:Y:S01]  /*9220*/  STL.64 [R1+0x18a0], R10 ;  /* 0x0018a00a01007387 */ /* 0x000fe20000100a00 */
[CC--:B------:R-:W-:Y:S01]  /*9230*/  IADD3 R4, P4, R21.reuse, R28.reuse, RZ ;  /* 0x0000001c15047210 */ /* 0x0c0fe20007f9e0ff */
[----:B--2---:R-:W-:Y:S01]  /*9240*/  IMAD R22, R22, 0x10a, RZ ;  /* 0x0000010a16167824 */ /* 0x004fe200078e02ff */
[-C--:B0-----:R-:W-:Y:S01]  /*9250*/  IADD3 R14, P6, R18, R28.reuse, RZ ;  /* 0x0000001c120e7210 */ /* 0x081fe20007fde0ff */
[----:B------:R0:W-:Y:S01]  /*9260*/  STL.64 [R1+0x17c8], R8 ;  /* 0x0017c80801007387 */ /* 0x0001e20000100a00 */
[----:B-1----:R-:W-:Y:S01]  /*9270*/  IMAD R26, R26, 0x216, RZ ;  /* 0x000002161a1a7824 */ /* 0x002fe200078e02ff */
[-C--:B------:R-:W-:Y:S01]  /*9280*/  LEA.HI.X.SX32 R3, R21, R29.reuse, 0x1, P5 ;  /* 0x0000001d15037211 */ /* 0x080fe200028f0eff */
[----:B---3--:R-:W-:Y:S01]  /*9290*/  IMAD R27, R27, 0x214, RZ ;  /* 0x000002141b1b7824 */ /* 0x008fe200078e02ff */
[----:B------:R-:W-:Y:S01]  /*92a0*/  LEA.HI.X.SX32 R5, R24, R29, 0x1, P4 ;  /* 0x0000001d18057211 */ /* 0x000fe200020f0eff */
[----:B------:R-:W1:Y:S01]  /*92b0*/  LDC R21, c[0x0][0x268] ;  /* 0x00009a00ff157b82 */ /* 0x000e620000000800 */
[----:B0-----:R-:W-:-:S07]  /*92c0*/  IADD3 R8, P3, R26, R28, RZ ;  /* 0x0000001c1a087210 */ /* 0x001fce0007f7e0ff */
[----:B------:R-:W0:Y:S08]  /*92d0*/  LDC R26, c[0x0][0x268] ;  /* 0x00009a00ff1a7b82 */ /* 0x000e300000000800 */
[----:B------:R-:W2:Y:S01]  /*92e0*/  LDC R23, c[0x0][0x268] ;  /* 0x00009a00ff177b82 */ /* 0x000ea20000000800 */
[----:B0-----:R-:W-:-:S07]  /*92f0*/  IMAD R24, R26, 0x109, RZ ;  /* 0x000001091a187824 */ /* 0x001fce00078e02ff */
[----:B------:R-:W0:Y:S01]  /*9300*/  LDC R26, c[0x0][0x268] ;  /* 0x00009a00ff1a7b82 */ /* 0x000e220000000800 */
[----:B------:R-:W-:-:S07]  /*9310*/  LEA.HI.X.SX32 R15, R24, R29, 0x1, P6 ;  /* 0x0000001d180f7211 */ /* 0x000fce00030f0eff */
[----:B------:R-:W3:Y:S01]  /*9320*/  LDC R24, c[0x0][0x268] ;  /* 0x00009a00ff187b82 */ /* 0x000ee20000000800 */
[----:B0-----:R-:W-:-:S07]  /*9330*/  IMAD R20, R26, 0x218, RZ ;  /* 0x000002181a147824 */ /* 0x001fce00078e02ff */
[----:B------:R-:W0:Y:S01]  /*9340*/  LDC R26, c[0x0][0x268] ;  /* 0x00009a00ff1a7b82 */ /* 0x000e220000000800 */
[----:B------:R-:W-:Y:S04]  /*9350*/  STL.64 [R1+0x1610], R4 ;  /* 0x0016100401007387 */ /* 0x000fe80000100a00 */
[----:B------:R-:W-:Y:S04]  /*9360*/  STL.64 [R1+0x1288], R2 ;  /* 0x0012880201007387 */ /* 0x000fe80000100a00 */
[----:B------:R4:W-:Y:S01]  /*9370*/  STL.64 [R1+0x1280], R14 ;  /* 0x0012800e01007387 */ /* 0x0009e20000100a00 */
[----:B------:R-:W-:-:S02]  /*9380*/  IADD3 R10, P2, R27, R28, RZ ;  /* 0x0000001c1b0a7210 */ /* 0x000fc40007f5e0ff */
[-C--:B------:R-:W-:Y:S01]  /*9390*/  IADD3 R12, P1, R22, R28.reuse, RZ ;  /* 0x0000001c160c7210 */ /* 0x080fe20007f3e0ff */
[----:B------:R-:W2:Y:S01]  /*93a0*/  LDC R27, c[0x0][0x268] ;  /* 0x00009a00ff1b7b82 */ /* 0x000ea20000000800 */
[----:B----4-:R-:W-:Y:S01]  /*93b0*/  IADD3 R14, P6, R20, R28, RZ ;  /* 0x0000001c140e7210 */ /* 0x010fe20007fde0ff */
[----:B-1----:R-:W-:Y:S02]  /*93c0*/  IMAD R20, R21, 0x85, RZ ;  /* 0x0000008515147824 */ /* 0x002fe400078e02ff */
[----:B---3--:R-:W-:Y:S02]  /*93d0*/  IMAD R21, R24, 0x21a, RZ ;  /* 0x0000021a18157824 */ /* 0x008fe400078e02ff */
[----:B0-----:R-:W-:Y:S02]  /*93e0*/  IMAD R24, R26, 0x10e, RZ ;  /* 0x0000010e1a187824 */ /* 0x001fe400078e02ff */
[----:B------:R-:W0:Y:S01]  /*93f0*/  LDC R26, c[0x0][0x268] ;  /* 0x00009a00ff1a7b82 */ /* 0x000e220000000800 */
[----:B------:R-:W-:-:S07]  /*9400*/  LEA.HI.X.SX32 R11, R22, R29, 0x1, P2 ;  /* 0x0000001d160b7211 */ /* 0x000fce00010f0eff */
[----:B------:R-:W1:Y:S01]  /*9410*/  LDC R22, c[0x0][0x268] ;  /* 0x00009a00ff167b82 */ /* 0x000e620000000800 */
[----:B------:R-:W-:-:S05]  /*9420*/  LEA.HI.X.SX32 R13, R20, R29, 0x1, P1 ;  /* 0x0000001d140d7211 */ /* 0x000fca00008f0eff */
[----:B------:R3:W-:Y:S01]  /*9430*/  STL.64 [R1+0x1608], R12 ;  /* 0x0016080c01007387 */ /* 0x0007e20000100a00 */
[----:B--2---:R-:W-:Y:S02]  /*9440*/  IMAD R23, R23, 0x10c, RZ ;  /* 0x0000010c17177824 */ /* 0x004fe400078e02ff */
[----:B------:R-:W-:Y:S01]  /*9450*/  IMAD R27, R27, 0x86, RZ ;  /* 0x000000861b1b7824 */ /* 0x000fe200078e02ff */
[-C--:B---3--:R-:W-:Y:S01]  /*9460*/  IADD3 R12, P1, R21, R28.reuse, RZ ;  /* 0x0000001c150c7210 */ /* 0x088fe20007f3e0ff */
[----:B0-----:R-:W-:Y:S02]  /*9470*/  IMAD R21, R26, 0x10b, RZ ;  /* 0x0000010b1a157824 */ /* 0x001fe400078e02ff */
[----:B------:R-:W0:Y:S01]  /*9480*/  LDC R26, c[0x0][0x268] ;  /* 0x00009a00ff1a7b82 */ /* 0x000e220000000800 */
[----:B------:R-:W-:Y:S01]  /*9490*/  IADD3 R2, P5, R23, R28, RZ ;  /* 0x0000001c17027210 */ /* 0x000fe20007fbe0ff */
[----:B-1----:R-:W-:-:S06]  /*94a0*/  IMAD R20, R22, 0x21c, RZ ;  /* 0x0000021c16147824 */ /* 0x002fcc00078e02ff */
[----:B------:R-:W1:Y:S01]  /*94b0*/  LDC R22, c[0x0][0x268] ;  /* 0x00009a00ff167b82 */ /* 0x000e620000000800 */
[C---:B------:R-:W-:Y:S02]  /*94c0*/  IADD3 R4, P4, R27.reuse, R28, RZ ;  /* 0x0000001c1b047210 */ /* 0x040fe40007f9e0ff */
[----:B------:R-:W-:-:S05]  /*94d0*/  LEA.HI.X.SX32 R3, R27, R29, 0x1, P5 ;  /* 0x0000001d1b037211 */ /* 0x000fca00028f0eff */
[----:B------:R-:W2:Y:S01]  /*94e0*/  LDC R27, c[0x0][0x268] ;  /* 0x00009a00ff1b7b82 */ /* 0x000ea20000000800 */
[-C--:B------:R-:W-:Y:S01]  /*94f0*/  LEA.HI.X.SX32 R9, R21, R29.reuse, 0x1, P3 ;  /* 0x0000001d15097211 */ /* 0x080fe200018f0eff */
[----:B0-----:R-:W-:Y:S01]  /*9500*/  IMAD R21, R26, 0x43, RZ ;  /* 0x000000431a157824 */ /* 0x001fe200078e02ff */
[----:B------:R-:W-:Y:S01]  /*9510*/  STL.64 [R1+0x1278], R10 ;  /* 0x0012780a01007387 */ /* 0x000fe20000100a00 */
[----:B------:R-:W-:-:S04]  /*9520*/  LEA.HI.X.SX32 R15, R23, R29, 0x1, P6 ;  /* 0x0000001d170f7211 */ /* 0x000fc800030f0eff */
[----:B------:R-:W0:Y:S01]  /*9530*/  LDC R26, c[0x0][0x268] ;  /* 0x00009a00ff1a7b82 */ /* 0x000e220000000800 */
[----:B------:R-:W-:Y:S01]  /*9540*/  LEA.HI.X.SX32 R5, R21, R29, 0x1, P4 ;  /* 0x0000001d15057211 */ /* 0x000fe200020f0eff */
[----:B-1----:R-:W-:Y:S01]  /*9550*/  IMAD R22, R22, 0x21e, RZ ;  /* 0x0000021e16167824 */ /* 0x002fe200078e02ff */
[----:B------:R-:W-:Y:S05]  /*9560*/  STL.64 [R1+0x1270], R8 ;  /* 0x0012700801007387 */ /* 0x000fea0000100a00 */
[----:B------:R-:W1:Y:S01]  /*9570*/  LDC R21, c[0x0][0x268] ;  /* 0x00009a00ff157b82 */ /* 0x000e620000000800 */
[----:B------:R3:W-:Y:S07]  /*9580*/  STL.64 [R1+0x17c0], R4 ;  /* 0x0017c00401007387 */ /* 0x0007ee0000100a00 */
[----:B------:R-:W4:Y:S01]  /*9590*/  LDC R23, c[0x0][0x268] ;  /* 0x00009a00ff177b82 */ /* 0x000f220000000800 */
[----:B---3--:R-:W-:Y:S01]  /*95a0*/  IADD3 R4, P4, R22, R28, RZ ;  /* 0x0000001c16047210 */ /* 0x008fe20007f9e0ff */
[----:B--2---:R-:W-:-:S06]  /*95b0*/  IMAD R22, R27, 0x88, RZ ;  /* 0x000000881b167824 */ /* 0x004fcc00078e02ff */
[----:B------:R-:W2:Y:S01]  /*95c0*/  LDC R27, c[0x0][0x268] ;  /* 0x00009a00ff1b7b82 */ /* 0x000ea20000000800 */
[----:B-1----:R-:W-:Y:S02]  /*95d0*/  IMAD R18, R21, 0x10d, RZ ;  /* 0x0000010d15127824 */ /* 0x002fe400078e02ff */
[----:B--2---:R-:W-:-:S05]  /*95e0*/  IMAD R21, R27, 0x110, RZ ;  /* 0x000001101b157824 */ /* 0x004fca00078e02ff */
[----:B------:R-:W1:Y:S01]  /*95f0*/  LDC R27, c[0x0][0x268] ;  /* 0x00009a00ff1b7b82 */ /* 0x000e620000000800 */
[----:B----4-:R-:W-:Y:S01]  /*9600*/  IMAD R23, R23, 0x87, RZ ;  /* 0x0000008717177824 */ /* 0x010fe200078e02ff */
[-C--:B------:R-:W-:Y:S02]  /*9610*/  IADD3 R10, P2, R24, R28.reuse, RZ ;  /* 0x0000001c180a7210 */ /* 0x080fe40007f5e0ff */
[----:B------:R-:W-:Y:S02]  /*9620*/  IADD3 R8, P3, R20, R28, RZ ;  /* 0x0000001c14087210 */ /* 0x000fe40007f7e0ff */
[-C--:B------:R-:W-:Y:S02]  /*9630*/  LEA.HI.X.SX32 R13, R18, R29.reuse, 0x1, P1 ;  /* 0x0000001d120d7211 */ /* 0x080fe400008f0eff */
[-C--:B------:R-:W-:Y:S01]  /*9640*/  LEA.HI.X.SX32 R11, R23, R29.reuse, 0x1, P2 ;  /* 0x0000001d170b7211 */ /* 0x080fe200010f0eff */
[----:B------:R-:W-:Y:S01]  /*9650*/  STL.64 [R1+0x1600], R2 ;  /* 0x0016000201007387 */ /* 0x000fe20000100a00 */
[----:B------:R-:W-:Y:S01]  /*9660*/  LEA.HI.X.SX32 R9, R24, R29, 0x1, P3 ;  /* 0x0000001d18097211 */ /* 0x000fe200018f0eff */
[----:B------:R-:W2:Y:S02]  /*9670*/  LDC R18, c[0x0][0x268] ;  /* 0x00009a00ff127b82 */ /* 0x000ea40000000800 */
[----:B------:R-:W-:Y:S04]  /*9680*/  STL.64 [R1+0x1268], R14 ;  /* 0x0012680e01007387 */ /* 0x000fe80000100a00 */
[----:B------:R-:W-:Y:S02]  /*9690*/  STL.64 [R1+0x1260], R12 ;  /* 0x0012600c01007387 */ /* 0x000fe40000100a00 */
[----:B------:R-:W3:Y:S02]  /*96a0*/  LDC R24, c[0x0][0x268] ;  /* 0x00009a00ff187b82 */ /* 0x000ee40000000800 */
[----:B------:R-:W-:Y:S01]  /*96b0*/  STL.64 [R1+0x15f8], R10 ;  /* 0x0015f80a01007387 */ /* 0x000fe20000100a00 */
[----:B-1----:R-:W-:-:S03]  /*96c0*/  IMAD R27, R27, 0x220, RZ ;  /* 0x000002201b1b7824 */ /* 0x002fc600078e02ff */
[----:B------:R1:W-:Y:S01]  /*96d0*/  STL.64 [R1+0x1258], R8 ;  /* 0x0012580801007387 */ /* 0x0003e20000100a00 */
[----:B0-----:R-:W-:Y:S01]  /*96e0*/  IMAD R20, R26, 0x22, RZ ;  /* 0x000000221a147824 */ /* 0x001fe200078e02ff */
[----:B------:R-:W0:Y:S01]  /*96f0*/  LDC R23, c[0x0][0x268] ;  /* 0x00009a00ff177b82 */ /* 0x000e220000000800 */
[----:B--2---:R-:W-:-:S07]  /*9700*/  IMAD R16, R18, 0x10f, RZ ;  /* 0x0000010f12107824 */ /* 0x004fce00078e02ff */
[----:B------:R-:W2:Y:S01]  /*9710*/  LDC R26, c[0x0][0x268] ;  /* 0x00009a00ff1a7b82 */ /* 0x000ea20000000800 */
[----:B-1----:R-:W-:-:S07]  /*9720*/  IADD3 R8, P3, R27, R28, RZ ;  /* 0x0000001c1b087210 */ /* 0x002fce0007f7e0ff */
[----:B------:R-:W1:Y:S01]  /*9730*/  LDC R27, c[0x0][0x268] ;  /* 0x00009a00ff1b7b82 */ /* 0x000e620000000800 */
[----:B---3--:R-:W-:Y:S01]  /*9740*/  IMAD R18, R24, 0x222, RZ ;  /* 0x0000022218127824 */ /* 0x008fe200078e02ff */
[----:B------:R-:W-:Y:S01]  /*9750*/  IADD3 R2, P5, R20, R28, RZ ;  /* 0x0000001c14027210 */ /* 0x000fe20007fbe0ff */
[----:B-1----:R-:W-:-:S05]  /*9760*/  IMAD R24, R27, 0x11, RZ ;  /* 0x000000111b187824 */ /* 0x002fca00078e02ff */
[----:B------:R-:W1:Y:S01]  /*9770*/  LDC R27, c[0x0][0x268] ;  /* 0x00009a00ff1b7b82 */ /* 0x000e620000000800 */
[----:B------:R-:W-:Y:S01]  /*9780*/  LEA.HI.X.SX32 R3, R24, R29, 0x1, P5 ;  /* 0x0000001d18037211 */ /* 0x000fe200028f0eff */
[----:B--2---:R-:W-:Y:S02]  /*9790*/  IMAD R26, R26, 0x44, RZ ;  /* 0x000000441a1a7824 */ /* 0x004fe400078e02ff */
[----:B-1----:R-:W-:-:S04]  /*97a0*/  IMAD R24, R27, 0x224, RZ ;  /* 0x000002241b187824 */ /* 0x002fc800078e02ff */
[----:B------:R-:W1:Y:S01]  /*97b0*/  LDC R27, c[0x0][0x268] ;  /* 0x00009a00ff1b7b82 */ /* 0x000e620000000800 */
[-C--:B------:R-:W-:Y:S02]  /*97c0*/  IADD3 R14, P6, R26, R28.reuse, RZ ;  /* 0x0000001c1a0e7210 */ /* 0x080fe40007fde0ff */
[-C--:B------:R-:W-:Y:S02]  /*97d0*/  IADD3 R12, P1, R22, R28.reuse, RZ ;  /* 0x0000001c160c7210 */ /* 0x080fe40007f3e0ff */
[-C--:B------:R-:W-:Y:S02]  /*97e0*/  LEA.HI.X.SX32 R5, R16, R29.reuse, 0x1, P4 ;  /* 0x0000001d10057211 */ /* 0x080fe400020f0eff */
[-C--:B------:R-:W-:Y:S02]  /*97f0*/  LEA.HI.X.SX32 R15, R20, R29.reuse, 0x1, P6 ;  /* 0x0000001d140f7211 */ /* 0x080fe400030f0eff */
[-C--:B------:R-:W-:Y:S01]  /*9800*/  LEA.HI.X.SX32 R13, R26, R29.reuse, 0x1, P1 ;  /* 0x0000001d1a0d7211 */ /* 0x080fe200008f0eff */
[----:B------:R-:W-:Y:S01]  /*9810*/  STL.64 [R1+0x1250], R4 ;  /* 0x0012500401007387 */ /* 0x000fe20000100a00 */
[----:B------:R-:W-:Y:S01]  /*9820*/  IADD3 R10, P2, R21, R28, RZ ;  /* 0x0000001c150a7210 */ /* 0x000fe20007f5e0ff */
[----:B0-----:R-:W-:Y:S01]  /*9830*/  IMAD R23, R23, 0x112, RZ ;  /* 0x0000011217177824 */ /* 0x001fe200078e02ff */
[----:B------:R-:W-:Y:S01]  /*9840*/  LEA.HI.X.SX32 R9, R21, R29, 0x1, P3 ;  /* 0x0000001d15097211 */ /* 0x000fe200018f0eff */
[----:B------:R-:W-:Y:S01]  /*9850*/  STL.64 [R1+0x1900], R2 ;  /* 0x0019000201007387 */ /* 0x000fe20000100a00 */
[----:B-1----:R-:W-:-:S03]  /*9860*/  IMAD R27, R27, 0x226, RZ ;  /* 0x000002261b1b7824 */ /* 0x002fc600078e02ff */
[----:B------:R-:W-:Y:S01]  /*9870*/  STL.64 [R1+0x1898], R14 ;  /* 0x0018980e01007387 */ /* 0x000fe20000100a00 */
[----:B------:R-:W-:Y:S01]  /*9880*/  LEA.HI.X.SX32 R11, R22, R29, 0x1, P2 ;  /* 0x0000001d160b7211 */ /* 0x000fe200010f0eff */
[----:B------:R-:W0:Y:S02]  /*9890*/  LDC R21, c[0x0][0x268] ;  /* 0x00009a00ff157b82 */ /* 0x000e240000000800 */
[----:B------:R1:W-:Y:S06]  /*98a0*/  STL.64 [R1+0x17b8], R12 ;  /* 0x0017b80c01007387 */ /* 0x0003ec0000100a00 */
[----:B------:R-:W2:Y:S01]  /*98b0*/  LDC R26, c[0x0][0x268] ;  /* 0x00009a00ff1a7b82 */ /* 0x000ea20000000800 */
[----:B-1----:R-:W-:-:S07]  /*98c0*/  IADD3 R12, P1, R27, R28, RZ ;  /* 0x0000001c1b0c7210 */ /* 0x002fce0007f3e0ff */
[----:B------:R-:W1:Y:S02]  /*98d0*/  LDC R27, c[0x0][0x268] ;  /* 0x00009a00ff1b7b82 */ /* 0x000e640000000800 */
[----:B-1----:R-:W-:-:S06]  /*98e0*/  IMAD R22, R27, 0x111, RZ ;  /* 0x000001111b167824 */ /* 0x002fcc00078e02ff */
[----:B------:R-:W1:Y:S01]  /*98f0*/  LDC R27, c[0x0][0x268] ;  /* 0x00009a00ff1b7b82 */ /* 0x000e620000000800 */
[-C--:B------:R-:W-:Y:S01]  /*9900*/  IADD3 R4, P4, R18, R28.reuse, RZ ;  /* 0x0000001c12047210 */ /* 0x080fe20007f9e0ff */
[----:B------:R-:W-:Y:S03]  /*9910*/  STL.64 [R1+0x15f0], R10 ;  /* 0x0015f00a01007387 */ /* 0x000fe60000100a00 */
[----:B------:R-:W-:Y:S01]  /*9920*/  LEA.HI.X.SX32 R5, R22, R29, 0x1, P4 ;  /* 0x0000001d16057211 */ /* 0x000fe200020f0eff */
[----:B-1----:R-:W-:Y:S02]  /*9930*/  IMAD R20, R27, 0x228, RZ ;  /* 0x000002281b147824 */ /* 0x002fe400078e02ff */
[----:B------:R-:W1:Y:S08]  /*9940*/  LDC R22, c[0x0][0x268] ;  /* 0x00009a00ff167b82 */ /* 0x000e700000000800 */
[----:B------:R-:W3:Y:S01]  /*9950*/  LDC R27, c[0x0][0x268] ;  /* 0x00009a00ff1b7b82 */ /* 0x000ee20000000800 */
[----:B------:R-:W-:Y:S04]  /*9960*/  STL.64 [R1+0x1248], R8 ;  /* 0x0012480801007387 */ /* 0x000fe80000100a00 */
[----:B------:R4:W-:Y:S02]  /*9970*/  STL.64 [R1+0x1240], R4 ;  /* 0x0012400401007387 */ /* 0x0009e40000100a00 */
[----:B----4-:R-:W-:Y:S01]  /*9980*/  IADD3 R4, P4, R20, R28, RZ ;  /* 0x0000001c14047210 */ /* 0x010fe20007f9e0ff */
[----:B---3--:R-:W-:-:S02]  /*9990*/  IMAD R20, R27, 0x116, RZ ;  /* 0x000001161b147824 */ /* 0x008fc400078e02ff */
[----:B------:R-:W3:Y:S01]  /*99a0*/  LDC R27, c[0x0][0x268] ;  /* 0x00009a00ff1b7b82 */ /* 0x000ee20000000800 */
[----:B0-----:R-:W-:Y:S01]  /*99b0*/  IMAD R21, R21, 0x89, RZ ;  /* 0x0000008915157824 */ /* 0x001fe200078e02ff */
[-C--:B------:R-:W-:Y:S01]  /*99c0*/  IADD3 R2, P5, R23, R28.reuse, RZ ;  /* 0x0000001c17027210 */ /* 0x080fe20007fbe0ff */
[----:B-1----:R-:W-:Y:S01]  /*99d0*/  IMAD R22, R22, 0x22a, RZ ;  /* 0x0000022a16167824 */ /* 0x002fe200078e02ff */
[-C--:B------:R-:W-:Y:S02]  /*99e0*/  IADD3 R14, P6, R24, R28.reuse, RZ ;  /* 0x0000001c180e7210 */ /* 0x080fe40007fde0ff */
[-C--:B------:R-:W-:Y:S02]  /*99f0*/  LEA.HI.X.SX32 R3, R21, R29.reuse, 0x1, P5 ;  /* 0x0000001d15037211 */ /* 0x080fe400028f0eff */
[----:B------:R-:W-:Y:S01]  /*9a00*/  LEA.HI.X.SX32 R15, R23, R29, 0x1, P6 ;  /* 0x0000001d170f7211 */ /* 0x000fe200030f0eff */
[----:B------:R-:W0:Y:S02]  /*9a10*/  LDC R24, c[0x0][0x268] ;  /* 0x00009a00ff187b82 */ /* 0x000e240000000800 */
[----:B------:R1:W-:Y:S06]  /*9a20*/  STL.64 [R1+0x15e8], R2 ;  /* 0x0015e80201007387 */ /* 0x0003ec0000100a00 */
[----:B------:R-:W4:Y:S01]  /*9a30*/  LDC R23, c[0x0][0x268] ;  /* 0x00009a00ff177b82 */ /* 0x000f220000000800 */
[----:B-1----:R-:W-:Y:S01]  /*9a40*/  IADD3 R2, P5, R22, R28, RZ ;  /* 0x0000001c16027210 */ /* 0x002fe20007fbe0ff */
[----:B---3--:R-:W-:-:S06]  /*9a50*/  IMAD R22, R27, 0x113, RZ ;  /* 0x000001131b167824 */ /* 0x008fcc00078e02ff */
[----:B------:R-:W1:Y:S01]  /*9a60*/  LDC R27, c[0x0][0x268] ;  /* 0x00009a00ff1b7b82 */ /* 0x000e620000000800 */
[----:B----4-:R-:W-:Y:S02]  /*9a70*/  IMAD R21, R23, 0x22c, RZ ;  /* 0x0000022c17157824 */ /* 0x010fe400078e02ff */
[----:B-1----:R-:W-:-:S05]  /*9a80*/  IMAD R23, R27, 0x45, RZ ;  /* 0x000000451b177824 */ /* 0x002fca00078e02ff */
[----:B------:R-:W1:Y:S01]  /*9a90*/  LDC R27, c[0x0][0x268] ;  /* 0x00009a00ff1b7b82 */ /* 0x000e620000000800 */
[----:B0-----:R-:W-:-:S05]  /*9aa0*/  IMAD R24, R24, 0x8a, RZ ;  /* 0x0000008a18187824 */ /* 0x001fca00078e02ff */
[----:B------:R-:W-:-:S04]  /*9ab0*/  IADD3 R10, P2, R24, R28, RZ ;  /* 0x0000001c180a7210 */ /* 0x000fc80007f5e0ff */
[-C--:B------:R-:W-:Y:S01]  /*9ac0*/  LEA.HI.X.SX32 R11, R23, R29.reuse, 0x1, P2 ;  /* 0x0000001d170b7211 */ /* 0x080fe200010f0eff */
[----:B-1----:R-:W-:Y:S02]  /*9ad0*/  IMAD R23, R27, 0x46, RZ ;  /* 0x000000461b177824 */ /* 0x002fe400078e02ff */
[----:B------:R-:W0:Y:S01]  /*9ae0*/  LDC R27, c[0x0][0x268] ;  /* 0x00009a00ff1b7b82 */ /* 0x000e220000000800 */
[----:B--2---:R-:W-:Y:S01]  /*9af0*/  IMAD R26, R26, 0x114, RZ ;  /* 0x000001141a1a7824 */ /* 0x004fe200078e02ff */
[-C--:B------:R-:W-:Y:S01]  /*9b00*/  LEA.HI.X.SX32 R13, R22, R29.reuse, 0x1, P1 ;  /* 0x0000001d160d7211 */ /* 0x080fe200008f0eff */
[----:B------:R-:W-:Y:S03]  /*9b10*/  STL.64 [R1+0x1238], R14 ;  /* 0x0012380e01007387 */ /* 0x000fe60000100a00 */
[----:B------:R-:W-:Y:S02]  /*9b20*/  IADD3 R8, P3, R26, R28, RZ ;  /* 0x0000001c1a087210 */ /* 0x000fe40007f7e0ff */
[----:B------:R-:W1:Y:S01]  /*9b30*/  LDC R22, c[0x0][0x268] ;  /* 0x00009a00ff167b82 */ /* 0x000e620000000800 */
[----:B------:R2:W-:Y:S01]  /*9b40*/  STL.64 [R1+0x1230], R12 ;  /* 0x0012300c01007387 */ /* 0x0005e20000100a00 */
[----:B------:R-:W-:-:S06]  /*9b50*/  LEA.HI.X.SX32 R9, R24, R29, 0x1, P3 ;  /* 0x0000001d18097211 */ /* 0x000fcc00018f0eff */
[----:B------:R-:W3:Y:S01]  /*9b60*/  LDC R24, c[0x0][0x268] ;  /* 0x00009a00ff187b82 */ /* 0x000ee20000000800 */
[----:B--2---:R-:W-:Y:S01]  /*9b70*/  IADD3 R12, P1, R21, R28, RZ ;  /* 0x0000001c150c7210 */ /* 0x004fe20007f3e0ff */
[----:B0-----:R-:W-:-:S06]  /*9b80*/  IMAD R21, R27, 0x8c, RZ ;  /* 0x0000008c1b157824 */ /* 0x001fcc00078e02ff */
[----:B------:R-:W0:Y:S01]  /*9b90*/  LDC R27, c[0x0][0x268] ;  /* 0x00009a00ff1b7b82 */ /* 0x000e220000000800 */
[----:B------:R-:W-:Y:S01]  /*9ba0*/  LEA.HI.X.SX32 R5, R26, R29, 0x1, P4 ;  /* 0x0000001d1a057211 */ /* 0x000fe200020f0eff */
[----:B------:R2:W-:Y:S01]  /*9bb0*/  STL.64 [R1+0x17b0], R10 ;  /* 0x0017b00a01007387 */ /* 0x0005e20000100a00 */
[----:B-1----:R-:W-:-:S05]  /*9bc0*/  IMAD R22, R22, 0x22e, RZ ;  /* 0x0000022e16167824 */ /* 0x002fca00078e02ff */
[----:B------:R-:W1:Y:S01]  /*9bd0*/  LDC R26, c[0x0][0x268] ;  /* 0x00009a00ff1a7b82 */ /* 0x000e620000000800 */
[----:B--2---:R-:W-:Y:S01]  /*9be0*/  IADD3 R10, P2, R22, R28, RZ ;  /* 0x0000001c160a7210 */ /* 0x004fe20007f5e0ff */
[----:B---3--:R-:W-:Y:S02]  /*9bf0*/  IMAD R22, R24, 0x118, RZ ;  /* 0x0000011818167824 */ /* 0x008fe400078e02ff */
[----:B0-----:R-:W-:-:S04]  /*9c00*/  IMAD R24, R27, 0x115, RZ ;  /* 0x000001151b187824 */ /* 0x001fc800078e02ff */
[----:B------:R-:W0:Y:S01]  /*9c10*/  LDC R27, c[0x0][0x268] ;  /* 0x00009a00ff1b7b82 */ /* 0x000e220000000800 */
[----:B------:R-:W-:Y:S01]  /*9c20*/  IADD3 R14, P6, R20, R28, RZ ;  /* 0x0000001c140e7210 */ /* 0x000fe20007fde0ff */
[----:B-1----:R-:W-:Y:S01]  /*9c30*/  IMAD R26, R26, 0x8b, RZ ;  /* 0x0000008b1a1a7824 */ /* 0x002fe200078e02ff */
[-C--:B------:R-:W-:Y:S01]  /*9c40*/  LEA.HI.X.SX32 R3, R24, R29.reuse, 0x1, P5 ;  /* 0x0000001d18037211 */ /* 0x080fe200028f0eff */
[----:B------:R-:W-:Y:S01]  /*9c50*/  STL.64 [R1+0x15e0], R8 ;  /* 0x0015e00801007387 */ /* 0x000fe20000100a00 */
[----:B------:R-:W-:-:S03]  /*9c60*/  LEA.HI.X.SX32 R13, R20, R29, 0x1, P1 ;  /* 0x0000001d140d7211 */ /* 0x000fc600008f0eff */
[----:B------:R-:W1:Y:S01]  /*9c70*/  LDC R24, c[0x0][0x268] ;  /* 0x00009a00ff187b82 */ /* 0x000e620000000800 */
[----:B------:R-:W-:Y:S01]  /*9c80*/  LEA.HI.X.SX32 R15, R26, R29, 0x1, P6 ;  /* 0x0000001d1a0f7211 */ /* 0x000fe200030f0eff */
[----:B------:R-:W-:Y:S04]  /*9c90*/  STL.64 [R1+0x1228], R4 ;  /* 0x0012280401007387 */ /* 0x000fe80000100a00 */
[----:B------:R-:W-:Y:S02]  /*9ca0*/  STL.64 [R1+0x1220], R2 ;  /* 0x0012200201007387 */ /* 0x000fe40000100a00 */
[----:B------:R-:W2:Y:S02]  /*9cb0*/  LDC R26, c[0x0][0x268] ;  /* 0x00009a00ff1a7b82 */ /* 0x000ea40000000800 */
[----:B------:R3:W-:Y:S01]  /*9cc0*/  STL.64 [R1+0x15d8], R14 ;  /* 0x0015d80e01007387 */ /* 0x0007e20000100a00 */
[----:B0-----:R-:W-:-:S05]  /*9cd0*/  IMAD R27, R27, 0x230, RZ ;  /* 0x000002301b1b7824 */ /* 0x001fca00078e02ff */
[----:B---3--:R-:W-:Y:S02]  /*9ce0*/  IADD3 R14, P6, R27, R28, RZ ;  /* 0x0000001c1b0e7210 */ /* 0x008fe40007fde0ff */
[----:B------:R-:W0:Y:S01]  /*9cf0*/  LDC R27, c[0x0][0x268] ;  /* 0x00009a00ff1b7b82 */ /* 0x000e220000000800 */
[----:B--2---:R-:W-:-:S07]  /*9d00*/  IMAD R18, R26, 0x232, RZ ;  /* 0x000002321a127824 */ /* 0x004fce00078e02ff */
[----:B------:R-:W2:Y:S01]  /*9d10*/  LDC R26, c[0x0][0x268] ;  /* 0x00009a00ff1a7b82 */ /* 0x000ea20000000800 */
[----:B0-----:R-:W-:-:S07]  /*9d20*/  IMAD R20, R27, 0x117, RZ ;  /* 0x000001171b147824 */ /* 0x001fce00078e02ff */
[----:B------:R-:W0:Y:S01]  /*9d30*/  LDC R27, c[0x0][0x268] ;  /* 0x00009a00ff1b7b82 */ /* 0x000e220000000800 */
[----:B------:R-:W-:Y:S01]  /*9d40*/  LEA.HI.X.SX32 R11, R20, R29, 0x1, P2 ;  /* 0x0000001d140b7211 */ /* 0x000fe200010f0eff */
[----:B--2---:R-:W-:Y:S02]  /*9d50*/  IMAD R20, R26, 0x23, RZ ;  /* 0x000000231a147824 */ /* 0x004fe400078e02ff */
[----:B0-----:R-:W-:-:S04]  /*9d60*/  IMAD R26, R27, 0x234, RZ ;  /* 0x000002341b1a7824 */ /* 0x001fc800078e02ff */
[----:B------:R-:W0:Y:S01]  /*9d70*/  LDC R27, c[0x0][0x268] ;  /* 0x00009a00ff1b7b82 */ /* 0x000e220000000800 */
[-C--:B------:R-:W-:Y:S02]  /*9d80*/  IADD3 R8, P3, R23, R28.reuse, RZ ;  /* 0x0000001c17087210 */ /* 0x080fe40007f7e0ff */
[-C--:B------:R-:W-:Y:S02]  /*9d90*/  IADD3 R4, P4, R21, R28.reuse, RZ ;  /* 0x0000001c15047210 */ /* 0x080fe40007f9e0ff */
[-C--:B------:R-:W-:Y:S02]  /*9da0*/  LEA.HI.X.SX32 R9, R20, R29.reuse, 0x1, P3 ;  /* 0x0000001d14097211 */ /* 0x080fe400018f0eff */
[-C--:B------:R-:W-:Y:S01]  /*9db0*/  LEA.HI.X.SX32 R5, R23, R29.reuse, 0x1, P4 ;  /* 0x0000001d17057211 */ /* 0x080fe200020f0eff */
[----:B------:R-:W-:Y:S01]  /*9dc0*/  STL.64 [R1+0x1218], R12 ;  /* 0x0012180c01007387 */ /* 0x000fe20000100a00 */
[-C--:B------:R-:W-:Y:S01]  /*9dd0*/  IADD3 R2, P5, R22, R28.reuse, RZ ;  /* 0x0000001c16027210 */ /* 0x080fe20007fbe0ff */
[----:B-1----:R-:W-:Y:S01]  /*9de0*/  IMAD R24, R24, 0x11a, RZ ;  /* 0x0000011a18187824 */ /* 0x002fe200078e02ff */
[----:B------:R-:W-:Y:S01]  /*9df0*/  LEA.HI.X.SX32 R15, R22, R29, 0x1, P6 ;  /* 0x0000001d160f7211 */ /* 0x000fe200030f0eff */
[----:B------:R-:W-:Y:S01]  /*9e00*/  STL.64 [R1+0x1210], R10 ;  /* 0x0012100a01007387 */ /* 0x000fe20000100a00 */
[----:B------:R-:W1:Y:S03]  /*9e10*/  LDC R22, c[0x0][0x268] ;  /* 0x00009a00ff167b82 */ /* 0x000e660000000800 */
[----:B------:R-:W-:Y:S04]  /*9e20*/  STL.64 [R1+0x1890], R8 ;  /* 0x0018900801007387 */ /* 0x000fe80000100a00 */
[----:B------:R2:W-:Y:S01]  /*9e30*/  STL.64 [R1+0x17a8], R4 ;  /* 0x0017a80401007387 */ /* 0x0005e20000100a00 */
[----:B0-----:R-:W-:Y:S01]  /*9e40*/  IMAD R27, R27, 0x236, RZ ;  /* 0x000002361b1b7824 */ /* 0x001fe200078e02ff */
[----:B------:R-:W0:Y:S04]  /*9e50*/  LDC R23, c[0x0][0x268] ;  /* 0x00009a00ff177b82 */ /* 0x000e280000000800 */
[----:B--2---:R-:W-:-:S04]  /*9e60*/  IADD3 R4, P4, R27, R28, RZ ;  /* 0x0000001c1b047210 */ /* 0x004fc80007f9e0ff */
[----:B------:R-:W2:Y:S01]  /*9e70*/  LDC R27, c[0x0][0x268] ;  /* 0x00009a00ff1b7b82 */ /* 0x000ea20000000800 */
[----:B------:R-:W-:Y:S01]  /*9e80*/  IADD3 R12, P1, R18, R28, RZ ;  /* 0x0000001c120c7210 */ /* 0x000fe20007f3e0ff */
[----:B--2---:R-:W-:-:S05]  /*9e90*/  IMAD R27, R27, 0x119, RZ ;  /* 0x000001191b1b7824 */ /* 0x004fca00078e02ff */
[----:B------:R-:W-:Y:S02]  /*9ea0*/  LEA.HI.X.SX32 R13, R27, R29, 0x1, P1 ;  /* 0x0000001d1b0d7211 */ /* 0x000fe400008f0eff */
[----:B------:R-:W2:Y:S01]  /*9eb0*/  LDC R27, c[0x0][0x268] ;  /* 0x00009a00ff1b7b82 */ /* 0x000ea20000000800 */
[----:B-1----:R-:W-:Y:S01]  /*9ec0*/  IMAD R20, R22, 0x238, RZ ;  /* 0x0000023816147824 */ /* 0x002fe200078e02ff */
[----:B------:R-:W-:-:S06]  /*9ed0*/  IADD3 R10, P2, R24, R28, RZ ;  /* 0x0000001c180a7210 */ /* 0x000fcc0007f5e0ff */
[----:B------:R-:W1:Y:S01]  /*9ee0*/  LDC R22, c[0x0][0x268] ;  /* 0x00009a00ff167b82 */ /* 0x000e620000000800 */
[----:B--2---:R-:W-:-:S05]  /*9ef0*/  IMAD R27, R27, 0x8d, RZ ;  /* 0x0000008d1b1b7824 */ /* 0x004fca00078e02ff */
[-C--:B------:R-:W-:Y:S02]  /*9f00*/  LEA.HI.X.SX32 R11, R27, R29.reuse, 0x1, P2 ;  /* 0x0000001d1b0b7211 */ /* 0x080fe400010f0eff */
[----:B------:R-:W2:Y:S01]  /*9f10*/  LDC R27, c[0x0][0x268] ;  /* 0x00009a00ff1b7b82 */ /* 0x000ea20000000800 */
[----:B------:R-:W-:Y:S01]  /*9f20*/  LEA.HI.X.SX32 R3, R21, R29, 0x1, P5 ;  /* 0x0000001d15037211 */ /* 0x000fe200028f0eff */
[----:B-1----:R-:W-:Y:S01]  /*9f30*/  IMAD R22, R22, 0x23a, RZ ;  /* 0x0000023a16167824 */ /* 0x002fe200078e02ff */
[----:B------:R-:W-:-:S03]  /*9f40*/  IADD3 R8, P3, R26, R28, RZ ;  /* 0x0000001c1a087210 */ /* 0x000fc60007f7e0ff */
[----:B------:R-:W-:Y:S02]  /*9f50*/  STL.64 [R1+0x15d0], R2 ;  /* 0x0015d00201007387 */ /* 0x000fe40000100a00 */
[----:B------:R-:W1:Y:S02]  /*9f60*/  LDC R26, c[0x0][0x268] ;  /* 0x00009a00ff1a7b82 */ /* 0x000e640000000800 */
[----:B------:R-:W-:Y:S04]  /*9f70*/  STL.64 [R1+0x1208], R14 ;  /* 0x0012080e01007387 */ /* 0x000fe80000100a00 */
[----:B------:R-:W-:Y:S01]  /*9f80*/  STL.64 [R1+0x1200], R12 ;  /* 0x0012000c01007387 */ /* 0x000fe20000100a00 */
[----:B0-----:R-:W-:Y:S01]  /*9f90*/  IMAD R23, R23, 0x11c, RZ ;  /* 0x0000011c17177824 */ /* 0x001fe200078e02ff */
[----:B------:R-:W0:Y:S02]  /*9fa0*/  LDC R21, c[0x0][0x268] ;  /* 0x00009a00ff157b82 */ /* 0x000e240000000800 */
[----:B------:R3:W-:Y:S02]  /*9fb0*/  STL.64 [R1+0x15c8], R10 ;  /* 0x0015c80a01007387 */ /* 0x0007e40000100a00 */
[----:B---3--:R-:W-:Y:S01]  /*9fc0*/  IADD3 R10, P2, R22, R28, RZ ;  /* 0x0000001c160a7210 */ /* 0x008fe20007f5e0ff */
[----:B--2---:R-:W-:-:S03]  /*9fd0*/  IMAD R22, R27, 0x11b, RZ ;  /* 0x0000011b1b167824 */ /* 0x004fc600078e02ff */
[----:B------:R-:W2:Y:S01]  /*9fe0*/  LDC R27, c[0x0][0x268] ;  /* 0x00009a00ff1b7b82 */ /* 0x000ea20000000800 */
[----:B-1----:R-:W-:-:S05]  /*9ff0*/  IMAD R26, R26, 0x8e, RZ ;  /* 0x0000008e1a1a7824 */ /* 0x002fca00078e02ff */
[----:B------:R-:W-:Y:S01]  /*a000*/  IADD3 R2, P5, R26, R28, RZ ;  /* 0x0000001c1a027210 */ /* 0x000fe20007fbe0ff */
[----:B--2---:R-:W-:-:S05]  /*a010*/  IMAD R27, R27, 0x47, RZ ;  /* 0x000000471b1b7824 */ /* 0x004fca00078e02ff */
[-C--:B------:R-:W-:Y:S02]  /*a020*/  LEA.HI.X.SX32 R3, R27, R29.reuse, 0x1, P5 ;  /* 0x0000001d1b037211 */ /* 0x080fe400028f0eff */
[----:B------:R-:W1:Y:S01]  /*a030*/  LDC R27, c[0x0][0x268] ;  /* 0x00009a00ff1b7b82 */ /* 0x000e620000000800 */
[----:B------:R-:W-:Y:S02]  /*a040*/  LEA.HI.X.SX32 R5, R22, R29, 0x1, P4 ;  /* 0x0000001d16057211 */ /* 0x000fe400020f0eff */
[----:B------:R-:W-:-:S05]  /*a050*/  IADD3 R12, P1, R20, R28, RZ ;  /* 0x0000001c140c7210 */ /* 0x000fca0007f3e0ff */
[----:B------:R-:W2:Y:S01]  /*a060*/  LDC R22, c[0x0][0x268] ;  /* 0x00009a00ff167b82 */ /* 0x000ea20000000800 */
[----:B-1----:R-:W-:-:S07]  /*a070*/  IMAD R20, R27, 0x24, RZ ;  /* 0x000000241b147824 */ /* 0x002fce00078e02ff */
[----:B------:R-:W1:Y:S01]  /*a080*/  LDC R27, c[0x0][0x268] ;  /* 0x00009a00ff1b7b82 */ /* 0x000e620000000800 */
[----:B------:R-:W-:Y:S01]  /*a090*/  LEA.HI.X.SX32 R9, R24, R29, 0x1, P3 ;  /* 0x0000001d18097211 */ /* 0x000fe200018f0eff */
[----:B--2---:R-:W-:-:S04]  /*a0a0*/  IMAD R22, R22, 0x23e, RZ ;  /* 0x0000023e16167824 */ /* 0x004fc800078e02ff */
[----:B------:R-:W-:Y:S01]  /*a0b0*/  STL.64 [R1+0x11f8], R8 ;  /* 0x0011f80801007387 */ /* 0x000fe20000100a00 */
[-C--:B------:R-:W-:Y:S01]  /*a0c0*/  IADD3 R14, P6, R23, R28.reuse, RZ ;  /* 0x0000001c170e7210 */ /* 0x080fe20007fde0ff */
[----:B0-----:R-:W-:Y:S01]  /*a0d0*/  IMAD R18, R21, 0x11e, RZ ;  /* 0x0000011e15127824 */ /* 0x001fe200078e02ff */
[-C--:B------:R-:W-:Y:S01]  /*a0e0*/  LEA.HI.X.SX32 R13, R23, R29.reuse, 0x1, P1 ;  /* 0x0000001d170d7211 */ /* 0x080fe200008f0eff */
[----:B------:R-:W-:Y:S01]  /*a0f0*/  STL.64 [R1+0x11f0], R4 ;  /* 0x0011f00401007387 */ /* 0x000fe20000100a00 */
[----:B------:R-:W0:Y:S03]  /*a100*/  LDC R23, c[0x0][0x268] ;  /* 0x00009a00ff177b82 */ /* 0x000e260000000800 */
[----:B------:R2:W-:Y:S05]  /*a110*/  STL.64 [R1+0x17a0], R2 ;  /* 0x0017a00201007387 */ /* 0x0005ea0000100a00 */
[----:B------:R-:W3:Y:S01]  /*a120*/  LDC R24, c[0x0][0x268] ;  /* 0x00009a00ff187b82 */ /* 0x000ee20000000800 */
[----:B--2---:R-:W-:Y:S01]  /*a130*/  IADD3 R2, P5, R22, R28, RZ ;  /* 0x0000001c16027210 */ /* 0x004fe20007fbe0ff */
[----:B-1----:R-:W-:Y:S01]  /*a140*/  IMAD R22, R27, 0x11d, RZ ;  /* 0x0000011d1b167824 */ /* 0x002fe200078e02ff */
[----:B------:R-:W-:-:S05]  /*a150*/  LEA.HI.X.SX32 R15, R26, R29, 0x1, P6 ;  /* 0x0000001d1a0f7211 */ /* 0x000fca00030f0eff */
[----:B------:R-:W1:Y:S01]  /*a160*/  LDC R27, c[0x0][0x268] ;  /* 0x00009a00ff1b7b82 */ /* 0x000e620000000800 */
[----:B------:R-:W-:Y:S01]  /*a170*/  LEA.HI.X.SX32 R11, R22, R29, 0x1, P2 ;  /* 0x0000001d160b7211 */ /* 0x000fe200010f0eff */
[----:B0-----:R-:W-:Y:S01]  /*a180*/  IMAD R22, R23, 0x90, RZ ;  /* 0x0000009017167824 */ /* 0x001fe200078e02ff */
[----:B------:R-:W-:-:S05]  /*a190*/  IADD3 R8, P3, R18, R28, RZ ;  /* 0x0000001c12087210 */ /* 0x000fca0007f7e0ff */
[----:B------:R-:W0:Y:S08]  /*a1a0*/  LDC R26, c[0x0][0x268] ;  /* 0x00009a00ff1a7b82 */ /* 0x000e300000000800 */
[----:B------:R-:W2:Y:S01]  /*a1b0*/  LDC R21, c[0x0][0x268] ;  /* 0x00009a00ff157b82 */ /* 0x000ea20000000800 */
[----:B-1----:R-:W-:-:S07]  /*a1c0*/  IMAD R23, R27, 0x8f, RZ ;  /* 0x0000008f1b177824 */ /* 0x002fce00078e02ff */
[----:B------:R-:W1:Y:S01]  /*a1d0*/  LDC R27, c[0x0][0x268] ;  /* 0x00009a00ff1b7b82 */ /* 0x000e620000000800 */
[----:B------:R-:W-:Y:S01]  /*a1e0*/  LEA.HI.X.SX32 R9, R23, R29, 0x1, P3 ;  /* 0x0000001d17097211 */ /* 0x000fe200018f0eff */
[----:B------:R-:W-:Y:S01]  /*a1f0*/  STL.64 [R1+0x15c0], R14 ;  /* 0x0015c00e01007387 */ /* 0x000fe20000100a00 */
[----:B-1----:R-:W-:-:S05]  /*a200*/  IMAD R23, R27, 0x11f, RZ ;  /* 0x0000011f1b177824 */ /* 0x002fca00078e02ff */
[----:B------:R-:W1:Y:S01]  /*a210*/  LDC R27, c[0x0][0x268] ;  /* 0x00009a00ff1b7b82 */ /* 0x000e620000000800 */
[----:B------:R-:W-:Y:S01]  /*a220*/  STL.64 [R1+0x11e8], R12 ;  /* 0x0011e80c01007387 */ /* 0x000fe20000100a00 */
[----:B------:R-:W-:-:S03]  /*a230*/  LEA.HI.X.SX32 R3, R23, R29, 0x1, P5 ;  /* 0x0000001d17037211 */ /* 0x000fc600028f0eff */
[----:B------:R-:W-:Y:S03]  /*a240*/  STL.64 [R1+0x11e0], R10 ;  /* 0x0011e00a01007387 */ /* 0x000fe60000100a00 */
[----:B------:R-:W4:Y:S01]  /*a250*/  LDC R23, c[0x0][0x268] ;  /* 0x00009a00ff177b82 */ /* 0x000f220000000800 */
[----:B------:R-:W-:Y:S04]  /*a260*/  STL.64 [R1+0x15b8], R8 ;  /* 0x0015b80801007387 */ /* 0x000fe80000100a00 */
[----:B------:R0:W-:Y:S01]  /*a270*/  STL.64 [R1+0x11d0], R2 ;  /* 0x0011d00201007387 */ /* 0x0001e20000100a00 */
[----:B---3--:R-:W-:Y:S02]  /*a280*/  IMAD R24, R24, 0x23c, RZ ;  /* 0x0000023c18187824 */ /* 0x008fe400078e02ff */
[----:B0-----:R-:W0:Y:S01]  /*a290*/  LDC R3, c[0x0][0x268] ;  /* 0x00009a00ff037b82 */ /* 0x001e220000000800 */
[----:B-1----:R-:W-:-:S07]  /*a2a0*/  IMAD R2, R27, 0x240, RZ ;  /* 0x000002401b027824 */ /* 0x002fce00078e02ff */
[----:B------:R-:W1:Y:S01]  /*a2b0*/  LDC R27, c[0x0][0x268] ;  /* 0x00009a00ff1b7b82 */ /* 0x000e620000000800 */
[----:B------:R-:W-:-:S04]  /*a2c0*/  IADD3 R4, P4, R24, R28, RZ ;  /* 0x0000001c18047210 */ /* 0x000fc80007f9e0ff */
[----:B------:R-:W-:-:S03]  /*a2d0*/  LEA.HI.X.SX32 R5, R18, R29, 0x1, P4 ;  /* 0x0000001d12057211 */ /* 0x000fc600020f0eff */
[----:B------:R-:W3:Y:S02]  /*a2e0*/  LDC R24, c[0x0][0x268] ;  /* 0x00009a00ff187b82 */ /* 0x000ee40000000800 */
[----:B------:R2:W-:Y:S02]  /*a2f0*/  STL.64 [R1+0x11d8], R4 ;  /* 0x0011d80401007387 */ /* 0x0005e40000100a00 */
[-C--:B--2---:R-:W-:Y:S01]  /*a300*/  IADD3 R4, P5, R2, R28.reuse, RZ ;  /* 0x0000001c02047210 */ /* 0x084fe20007fbe0ff */
[----:B0-----:R-:W-:Y:S02]  /*a310*/  IMAD R2, R3, 0x9, RZ ;  /* 0x0000000903027824 */ /* 0x001fe400078e02ff */
[----:B----4-:R-:W-:Y:S02]  /*a320*/  IMAD R3, R23, 0x242, RZ ;  /* 0x0000024217037824 */ /* 0x010fe400078e02ff */
[----:B-1----:R-:W-:Y:S02]  /*a330*/  IMAD R23, R27, 0x122, RZ ;  /* 0x000001221b177824 */ /* 0x002fe400078e02ff */
[----:B------:R-:W0:Y:S01]  /*a340*/  LDC R27, c[0x0][0x268] ;  /* 0x00009a00ff1b7b82 */ /* 0x000e220000000800 */
[----:B------:R-:W-:Y:S01]  /*a350*/  IADD3 R14, P1, R20, R28, RZ ;  /* 0x0000001c140e7210 */ /* 0x000fe20007f3e0ff */
[----:B---3--:R-:W-:-:S05]  /*a360*/  IMAD R24, R24, 0x12, RZ ;  /* 0x0000001218187824 */ /* 0x008fca00078e02ff */
[CC--:B------:R-:W-:Y:S02]  /*a370*/  IADD3 R16, P6, R24.reuse, R28.reuse, RZ ;  /* 0x0000001c18107210 */ /* 0x0c0fe40007fde0ff */
[-C--:B------:R-:W-:Y:S01]  /*a380*/  LEA.HI.X.SX32 R15, R24, R29.reuse, 0x1, P1 ;  /* 0x0000001d180f7211 */ /* 0x080fe200008f0eff */
[----:B0-----:R-:W-:Y:S02]  /*a390*/  IMAD R24, R27, 0x244, RZ ;  /* 0x000002441b187824 */ /* 0x001fe400078e02ff */
[----:B------:R-:W0:Y:S01]  /*a3a0*/  LDC R27, c[0x0][0x268] ;  /* 0x00009a00ff1b7b82 */ /* 0x000e220000000800 */
[----:B------:R-:W-:Y:S01]  /*a3b0*/  IMAD R26, R26, 0x48, RZ ;  /* 0x000000481a1a7824 */ /* 0x000fe200078e02ff */
[-C--:B------:R-:W-:Y:S02]  /*a3c0*/  IADD3 R10, P3, R22, R28.reuse, RZ ;  /* 0x0000001c160a7210 */ /* 0x080fe40007f7e0ff */
[----:B------:R-:W-:Y:S02]  /*a3d0*/  LEA.HI.X.SX32 R17, R2, R29, 0x1, P6 ;  /* 0x0000001d02117211 */ /* 0x000fe400030f0eff */
[----:B------:R-:W-:-:S02]  /*a3e0*/  IADD3 R12, P2, R26, R28, RZ ;  /* 0x0000001c1a0c7210 */ /* 0x000fc40007f5e0ff */
[-C--:B------:R-:W-:Y:S02]  /*a3f0*/  LEA.HI.X.SX32 R11, R26, R29.reuse, 0x1, P3 ;  /* 0x0000001d1a0b7211 */ /* 0x080fe400018f0eff */
[----:B------:R-:W-:Y:S01]  /*a400*/  LEA.HI.X.SX32 R13, R20, R29, 0x1, P2 ;  /* 0x0000001d140d7211 */ /* 0x000fe200010f0eff */
[----:B------:R-:W-:Y:S01]  /*a410*/  STL.64 [R1+0x1930], R16 ;  /* 0x0019301001007387 */ /* 0x000fe20000100a00 */
[----:B0-----:R-:W-:-:S03]  /*a420*/  IMAD R27, R27, 0x246, RZ ;  /* 0x000002461b1b7824 */ /* 0x001fc600078e02ff */
[----:B------:R-:W-:Y:S01]  /*a430*/  STL.64 [R1+0x18f8], R14 ;  /* 0x0018f80e01007387 */ /* 0x000fe20000100a00 */
[----:B------:R-:W-:Y:S01]  /*a440*/  IMAD R21, R21, 0x120, RZ ;  /* 0x0000012015157824 */ /* 0x000fe200078e02ff */
[-C--:B------:R-:W-:Y:S01]  /*a450*/  IADD3 R2, P6, R3, R28.reuse, RZ ;  /* 0x0000001c03027210 */ /* 0x080fe20007fde0ff */
[----:B------:R-:W0:Y:S01]  /*a460*/  LDC R26, c[0x0][0x268] ;  /* 0x00009a00ff1a7b82 */ /* 0x000e220000000800 */
[----:B------:R-:W-:Y:S04]  /*a470*/  STL.64 [R1+0x1888], R12 ;  /* 0x0018880c01007387 */ /* 0x000fe80000100a00 */
[----:B------:R1:W-:Y:S02]  /*a480*/  STL.64 [R1+0x1798], R10 ;  /* 0x0017980a01007387 */ /* 0x0003e40000100a00 */
[----:B-1----:R-:W-:-:S02]  /*a490*/  IADD3 R10, P3, R27, R28, RZ ;  /* 0x0000001c1b0a7210 */ /* 0x002fc40007f7e0ff */
[----:B------:R-:W1:Y:S01]  /*a4a0*/  LDC R27, c[0x0][0x268] ;  /* 0x00009a00ff1b7b82 */ /* 0x000e620000000800 */
[----:B------:R-:W-:-:S04]  /*a4b0*/  IADD3 R8, P4, R21, R28, RZ ;  /* 0x0000001c15087210 */ /* 0x000fc80007f9e0ff */
[-C--:B------:R-:W-:Y:S01]  /*a4c0*/  LEA.HI.X.SX32 R9, R22, R29.reuse, 0x1, P4 ;  /* 0x0000001d16097211 */ /* 0x080fe200020f0eff */
[----:B-1----:R-:W-:Y:S02]  /*a4d0*/  IMAD R22, R27, 0x121, RZ ;  /* 0x000001211b167824 */ /* 0x002fe400078e02ff */
[----:B------:R-:W1:Y:S01]  /*a4e0*/  LDC R27, c[0x0][0x268] ;  /* 0x00009a00ff1b7b82 */ /* 0x000e620000000800 */
[-C--:B------:R-:W-:Y:S02]  /*a4f0*/  LEA.HI.X.SX32 R5, R21, R29.reuse, 0x1, P5 ;  /* 0x0000001d15057211 */ /* 0x080fe400028f0eff */
[----:B------:R-:W-:-:S05]  /*a500*/  LEA.HI.X.SX32 R3, R22, R29, 0x1, P6 ;  /* 0x0000001d16037211 */ /* 0x000fca00030f0eff */
[----:B------:R-:W2:Y:S01]  /*a510*/  LDC R21, c[0x0][0x268] ;  /* 0x00009a00ff157b82 */ /* 0x000ea20000000800 */
[----:B------:R-:W-:Y:S01]  /*a520*/  STL.64 [R1+0x15b0], R8 ;  /* 0x0015b00801007387 */ /* 0x000fe20000100a00 */
[----:B-1----:R-:W-:-:S06]  /*a530*/  IMAD R20, R27, 0x248, RZ ;  /* 0x000002481b147824 */ /* 0x002fcc00078e02ff */
[----:B------:R-:W1:Y:S08]  /*a540*/  LDC R22, c[0x0][0x268] ;  /* 0x00009a00ff167b82 */ /* 0x000e700000000800 */
[----:B------:R-:W3:Y:S01]  /*a550*/  LDC R27, c[0x0][0x268] ;  /* 0x00009a00ff1b7b82 */ /* 0x000ee20000000800 */
[----:B------:R-:W-:Y:S04]  /*a560*/  STL.64 [R1+0x11c8], R4 ;  /* 0x0011c80401007387 */ /* 0x000fe80000100a00 */
[----:B------:R4:W-:Y:S02]  /*a570*/  STL.64 [R1+0x11c0], R2 ;  /* 0x0011c00201007387 */ /* 0x0009e40000100a00 */
[----:B----4-:R-:W-:Y:S01]  /*a580*/  IADD3 R2, P6, R20, R28, RZ ;  /* 0x0000001c14027210 */ /* 0x010fe20007fde0ff */
[----:B---3--:R-:W-:-:S02]  /*a590*/  IMAD R20, R27, 0x126, RZ ;  /* 0x000001261b147824 */ /* 0x008fc400078e02ff */
[----:B------:R-:W3:Y:S01]  /*a5a0*/  LDC R27, c[0x0][0x268] ;  /* 0x00009a00ff1b7b82 */ /* 0x000ee20000000800 */
[----:B--2---:R-:W-:Y:S01]  /*a5b0*/  IMAD R21, R21, 0x91, RZ ;  /* 0x0000009115157824 */ /* 0x004fe200078e02ff */
[-C--:B------:R-:W-:Y:S01]  /*a5c0*/  IADD3 R14, P1, R23, R28.reuse, RZ ;  /* 0x0000001c170e7210 */ /* 0x080fe20007f3e0ff */
[----:B-1----:R-:W-:Y:S01]  /*a5d0*/  IMAD R22, R22, 0x24a, RZ ;  /* 0x0000024a16167824 */ /* 0x002fe200078e02ff */
[-C--:B------:R-:W-:Y:S02]  /*a5e0*/  IADD3 R12, P2, R24, R28.reuse, RZ ;  /* 0x0000001c180c7210 */ /* 0x080fe40007f5e0ff */
[-C--:B------:R-:W-:Y:S02]  /*a5f0*/  LEA.HI.X.SX32 R15, R21, R29.reuse, 0x1, P1 ;  /* 0x0000001d150f7211 */ /* 0x080fe400008f0eff */
[----:B------:R-:W-:Y:S01]  /*a600*/  LEA.HI.X.SX32 R13, R23, R29, 0x1, P2 ;  /* 0x0000001d170d7211 */ /* 0x000fe200010f0eff */
[----:B------:R-:W1:Y:S02]  /*a610*/  LDC R24, c[0x0][0x268] ;  /* 0x00009a00ff187b82 */ /* 0x000e640000000800 */
[----:B------:R2:W-:Y:S06]  /*a620*/  STL.64 [R1+0x15a8], R14 ;  /* 0x0015a80e01007387 */ /* 0x0005ec0000100a00 */
[----:B------:R-:W4:Y:S01]  /*a630*/  LDC R23, c[0x0][0x268] ;  /* 0x00009a00ff177b82 */ /* 0x000f220000000800 */
[----:B--2---:R-:W-:Y:S01]  /*a640*/  IADD3 R14, P1, R22, R28, RZ ;  /* 0x0000001c160e7210 */ /* 0x004fe20007f3e0ff */
[----:B---3--:R-:W-:-:S06]  /*a650*/  IMAD R22, R27, 0x123, RZ ;  /* 0x000001231b167824 */ /* 0x008fcc00078e02ff */
[----:B------:R-:W2:Y:S01]  /*a660*/  LDC R27, c[0x0][0x268] ;  /* 0x00009a00ff1b7b82 */ /* 0x000ea20000000800 */
[----:B----4-:R-:W-:Y:S02]  /*a670*/  IMAD R21, R23, 0x24c, RZ ;  /* 0x0000024c17157824 */ /* 0x010fe400078e02ff */
[----:B--2---:R-:W-:-:S05]  /*a680*/  IMAD R23, R27, 0x49, RZ ;  /* 0x000000491b177824 */ /* 0x004fca00078e02ff */
[----:B------:R-:W2:Y:S01]  /*a690*/  LDC R27, c[0x0][0x268] ;  /* 0x00009a00ff1b7b82 */ /* 0x000ea20000000800 */
[----:B-1----:R-:W-:Y:S01]  /*a6a0*/  IMAD R24, R24, 0x92, RZ ;  /* 0x0000009218187824 */ /* 0x002fe200078e02ff */
[----:B------:R-:W-:-:S04]  /*a6b0*/  LEA.HI.X.SX32 R11, R22, R29, 0x1, P3 ;  /* 0x0000001d160b7211 */ /* 0x000fc800018f0eff */
[----:B------:R-:W-:Y:S02]  /*a6c0*/  IADD3 R8, P4, R24, R28, RZ ;  /* 0x0000001c18087210 */ /* 0x000fe40007f9e0ff */
[----:B------:R-:W1:Y:S02]  /*a6d0*/  LDC R22, c[0x0][0x268] ;  /* 0x00009a00ff167b82 */ /* 0x000e640000000800 */
[----:B------:R-:W-:Y:S01]  /*a6e0*/  LEA.HI.X.SX32 R9, R23, R29, 0x1, P4 ;  /* 0x0000001d17097211 */ /* 0x000fe200020f0eff */
[----:B--2---:R-:W-:-:S05]  /*a6f0*/  IMAD R23, R27, 0x4a, RZ ;  /* 0x0000004a1b177824 */ /* 0x004fca00078e02ff */
[----:B------:R-:W2:Y:S01]  /*a700*/  LDC R27, c[0x0][0x268] ;  /* 0x00009a00ff1b7b82 */ /* 0x000ea20000000800 */
[----:B0-----:R-:W-:Y:S01]  /*a710*/  IMAD R26, R26, 0x124, RZ ;  /* 0x000001241a1a7824 */ /* 0x001fe200078e02ff */
[----:B------:R-:W-:Y:S01]  /*a720*/  STL.64 [R1+0x11b8], R12 ;  /* 0x0011b80c01007387 */ /* 0x000fe20000100a00 */
[----:B-1----:R-:W-:-:S03]  /*a730*/  IMAD R22, R22, 0x24e, RZ ;  /* 0x0000024e16167824 */ /* 0x002fc600078e02ff */
[-C--:B------:R-:W-:Y:S01]  /*a740*/  IADD3 R4, P5, R26, R28.reuse, RZ ;  /* 0x0000001c1a047210 */ /* 0x080fe20007fbe0ff */
[----:B------:R-:W-:Y:S03]  /*a750*/  STL.64 [R1+0x11b0], R10 ;  /* 0x0011b00a01007387 */ /* 0x000fe60000100a00 */
[-C--:B------:R-:W-:Y:S01]  /*a760*/  LEA.HI.X.SX32 R5, R24, R29.reuse, 0x1, P5 ;  /* 0x0000001d18057211 */ /* 0x080fe200028f0eff */
[----:B------:R0:W-:Y:S01]  /*a770*/  STL.64 [R1+0x1790], R8 ;  /* 0x0017900801007387 */ /* 0x0001e20000100a00 */
[----:B------:R-:W-:Y:S02]  /*a780*/  LEA.HI.X.SX32 R3, R26, R29, 0x1, P6 ;  /* 0x0000001d1a037211 */ /* 0x000fe400030f0eff */
[----:B------:R-:W1:Y:S01]  /*a790*/  LDC R26, c[0x0][0x268] ;  /* 0x00009a00ff1a7b82 */ /* 0x000e620000000800 */
[----:B0-----:R-:W-:Y:S01]  /*a7a0*/  IADD3 R8, P4, R22, R28, RZ ;  /* 0x0000001c16087210 */ /* 0x001fe20007f9e0ff */
[----:B--2---:R-:W-:-:S06]  /*a7b0*/  IMAD R24, R27, 0x94, RZ ;  /* 0x000000941b187824 */ /* 0x004fcc00078e02ff */
[----:B------:R-:W0:Y:S08]  /*a7c0*/  LDC R22, c[0x0][0x268] ;  /* 0x00009a00ff167b82 */ /* 0x000e300000000800 */
[----:B------:R-:W2:Y:S01]  /*a7d0*/  LDC R27, c[0x0][0x268] ;  /* 0x00009a00ff1b7b82 */ /* 0x000ea20000000800 */
[-C--:B------:R-:W-:Y:S02]  /*a7e0*/  IADD3 R10, P3, R21, R28.reuse, RZ ;  /* 0x0000001c150a7210 */ /* 0x080fe40007f7e0ff */
[----:B------:R-:W-:Y:S01]  /*a7f0*/  IADD3 R12, P2, R20, R28, RZ ;  /* 0x0000001c140c7210 */ /* 0x000fe20007f5e0ff */
[----:B-1----:R-:W-:-:S02]  /*a800*/  IMAD R26, R26, 0x93, RZ ;  /* 0x000000931a1a7824 */ /* 0x002fc400078e02ff */
[----:B0-----:R-:W-:Y:S02]  /*a810*/  IMAD R21, R22, 0x128, RZ ;  /* 0x0000012816157824 */ /* 0x001fe400078e02ff */
[----:B--2---:R-:W-:Y:S02]  /*a820*/  IMAD R22, R27, 0x125, RZ ;  /* 0x000001251b167824 */ /* 0x004fe400078e02ff */
        /* <DEDUP_REMOVED lines=148> */
[----:B------:R-:W-:Y:S01]  /*b170*/  IADD3 R12, P2, R23, R28, RZ ;  /* 0x0000001c170c7210 */ /* 0x000fe20007f5e0ff */
[----:B-1----:R-:W-:-:S03]  /*b180*/  IMAD R22, R22, 0x26a, RZ ;  /* 0x0000026a16167824 */ /* 0x002fc600078e02ff */
[----:B------:R-:W-:-:S05]  /*b190*/  LEA.HI.X.SX32 R13, R21, R29, 0x1, P2 ;  /* 0x0000001d150d7211 */ /* 0x000fca00010f0eff */
[----:B------:R0:W-:Y:S02]  /*b1a0*/  STL.64 [R1+0x1568], R12 ;  /* 0x0015680c01007387 */ /* 0x0001e40000100a00 */
[-C--:B0-----:R-:W-:Y:S01]  /*b1b0*/  IADD3 R12, P2, R22, R28.reuse, RZ ;  /* 0x0000001c160c7210 */ /* 0x081fe20007f5e0ff */
[----:B---3--:R-:W-:Y:S02]  /*b1c0*/  IMAD R22, R27, 0x133, RZ ;  /* 0x000001331b167824 */ /* 0x008fe400078e02ff */
[----:B------:R-:W0:Y:S01]  /*b1d0*/  LDC R27, c[0x0][0x268] ;  /* 0x00009a00ff1b7b82 */ /* 0x000e220000000800 */
[----:B------:R-:W-:-:S07]  /*b1e0*/  IADD3 R10, P3, R24, R28, RZ ;  /* 0x0000001c180a7210 */ /* 0x000fce0007f7e0ff */
[----:B------:R-:W1:Y:S01]  /*b1f0*/  LDC R24, c[0x0][0x268] ;  /* 0x00009a00ff187b82 */ /* 0x000e620000000800 */
[----:B------:R-:W-:Y:S01]  /*b200*/  LEA.HI.X.SX32 R9, R22, R29, 0x1, P4 ;  /* 0x0000001d16097211 */ /* 0x000fe200020f0eff */
[----:B0-----:R-:W-:-:S06]  /*b210*/  IMAD R22, R27, 0x4d, RZ ;  /* 0x0000004d1b167824 */ /* 0x001fcc00078e02ff */
[----:B------:R-:W0:Y:S01]  /*b220*/  LDC R27, c[0x0][0x268] ;  /* 0x00009a00ff1b7b82 */ /* 0x000e220000000800 */
[----:B------:R-:W-:Y:S01]  /*b230*/  LEA.HI.X.SX32 R11, R23, R29, 0x1, P3 ;  /* 0x0000001d170b7211 */ /* 0x000fe200018f0eff */
[----:B-1----:R-:W-:-:S06]  /*b240*/  IMAD R24, R24, 0x9a, RZ ;  /* 0x0000009a18187824 */ /* 0x002fcc00078e02ff */
[----:B------:R-:W1:Y:S01]  /*b250*/  LDC R23, c[0x0][0x268] ;  /* 0x00009a00ff177b82 */ /* 0x000e620000000800 */
[----:B------:R-:W-:-:S04]  /*b260*/  IADD3 R4, P5, R24, R28, RZ ;  /* 0x0000001c18047210 */ /* 0x000fc80007fbe0ff */
[----:B------:R-:W-:Y:S01]  /*b270*/  LEA.HI.X.SX32 R5, R22, R29, 0x1, P5 ;  /* 0x0000001d16057211 */ /* 0x000fe200028f0eff */
[----:B0-----:R-:W-:Y:S02]  /*b280*/  IMAD R22, R27, 0x4e, RZ ;  /* 0x0000004e1b167824 */ /* 0x001fe400078e02ff */
[----:B------:R-:W0:Y:S01]  /*b290*/  LDC R27, c[0x0][0x268] ;  /* 0x00009a00ff1b7b82 */ /* 0x000e220000000800 */
[----:B--2---:R-:W-:Y:S01]  /*b2a0*/  IMAD R26, R26, 0x134, RZ ;  /* 0x000001341a1a7824 */ /* 0x004fe200078e02ff */
[----:B------:R-:W-:Y:S01]  /*b2b0*/  STL.64 [R1+0x1138], R10 ;  /* 0x0011380a01007387 */ /* 0x000fe20000100a00 */
[----:B-1----:R-:W-:-:S03]  /*b2c0*/  IMAD R21, R23, 0x26c, RZ ;  /* 0x0000026c17157824 */ /* 0x002fc600078e02ff */
        /* <DEDUP_REMOVED lines=41> */
[----:B------:R-:W-:Y:S01]  /*b560*/  LEA.HI.X.SX32 R15, R22, R29, 0x1, P1 ;  /* 0x0000001d160f7211 */ /* 0x000fe200008f0eff */
[----:B------:R-:W-:Y:S01]  /*b570*/  STL.64 [R1+0x1118], R8 ;  /* 0x0011180801007387 */ /* 0x000fe20000100a00 */
[----:B-1----:R-:W-:Y:S01]  /*b580*/  IMAD R24, R24, 0x13a, RZ ;  /* 0x0000013a18187824 */ /* 0x002fe200078e02ff */
[----:B------:R-:W-:Y:S01]  /*b590*/  IADD3 R12, P2, R23, R28, RZ ;  /* 0x0000001c170c7210 */ /* 0x000fe20007f5e0ff */
[----:B------:R-:W1:Y:S01]  /*b5a0*/  LDC R22, c[0x0][0x268] ;  /* 0x00009a00ff167b82 */ /* 0x000e620000000800 */
[----:B------:R-:W-:Y:S04]  /*b5b0*/  STL.64 [R1+0x1110], R4 ;  /* 0x0011100401007387 */ /* 0x000fe80000100a00 */
[----:B------:R-:W-:Y:S04]  /*b5c0*/  STL.64 [R1+0x1870], R2 ;  /* 0x0018700201007387 */ /* 0x000fe80000100a00 */
[----:B------:R2:W-:Y:S01]  /*b5d0*/  STL.64 [R1+0x1768], R14 ;  /* 0x0017680e01007387 */ /* 0x0005e20000100a00 */
[----:B0-----:R-:W-:-:S05]  /*b5e0*/  IMAD R27, R27, 0x276, RZ ;  /* 0x000002761b1b7824 */ /* 0x001fca00078e02ff */
[-C--:B--2---:R-:W-:Y:S02]  /*b5f0*/  IADD3 R14, P1, R27, R28.reuse, RZ ;  /* 0x0000001c1b0e7210 */ /* 0x084fe40007f3e0ff */
[----:B------:R-:W0:Y:S01]  /*b600*/  LDC R27, c[0x0][0x268] ;  /* 0x00009a00ff1b7b82 */ /* 0x000e220000000800 */
[----:B------:R-:W-:Y:S01]  /*b610*/  IADD3 R8, P4, R18, R28, RZ ;  /* 0x0000001c12087210 */ /* 0x000fe20007f9e0ff */
[----:B0-----:R-:W-:-:S05]  /*b620*/  IMAD R27, R27, 0x139, RZ ;  /* 0x000001391b1b7824 */ /* 0x001fca00078e02ff */
[----:B------:R-:W-:Y:S02]  /*b630*/  LEA.HI.X.SX32 R9, R27, R29, 0x1, P4 ;  /* 0x0000001d1b097211 */ /* 0x000fe400020f0eff */
[----:B------:R-:W0:Y:S01]  /*b640*/  LDC R27, c[0x0][0x268] ;  /* 0x00009a00ff1b7b82 */ /* 0x000e220000000800 */
[----:B------:R-:W-:Y:S01]  /*b650*/  IADD3 R4, P5, R24, R28, RZ ;  /* 0x0000001c18047210 */ /* 0x000fe20007fbe0ff */
[----:B0-----:R-:W-:-:S05]  /*b660*/  IMAD R27, R27, 0x9d, RZ ;  /* 0x0000009d1b1b7824 */ /* 0x001fca00078e02ff */
[----:B------:R-:W-:Y:S02]  /*b670*/  LEA.HI.X.SX32 R5, R27, R29, 0x1, P5 ;  /* 0x0000001d1b057211 */ /* 0x000fe400028f0eff */
[----:B------:R-:W0:Y:S01]  /*b680*/  LDC R27, c[0x0][0x268] ;  /* 0x00009a00ff1b7b82 */ /* 0x000e220000000800 */
[----:B------:R-:W-:-:S04]  /*b690*/  IADD3 R2, P6, R26, R28, RZ ;  /* 0x0000001c1a027210 */ /* 0x000fc80007fde0ff */
[----:B------:R-:W-:-:S03]  /*b6a0*/  LEA.HI.X.SX32 R3, R24, R29, 0x1, P6 ;  /* 0x0000001d18037211 */ /* 0x000fc600030f0eff */
[----:B------:R-:W2:Y:S01]  /*b6b0*/  LDC R26, c[0x0][0x268] ;  /* 0x00009a00ff1a7b82 */ /* 0x000ea20000000800 */
[----:B0-----:R-:W-:-:S07]  /*b6c0*/  IMAD R24, R27, 0x13b, RZ ;  /* 0x0000013b1b187824 */ /* 0x001fce00078e02ff */
[----:B------:R-:W0:Y:S01]  /*b6d0*/  LDC R27, c[0x0][0x268] ;  /* 0x00009a00ff1b7b82 */ /* 0x000e220000000800 */
[-C--:B------:R-:W-:Y:S02]  /*b6e0*/  LEA.HI.X.SX32 R13, R21, R29.reuse, 0x1, P2 ;  /* 0x0000001d150d7211 */ /* 0x080fe400010f0eff */
[-C--:B------:R-:W-:Y:S01]  /*b6f0*/  LEA.HI.X.SX32 R15, R24, R29.reuse, 0x1, P1 ;  /* 0x0000001d180f7211 */ /* 0x080fe200008f0eff */
[----:B--2---:R-:W-:Y:S02]  /*b700*/  IMAD R26, R26, 0x9e, RZ ;  /* 0x0000009e1a1a7824 */ /* 0x004fe400078e02ff */
[----:B------:R2:W-:Y:S02]  /*b710*/  STL.64 [R1+0x1550], R12 ;  /* 0x0015500c01007387 */ /* 0x0005e40000100a00 */
[----:B------:R-:W3:Y:S01]  /*b720*/  LDC R24, c[0x0][0x268] ;  /* 0x00009a00ff187b82 */ /* 0x000ee20000000800 */
[----:B------:R-:W-:Y:S01]  /*b730*/  LEA.HI.X.SX32 R11, R23, R29, 0x1, P3 ;  /* 0x0000001d170b7211 */ /* 0x000fe200018f0eff */
[----:B-1----:R-:W-:-:S06]  /*b740*/  IMAD R22, R22, 0x13c, RZ ;  /* 0x0000013c16167824 */ /* 0x002fcc00078e02ff */
[----:B------:R-:W1:Y:S01]  /*b750*/  LDC R21, c[0x0][0x268] ;  /* 0x00009a00ff157b82 */ /* 0x000e620000000800 */
[----:B--2---:R-:W-:Y:S01]  /*b760*/  IADD3 R12, P2, R26, R28, RZ ;  /* 0x0000001c1a0c7210 */ /* 0x004fe20007f5e0ff */
[----:B0-----:R-:W-:-:S06]  /*b770*/  IMAD R27, R27, 0x4f, RZ ;  /* 0x0000004f1b1b7824 */ /* 0x001fcc00078e02ff */
[----:B------:R-:W0:Y:S01]  /*b780*/  LDC R23, c[0x0][0x268] ;  /* 0x00009a00ff177b82 */ /* 0x000e220000000800 */
[----:B------:R-:W-:-:S07]  /*b790*/  LEA.HI.X.SX32 R13, R27, R29, 0x1, P2 ;  /* 0x0000001d1b0d7211 */ /* 0x000fce00010f0eff */
[----:B------:R-:W2:Y:S01]  /*b7a0*/  LDC R27, c[0x0][0x268] ;  /* 0x00009a00ff1b7b82 */ /* 0x000ea20000000800 */
[----:B------:R4:W-:Y:S01]  /*b7b0*/  STL.64 [R1+0x1108], R10 ;  /* 0x0011080a01007387 */ /* 0x0009e20000100a00 */
[----:B---3--:R-:W-:-:S03]  /*b7c0*/  IMAD R24, R24, 0x27e, RZ ;  /* 0x0000027e18187824 */ /* 0x008fc600078e02ff */
[----:B------:R-:W-:Y:S04]  /*b7d0*/  STL.64 [R1+0x1100], R8 ;  /* 0x0011000801007387 */ /* 0x000fe80000100a00 */
[----:B------:R-:W-:Y:S01]  /*b7e0*/  STL.64 [R1+0x1548], R4 ;  /* 0x0015480401007387 */ /* 0x000fe20000100a00 */
[----:B----4-:R-:W-:-:S03]  /*b7f0*/  IADD3 R10, P3, R22, R28, RZ ;  /* 0x0000001c160a7210 */ /* 0x010fc60007f7e0ff */
[----:B------:R-:W-:Y:S04]  /*b800*/  STL.64 [R1+0x10f8], R2 ;  /* 0x0010f80201007387 */ /* 0x000fe80000100a00 */
[----:B------:R-:W-:Y:S01]  /*b810*/  STL.64 [R1+0x10f0], R14 ;  /* 0x0010f00e01007387 */ /* 0x000fe20000100a00 */
[----:B------:R-:W-:Y:S02]  /*b820*/  LEA.HI.X.SX32 R11, R26, R29, 0x1, P3 ;  /* 0x0000001d1a0b7211 */ /* 0x000fe400018f0eff */
[----:B------:R-:W3:Y:S01]  /*b830*/  LDC R26, c[0x0][0x268] ;  /* 0x00009a00ff1a7b82 */ /* 0x000ee20000000800 */
[----:B------:R4:W-:Y:S02]  /*b840*/  STL.64 [R1+0x1760], R12 ;  /* 0x0017600c01007387 */ /* 0x0009e40000100a00 */
[----:B----4-:R-:W-:Y:S01]  /*b850*/  IADD3 R12, P2, R24, R28, RZ ;  /* 0x0000001c180c7210 */ /* 0x010fe20007f5e0ff */
[----:B--2---:R-:W-:-:S04]  /*b860*/  IMAD R24, R27, 0x14, RZ ;  /* 0x000000141b187824 */ /* 0x004fc800078e02ff */
[----:B------:R-:W2:Y:S01]  /*b870*/  LDC R27, c[0x0][0x268] ;  /* 0x00009a00ff1b7b82 */ /* 0x000ea20000000800 */
[----:B0-----:R-:W-:-:S05]  /*b880*/  IMAD R20, R23, 0x278, RZ ;  /* 0x0000027817147824 */ /* 0x001fca00078e02ff */
[----:B------:R-:W-:Y:S01]  /*b890*/  IADD3 R8, P4, R20, R28, RZ ;  /* 0x0000001c14087210 */ /* 0x000fe20007f9e0ff */
[----:B---3--:R-:W-:Y:S01]  /*b8a0*/  IMAD R20, R26, 0x28, RZ ;  /* 0x000000281a147824 */ /* 0x008fe200078e02ff */
[----:B------:R-:W0:Y:S02]  /*b8b0*/  LDC R23, c[0x0][0x268] ;  /* 0x00009a00ff177b82 */ /* 0x000e240000000800 */
[----:B------:R-:W-:-:S06]  /*b8c0*/  LEA.HI.X.SX32 R9, R22, R29, 0x1, P4 ;  /* 0x0000001d16097211 */ /* 0x000fcc00020f0eff */
[----:B------:R-:W3:Y:S01]  /*b8d0*/  LDC R26, c[0x0][0x268] ;  /* 0x00009a00ff1a7b82 */ /* 0x000ee20000000800 */
[----:B--2---:R-:W-:-:S07]  /*b8e0*/  IMAD R22, R27, 0x13d, RZ ;  /* 0x0000013d1b167824 */ /* 0x004fce00078e02ff */
[----:B------:R-:W2:Y:S01]  /*b8f0*/  LDC R27, c[0x0][0x268] ;  /* 0x00009a00ff1b7b82 */ /* 0x000ea20000000800 */
[----:B-1----:R-:W-:-:S05]  /*b900*/  IMAD R21, R21, 0x27a, RZ ;  /* 0x0000027a15157824 */ /* 0x002fca00078e02ff */
[----:B------:R-:W-:Y:S01]  /*b910*/  IADD3 R4, P5, R21, R28, RZ ;  /* 0x0000001c15047210 */ /* 0x000fe20007fbe0ff */
[----:B0-----:R-:W-:Y:S01]  /*b920*/  IMAD R23, R23, 0x13e, RZ ;  /* 0x0000013e17177824 */ /* 0x001fe200078e02ff */
[----:B------:R-:W0:Y:S02]  /*b930*/  LDC R21, c[0x0][0x268] ;  /* 0x00009a00ff157b82 */ /* 0x000e240000000800 */
[----:B------:R-:W-:Y:S01]  /*b940*/  LEA.HI.X.SX32 R5, R22, R29, 0x1, P5 ;  /* 0x0000001d16057211 */ /* 0x000fe200028f0eff */
[----:B---3--:R-:W-:Y:S02]  /*b950*/  IMAD R22, R26, 0x9f, RZ ;  /* 0x0000009f1a167824 */ /* 0x008fe400078e02ff */
[----:B--2---:R-:W-:-:S03]  /*b960*/  IMAD R26, R27, 0x50, RZ ;  /* 0x000000501b1a7824 */ /* 0x004fc600078e02ff */
[----:B------:R-:W1:Y:S01]  /*b970*/  LDC R27, c[0x0][0x268] ;  /* 0x00009a00ff1b7b82 */ /* 0x000e620000000800 */
[----:B------:R-:W-:-:S04]  /*b980*/  IADD3 R2, P6, R23, R28, RZ ;  /* 0x0000001c17027210 */ /* 0x000fc80007fde0ff */
[----:B------:R-:W-:Y:S01]  /*b990*/  LEA.HI.X.SX32 R3, R22, R29, 0x1, P6 ;  /* 0x0000001d16037211 */ /* 0x000fe200030f0eff */
[----:B0-----:R-:W-:Y:S02]  /*b9a0*/  IMAD R21, R21, 0x27c, RZ ;  /* 0x0000027c15157824 */ /* 0x001fe400078e02ff */
[----:B-1----:R-:W-:Y:S02]  /*b9b0*/  IMAD R22, R27, 0xa0, RZ ;  /* 0x000000a01b167824 */ /* 0x002fe400078e02ff */
[----:B------:R-:W0:Y:S01]  /*b9c0*/  LDC R27, c[0x0][0x268] ;  /* 0x00009a00ff1b7b82 */ /* 0x000e220000000800 */
[----:B------:R-:W-:-:S04]  /*b9d0*/  IADD3 R14, P1, R21, R28, RZ ;  /* 0x0000001c150e7210 */ /* 0x000fc80007f3e0ff */
[----:B------:R-:W-:-:S03]  /*b9e0*/  LEA.HI.X.SX32 R15, R23, R29, 0x1, P1 ;  /* 0x0000001d170f7211 */ /* 0x000fc600008f0eff */
[----:B------:R-:W1:Y:S08]  /*b9f0*/  LDC R23, c[0x0][0x268] ;  /* 0x00009a00ff177b82 */ /* 0x000e700000000800 */
[----:B------:R-:W2:Y:S01]  /*ba00*/  LDC R21, c[0x0][0x268] ;  /* 0x00009a00ff157b82 */ /* 0x000ea20000000800 */
[----:B0-----:R-:W-:-:S07]  /*ba10*/  IMAD R18, R27, 0x13f, RZ ;  /* 0x0000013f1b127824 */ /* 0x001fce00078e02ff */
[----:B------:R-:W0:Y:S01]  /*ba20*/  LDC R27, c[0x0][0x268] ;  /* 0x00009a00ff1b7b82 */ /* 0x000e220000000800 */
[----:B------:R-:W-:Y:S01]  /*ba30*/  LEA.HI.X.SX32 R13, R18, R29, 0x1, P2 ;  /* 0x0000001d120d7211 */ /* 0x000fe200010f0eff */
[----:B-1----:R-:W-:-:S06]  /*ba40*/  IMAD R17, R23, 0x5, RZ ;  /* 0x0000000517117824 */ /* 0x002fcc00078e02ff */
[----:B------:R-:W1:Y:S01]  /*ba50*/  LDC R23, c[0x0][0x268] ;  /* 0x00009a00ff177b82 */ /* 0x000e620000000800 */
[----:B------:R3:W-:Y:S01]  /*ba60*/  STL.64 [R1+0x1540], R10 ;  /* 0x0015400a01007387 */ /* 0x0007e20000100a00 */
[----:B--2---:R-:W-:Y:S02]  /*ba70*/  IMAD R16, R21, 0xa, RZ ;  /* 0x0000000a15107824 */ /* 0x004fe400078e02ff */
[----:B0-----:R-:W-:Y:S01]  /*ba80*/  IMAD R18, R27, 0x280, RZ ;  /* 0x000002801b127824 */ /* 0x001fe200078e02ff */
[----:B------:R-:W-:Y:S03]  /*ba90*/  STL.64 [R1+0x10e8], R8 ;  /* 0x0010e80801007387 */ /* 0x000fe60000100a00 */
[----:B------:R-:W0:Y:S01]  /*baa0*/  LDC R27, c[0x0][0x268] ;  /* 0x00009a00ff1b7b82 */ /* 0x000e220000000800 */
[-C--:B---3--:R-:W-:Y:S01]  /*bab0*/  IADD3 R10, P3, R16, R28.reuse, RZ ;  /* 0x0000001c100a7210 */ /* 0x088fe20007f7e0ff */
[----:B------:R-:W-:Y:S03]  /*bac0*/  STL.64 [R1+0x10e0], R4 ;  /* 0x0010e00401007387 */ /* 0x000fe60000100a00 */
[----:B------:R-:W-:Y:S01]  /*bad0*/  LEA.HI.X.SX32 R11, R17, R29, 0x1, P3 ;  /* 0x0000001d110b7211 */ /* 0x000fe200018f0eff */
[----:B------:R-:W-:Y:S02]  /*bae0*/  STL.64 [R1+0x1538], R2 ;  /* 0x0015380201007387 */ /* 0x000fe40000100a00 */
[----:B------:R-:W2:Y:S02]  /*baf0*/  LDC R21, c[0x0][0x268] ;  /* 0x00009a00ff157b82 */ /* 0x000ea40000000800 */
[----:B------:R-:W-:Y:S04]  /*bb00*/  STL.64 [R1+0x10d8], R14 ;  /* 0x0010d80e01007387 */ /* 0x000fe80000100a00 */
[----:B------:R-:W-:Y:S04]  /*bb10*/  STL.64 [R1+0x10d0], R12 ;  /* 0x0010d00c01007387 */ /* 0x000fe80000100a00 */
[----:B------:R3:W-:Y:S02]  /*bb20*/  STL.64 [R1+0x1948], R10 ;  /* 0x0019480a01007387 */ /* 0x0007e40000100a00 */
[----:B---3--:R-:W-:Y:S01]  /*bb30*/  IADD3 R10, P3, R18, R28, RZ ;  /* 0x0000001c120a7210 */ /* 0x008fe20007f7e0ff */
[----:B-1----:R-:W-:-:S02]  /*bb40*/  IMAD R18, R23, 0x282, RZ ;  /* 0x0000028217127824 */ /* 0x002fc400078e02ff */
[----:B0-----:R-:W-:Y:S02]  /*bb50*/  IMAD R23, R27, 0x142, RZ ;  /* 0x000001421b177824 */ /* 0x001fe400078e02ff */
[----:B------:R-:W0:Y:S01]  /*bb60*/  LDC R27, c[0x0][0x268] ;  /* 0x00009a00ff1b7b82 */ /* 0x000e220000000800 */
[-C--:B------:R-:W-:Y:S02]  /*bb70*/  IADD3 R4, P5, R20, R28.reuse, RZ ;  /* 0x0000001c14047210 */ /* 0x080fe40007fbe0ff */
[CC--:B------:R-:W-:Y:S02]  /*bb80*/  IADD3 R8, P4, R24.reuse, R28.reuse, RZ ;  /* 0x0000001c18087210 */ /* 0x0c0fe40007f9e0ff */
[----:B------:R-:W-:Y:S01]  /*bb90*/  LEA.HI.X.SX32 R5, R24, R29, 0x1, P5 ;  /* 0x0000001d18057211 */ /* 0x000fe200028f0eff */
[----:B0-----:R-:W-:Y:S02]  /*bba0*/  IMAD R24, R27, 0x284, RZ ;  /* 0x000002841b187824 */ /* 0x001fe400078e02ff */
[----:B------:R-:W0:Y:S01]  /*bbb0*/  LDC R27, c[0x0][0x268] ;  /* 0x00009a00ff1b7b82 */ /* 0x000e220000000800 */
[----:B------:R-:W-:-:S02]  /*bbc0*/  IADD3 R2, P6, R26, R28, RZ ;  /* 0x0000001c1a027210 */ /* 0x000fc40007fde0ff */
[----:B------:R-:W-:Y:S02]  /*bbd0*/  IADD3 R14, P1, R22, R28, RZ ;  /* 0x0000001c160e7210 */ /* 0x000fe40007f3e0ff */
[-C--:B------:R-:W-:Y:S02]  /*bbe0*/  LEA.HI.X.SX32 R9, R16, R29.reuse, 0x1, P4 ;  /* 0x0000001d10097211 */ /* 0x080fe400020f0eff */
[-C--:B------:R-:W-:Y:S02]  /*bbf0*/  LEA.HI.X.SX32 R3, R20, R29.reuse, 0x1, P6 ;  /* 0x0000001d14037211 */ /* 0x080fe400030f0eff */
[----:B------:R-:W-:Y:S01]  /*bc00*/  LEA.HI.X.SX32 R15, R26, R29, 0x1, P1 ;  /* 0x0000001d1a0f7211 */ /* 0x000fe200008f0eff */
[----:B------:R-:W-:Y:S01]  /*bc10*/  STL.64 [R1+0x1928], R8 ;  /* 0x0019280801007387 */ /* 0x000fe20000100a00 */
[----:B--2---:R-:W-:Y:S01]  /*bc20*/  IMAD R21, R21, 0x140, RZ ;  /* 0x0000014015157824 */ /* 0x004fe200078e02ff */
[----:B------:R-:W1:Y:S02]  /*bc30*/  LDC R26, c[0x0][0x268] ;  /* 0x00009a00ff1a7b82 */ /* 0x000e640000000800 */
[----:B------:R-:W-:Y:S04]  /*bc40*/  STL.64 [R1+0x18e8], R4 ;  /* 0x0018e80401007387 */ /* 0x000fe80000100a00 */
[----:B------:R-:W-:Y:S01]  /*bc50*/  STL.64 [R1+0x1868], R2 ;  /* 0x0018680201007387 */ /* 0x000fe20000100a00 */
[----:B0-----:R-:W-:-:S03]  /*bc60*/  IMAD R27, R27, 0x286, RZ ;  /* 0x000002861b1b7824 */ /* 0x001fc600078e02ff */
[----:B------:R0:W-:Y:S02]  /*bc70*/  STL.64 [R1+0x1758], R14 ;  /* 0x0017580e01007387 */ /* 0x0001e40000100a00 */
[-C--:B0-----:R-:W-:Y:S02]  /*bc80*/  IADD3 R14, P1, R27, R28.reuse, RZ ;  /* 0x0000001c1b0e7210 */ /* 0x081fe40007f3e0ff */
[----:B------:R-:W0:Y:S01]  /*bc90*/  LDC R27, c[0x0][0x268] ;  /* 0x00009a00ff1b7b82 */ /* 0x000e220000000800 */
[----:B------:R-:W-:-:S04]  /*bca0*/  IADD3 R12, P2, R21, R28, RZ ;  /* 0x0000001c150c7210 */ /* 0x000fc80007f5e0ff */
[-C--:B------:R-:W-:Y:S01]  /*bcb0*/  LEA.HI.X.SX32 R13, R22, R29.reuse, 0x1, P2 ;  /* 0x0000001d160d7211 */ /* 0x080fe200010f0eff */
[----:B0-----:R-:W-:Y:S02]  /*bcc0*/  IMAD R22, R27, 0x141, RZ ;  /* 0x000001411b167824 */ /* 0x001fe400078e02ff */
[----:B------:R-:W0:Y:S01]  /*bcd0*/  LDC R27, c[0x0][0x268] ;  /* 0x00009a00ff1b7b82 */ /* 0x000e220000000800 */
[----:B------:R-:W-:Y:S02]  /*bce0*/  LEA.HI.X.SX32 R11, R21, R29, 0x1, P3 ;  /* 0x0000001d150b7211 */ /* 0x000fe400018f0eff */
[----:B------:R-:W-:-:S05]  /*bcf0*/  IADD3 R8, P4, R18, R28, RZ ;  /* 0x0000001c12087210 */ /* 0x000fca0007f9e0ff */
[----:B------:R-:W2:Y:S01]  /*bd00*/  LDC R21, c[0x0][0x268] ;  /* 0x00009a00ff157b82 */ /* 0x000ea20000000800 */
[----:B0-----:R-:W-:-:S07]  /*bd10*/  IMAD R20, R27, 0x288, RZ ;  /* 0x000002881b147824 */ /* 0x001fce00078e02ff */
[----:B------:R-:W0:Y:S01]  /*bd20*/  LDC R27, c[0x0][0x268] ;  /* 0x00009a00ff1b7b82 */ /* 0x000e220000000800 */
[----:B------:R-:W-:Y:S01]  /*bd30*/  LEA.HI.X.SX32 R9, R22, R29, 0x1, P4 ;  /* 0x0000001d16097211 */ /* 0x000fe200020f0eff */
[----:B------:R-:W-:Y:S04]  /*bd40*/  STL.64 [R1+0x1530], R12 ;  /* 0x0015300c01007387 */ /* 0x000fe80000100a00 */
[----:B------:R-:W-:Y:S02]  /*bd50*/  STL.64 [R1+0x10c8], R10 ;  /* 0x0010c80a01007387 */ /* 0x000fe40000100a00 */
[----:B------:R-:W3:Y:S02]  /*bd60*/  LDC R22, c[0x0][0x268] ;  /* 0x00009a00ff167b82 */ /* 0x000ee40000000800 */
[----:B------:R4:W-:Y:S02]  /*bd70*/  STL.64 [R1+0x10c0], R8 ;  /* 0x0010c00801007387 */ /* 0x0009e40000100a00 */
[----:B----4-:R-:W-:Y:S01]  /*bd80*/  IADD3 R8, P4, R20, R28, RZ ;  /* 0x0000001c14087210 */ /* 0x010fe20007f9e0ff */
[----:B0-----:R-:W-:-:S03]  /*bd90*/  IMAD R20, R27, 0x146, RZ ;  /* 0x000001461b147824 */ /* 0x001fc600078e02ff */
[----:B------:R-:W0:Y:S01]  /*bda0*/  LDC R27, c[0x0][0x268] ;  /* 0x00009a00ff1b7b82 */ /* 0x000e220000000800 */
[----:B--2---:R-:W-:Y:S01]  /*bdb0*/  IMAD R21, R21, 0xa1, RZ ;  /* 0x000000a115157824 */ /* 0x004fe200078e02ff */
[-C--:B------:R-:W-:Y:S02]  /*bdc0*/  IADD3 R4, P5, R23, R28.reuse, RZ ;  /* 0x0000001c17047210 */ /* 0x080fe40007fbe0ff */
[-C--:B------:R-:W-:Y:S02]  /*bdd0*/  IADD3 R2, P6, R24, R28.reuse, RZ ;  /* 0x0000001c18027210 */ /* 0x080fe40007fde0ff */
[-C--:B------:R-:W-:Y:S01]  /*bde0*/  LEA.HI.X.SX32 R5, R21, R29.reuse, 0x1, P5 ;  /* 0x0000001d15057211 */ /* 0x080fe200028f0eff */
[----:B---3--:R-:W-:Y:S01]  /*bdf0*/  IMAD R22, R22, 0x28a, RZ ;  /* 0x0000028a16167824 */ /* 0x008fe200078e02ff */
[----:B------:R-:W-:Y:S01]  /*be00*/  LEA.HI.X.SX32 R3, R23, R29, 0x1, P6 ;  /* 0x0000001d17037211 */ /* 0x000fe200030f0eff */
[----:B------:R-:W2:Y:S02]  /*be10*/  LDC R24, c[0x0][0x268] ;  /* 0x00009a00ff187b82 */ /* 0x000ea40000000800 */
[----:B------:R3:W-:Y:S06]  /*be20*/  STL.64 [R1+0x1528], R4 ;  /* 0x0015280401007387 */ /* 0x0007ec0000100a00 */
[----:B------:R-:W4:Y:S01]  /*be30*/  LDC R23, c[0x0][0x268] ;  /* 0x00009a00ff177b82 */ /* 0x000f220000000800 */
[----:B---3--:R-:W-:Y:S01]  /*be40*/  IADD3 R4, P5, R22, R28, RZ ;  /* 0x0000001c16047210 */ /* 0x008fe20007fbe0ff */
[----:B0-----:R-:W-:-:S06]  /*be50*/  IMAD R22, R27, 0x143, RZ ;  /* 0x000001431b167824 */ /* 0x001fcc00078e02ff */
[----:B------:R-:W0:Y:S01]  /*be60*/  LDC R27, c[0x0][0x268] ;  /* 0x00009a00ff1b7b82 */ /* 0x000e220000000800 */
[----:B----4-:R-:W-:Y:S02]  /*be70*/  IMAD R21, R23, 0x28c, RZ ;  /* 0x0000028c17157824 */ /* 0x010fe400078e02ff */
[----:B0-----:R-:W-:-:S05]  /*be80*/  IMAD R23, R27, 0x51, RZ ;  /* 0x000000511b177824 */ /* 0x001fca00078e02ff */
[----:B------:R-:W0:Y:S01]  /*be90*/  LDC R27, c[0x0][0x268] ;  /* 0x00009a00ff1b7b82 */ /* 0x000e220000000800 */
[----:B--2---:R-:W-:Y:S01]  /*bea0*/  IMAD R24, R24, 0xa2, RZ ;  /* 0x000000a218187824 */ /* 0x004fe200078e02ff */
[----:B------:R-:W-:-:S04]  /*beb0*/  LEA.HI.X.SX32 R15, R22, R29, 0x1, P1 ;  /* 0x0000001d160f7211 */ /* 0x000fc800008f0eff */
[----:B------:R-:W-:Y:S02]  /*bec0*/  IADD3 R12, P2, R24, R28, RZ ;  /* 0x0000001c180c7210 */ /* 0x000fe40007f5e0ff */
[----:B------:R-:W2:Y:S02]  /*bed0*/  LDC R22, c[0x0][0x268] ;  /* 0x00009a00ff167b82 */ /* 0x000ea40000000800 */
[----:B------:R-:W-:Y:S01]  /*bee0*/  LEA.HI.X.SX32 R13, R23, R29, 0x1, P2 ;  /* 0x0000001d170d7211 */ /* 0x000fe200010f0eff */
[----:B0-----:R-:W-:-:S05]  /*bef0*/  IMAD R23, R27, 0x52, RZ ;  /* 0x000000521b177824 */ /* 0x001fca00078e02ff */
[----:B------:R-:W0:Y:S01]  /*bf00*/  LDC R27, c[0x0][0x268] ;  /* 0x00009a00ff1b7b82 */ /* 0x000e220000000800 */
[----:B-1----:R-:W-:Y:S01]  /*bf10*/  IMAD R26, R26, 0x144, RZ ;  /* 0x000001441a1a7824 */ /* 0x002fe200078e02ff */
[----:B------:R-:W-:Y:S01]  /*bf20*/  STL.64 [R1+0x10b8], R2 ;  /* 0x0010b80201007387 */ /* 0x000fe20000100a00 */
[----:B--2---:R-:W-:-:S03]  /*bf30*/  IMAD R22, R22, 0x28e, RZ ;  /* 0x0000028e16167824 */ /* 0x004fc600078e02ff */
[-C--:B------:R-:W-:Y:S01]  /*bf40*/  IADD3 R10, P3, R26, R28.reuse, RZ ;  /* 0x0000001c1a0a7210 */ /* 0x080fe20007f7e0ff */
[----:B------:R-:W-:Y:S03]  /*bf50*/  STL.64 [R1+0x10b0], R14 ;  /* 0x0010b00e01007387 */ /* 0x000fe60000100a00 */
[-C--:B------:R-:W-:Y:S01]  /*bf60*/  LEA.HI.X.SX32 R11, R24, R29.reuse, 0x1, P3 ;  /* 0x0000001d180b7211 */ /* 0x080fe200018f0eff */
        /* <DEDUP_REMOVED lines=272> */
[C---:B------:R-:W-:Y:S01]  /*d070*/  IADD3 R14, P1, R23.reuse, R28, RZ ;  /* 0x0000001c170e7210 */ /* 0x040fe20007f3e0ff */
[----:B------:R-:W2:Y:S02]  /*d080*/  LDC R24, c[0x0][0x268] ;  /* 0x00009a00ff187b82 */ /* 0x000ea40000000800 */
[----:B------:R-:W-:Y:S01]  /*d090*/  STL.64 [R1+0xff0], R4 ;  /* 0x000ff00401007387 */ /* 0x000fe20000100a00 */
[----:B------:R-:W-:-:S03]  /*d0a0*/  LEA.HI.X.SX32 R13, R23, R29, 0x1, P2 ;  /* 0x0000001d170d7211 */ /* 0x000fc600010f0eff */
[----:B------:R3:W-:Y:S02]  /*d0b0*/  STL.64 [R1+0x1720], R2 ;  /* 0x0017200201007387 */ /* 0x0007e40000100a00 */
[----:B------:R-:W4:Y:S01]  /*d0c0*/  LDC R23, c[0x0][0x268] ;  /* 0x00009a00ff177b82 */ /* 0x000f220000000800 */
[----:B---3--:R-:W-:Y:S01]  /*d0d0*/  IADD3 R2, P6, R22, R28, RZ ;  /* 0x0000001c16027210 */ /* 0x008fe20007fde0ff */
[----:B-1----:R-:W-:-:S06]  /*d0e0*/  IMAD R22, R27, 0x15d, RZ ;  /* 0x0000015d1b167824 */ /* 0x002fcc00078e02ff */
[----:B------:R-:W1:Y:S01]  /*d0f0*/  LDC R27, c[0x0][0x268] ;  /* 0x00009a00ff1b7b82 */ /* 0x000e620000000800 */
[----:B------:R-:W-:Y:S01]  /*d100*/  LEA.HI.X.SX32 R11, R22, R29, 0x1, P3 ;  /* 0x0000001d160b7211 */ /* 0x000fe200018f0eff */
[----:B----4-:R-:W-:Y:S02]  /*d110*/  IMAD R22, R23, 0xb0, RZ ;  /* 0x000000b017167824 */ /* 0x010fe400078e02ff */
[----:B-1----:R-:W-:-:S04]  /*d120*/  IMAD R23, R27, 0xaf, RZ ;  /* 0x000000af1b177824 */ /* 0x002fc800078e02ff */
[----:B------:R-:W1:Y:S01]  /*d130*/  LDC R27, c[0x0][0x268] ;  /* 0x00009a00ff1b7b82 */ /* 0x000e620000000800 */
[----:B0-----:R-:W-:-:S05]  /*d140*/  IMAD R18, R21, 0x15e, RZ ;  /* 0x0000015e15127824 */ /* 0x001fca00078e02ff */
[-C--:B------:R-:W-:Y:S01]  /*d150*/  IADD3 R8, P4, R18, R28.reuse, RZ ;  /* 0x0000001c12087210 */ /* 0x080fe20007f9e0ff */
[----:B--2---:R-:W-:Y:S01]  /*d160*/  IMAD R24, R24, 0x2bc, RZ ;  /* 0x000002bc18187824 */ /* 0x004fe200078e02ff */
[-C--:B------:R-:W-:Y:S01]  /*d170*/  LEA.HI.X.SX32 R15, R26, R29.reuse, 0x1, P1 ;  /* 0x0000001d1a0f7211 */ /* 0x080fe200008f0eff */
[----:B------:R-:W0:Y:S01]  /*d180*/  LDC R21, c[0x0][0x268] ;  /* 0x00009a00ff157b82 */ /* 0x000e220000000800 */
[----:B------:R-:W-:Y:S02]  /*d190*/  LEA.HI.X.SX32 R9, R23, R29, 0x1, P4 ;  /* 0x0000001d17097211 */ /* 0x000fe400020f0eff */
[----:B------:R-:W-:-:S05]  /*d1a0*/  IADD3 R4, P5, R24, R28, RZ ;  /* 0x0000001c18047210 */ /* 0x000fca0007fbe0ff */
[----:B------:R-:W2:Y:S01]  /*d1b0*/  LDC R26, c[0x0][0x268] ;  /* 0x00009a00ff1a7b82 */ /* 0x000ea20000000800 */
[----:B-1----:R-:W-:Y:S01]  /*d1c0*/  IMAD R23, R27, 0x15f, RZ ;  /* 0x0000015f1b177824 */ /* 0x002fe200078e02ff */
[----:B------:R-:W-:Y:S06]  /*d1d0*/  STL.64 [R1+0x14c0], R14 ;  /* 0x0014c00e01007387 */ /* 0x000fec0000100a00 */
[----:B------:R-:W1:Y:S01]  /*d1e0*/  LDC R27, c[0x0][0x268] ;  /* 0x00009a00ff1b7b82 */ /* 0x000e620000000800 */
[-C--:B------:R-:W-:Y:S02]  /*d1f0*/  LEA.HI.X.SX32 R5, R18, R29.reuse, 0x1, P5 ;  /* 0x0000001d12057211 */ /* 0x080fe400028f0eff */
[----:B------:R-:W-:Y:S01]  /*d200*/  LEA.HI.X.SX32 R3, R23, R29, 0x1, P6 ;  /* 0x0000001d17037211 */ /* 0x000fe200030f0eff */
[----:B------:R-:W-:Y:S04]  /*d210*/  STL.64 [R1+0xfe8], R12 ;  /* 0x000fe80c01007387 */ /* 0x000fe80000100a00 */
[----:B------:R-:W-:Y:S01]  /*d220*/  STL.64 [R1+0xfe0], R10 ;  /* 0x000fe00a01007387 */ /* 0x000fe20000100a00 */
[----:B------:R-:W3:Y:S03]  /*d230*/  LDC R23, c[0x0][0x268] ;  /* 0x00009a00ff177b82 */ /* 0x000ee60000000800 */
[----:B------:R-:W-:Y:S04]  /*d240*/  STL.64 [R1+0x14b8], R8 ;  /* 0x0014b80801007387 */ /* 0x000fe80000100a00 */
[----:B------:R-:W-:Y:S01]  /*d250*/  STL.64 [R1+0xfd8], R4 ;  /* 0x000fd80401007387 */ /* 0x000fe20000100a00 */
[----:B------:R-:W4:Y:S03]  /*d260*/  LDC R24, c[0x0][0x268] ;  /* 0x00009a00ff187b82 */ /* 0x000f260000000800 */
[----:B------:R0:W-:Y:S05]  /*d270*/  STL.64 [R1+0xfd0], R2 ;  /* 0x000fd00201007387 */ /* 0x0001ea0000100a00 */
[----:B0-----:R-:W0:Y:S01]  /*d280*/  LDC R3, c[0x0][0x268] ;  /* 0x00009a00ff037b82 */ /* 0x001e220000000800 */
[----:B-1----:R-:W-:-:S07]  /*d290*/  IMAD R2, R27, 0x2c0, RZ ;  /* 0x000002c01b027824 */ /* 0x002fce00078e02ff */
[----:B------:R-:W1:Y:S01]  /*d2a0*/  LDC R27, c[0x0][0x268] ;  /* 0x00009a00ff1b7b82 */ /* 0x000e620000000800 */
[-C--:B------:R-:W-:Y:S01]  /*d2b0*/  IADD3 R10, P6, R2, R28.reuse, RZ ;  /* 0x0000001c020a7210 */ /* 0x080fe20007fde0ff */
[----:B0-----:R-:W-:Y:S02]  /*d2c0*/  IMAD R2, R3, 0xb, RZ ;  /* 0x0000000b03027824 */ /* 0x001fe400078e02ff */
[----:B---3--:R-:W-:Y:S02]  /*d2d0*/  IMAD R3, R23, 0x2c2, RZ ;  /* 0x000002c217037824 */ /* 0x008fe400078e02ff */
[----:B-1----:R-:W-:Y:S02]  /*d2e0*/  IMAD R23, R27, 0x162, RZ ;  /* 0x000001621b177824 */ /* 0x002fe400078e02ff */
[----:B------:R-:W0:Y:S01]  /*d2f0*/  LDC R27, c[0x0][0x268] ;  /* 0x00009a00ff1b7b82 */ /* 0x000e220000000800 */
[----:B----4-:R-:W-:Y:S01]  /*d300*/  IMAD R24, R24, 0x16, RZ ;  /* 0x0000001618187824 */ /* 0x010fe200078e02ff */
[----:B------:R-:W-:-:S04]  /*d310*/  IADD3 R14, P2, R20, R28, RZ ;  /* 0x0000001c140e7210 */ /* 0x000fc80007f5e0ff */
[CC--:B------:R-:W-:Y:S02]  /*d320*/  IADD3 R16, P1, R24.reuse, R28.reuse, RZ ;  /* 0x0000001c18107210 */ /* 0x0c0fe40007f3e0ff */
[----:B------:R-:W-:Y:S01]  /*d330*/  LEA.HI.X.SX32 R15, R24, R29, 0x1, P2 ;  /* 0x0000001d180f7211 */ /* 0x000fe200010f0eff */
[----:B--2---:R-:W-:Y:S02]  /*d340*/  IMAD R26, R26, 0x58, RZ ;  /* 0x000000581a1a7824 */ /* 0x004fe400078e02ff */
[----:B0-----:R-:W-:Y:S02]  /*d350*/  IMAD R24, R27, 0x2c4, RZ ;  /* 0x000002c41b187824 */ /* 0x001fe400078e02ff */
[----:B------:R-:W0:Y:S01]  /*d360*/  LDC R27, c[0x0][0x268] ;  /* 0x00009a00ff1b7b82 */ /* 0x000e220000000800 */
[-C--:B------:R-:W-:Y:S02]  /*d370*/  IADD3 R12, P3, R26, R28.reuse, RZ ;  /* 0x0000001c1a0c7210 */ /* 0x080fe40007f7e0ff */
[----:B------:R-:W-:-:S02]  /*d380*/  IADD3 R8, P4, R22, R28, RZ ;  /* 0x0000001c16087210 */ /* 0x000fc40007f9e0ff */
[-C--:B------:R-:W-:Y:S02]  /*d390*/  LEA.HI.X.SX32 R17, R2, R29.reuse, 0x1, P1 ;  /* 0x0000001d02117211 */ /* 0x080fe400008f0eff */
        /* <DEDUP_REMOVED lines=111> */
[----:B------:R-:W-:Y:S01]  /*da90*/  STL.64 [R1+0x1490], R14 ;  /* 0x0014900e01007387 */ /* 0x000fe20000100a00 */
[----:B------:R-:W-:-:S03]  /*daa0*/  IADD3 R10, P6, R27, R28, RZ ;  /* 0x0000001c1b0a7210 */ /* 0x000fc60007fde0ff */
[----:B------:R-:W-:Y:S01]  /*dab0*/  STL.64 [R1+0xf88], R12 ;  /* 0x000f880c01007387 */ /* 0x000fe20000100a00 */
[----:B------:R-:W-:Y:S02]  /*dac0*/  IADD3 R4, P5, R22, R28, RZ ;  /* 0x0000001c16047210 */ /* 0x000fe40007fbe0ff */
[----:B------:R-:W4:Y:S01]  /*dad0*/  LDC R27, c[0x0][0x268] ;  /* 0x00009a00ff1b7b82 */ /* 0x000f220000000800 */
[----:B------:R1:W-:Y:S01]  /*dae0*/  STL.64 [R1+0xf80], R8 ;  /* 0x000f800801007387 */ /* 0x0003e20000100a00 */
[----:B0-----:R-:W-:Y:S01]  /*daf0*/  IMAD R20, R26, 0x2d8, RZ ;  /* 0x000002d81a147824 */ /* 0x001fe200078e02ff */
[----:B------:R-:W-:Y:S01]  /*db00*/  LEA.HI.X.SX32 R11, R22, R29, 0x1, P6 ;  /* 0x0000001d160b7211 */ /* 0x000fe200030f0eff */
[----:B--2---:R-:W-:-:S04]  /*db10*/  IMAD R23, R23, 0x16c, RZ ;  /* 0x0000016c17177824 */ /* 0x004fc800078e02ff */
[----:B------:R-:W0:Y:S01]  /*db20*/  LDC R22, c[0x0][0x268] ;  /* 0x00009a00ff167b82 */ /* 0x000e220000000800 */
[----:B-1----:R-:W-:Y:S01]  /*db30*/  IADD3 R8, P4, R20, R28, RZ ;  /* 0x0000001c14087210 */ /* 0x002fe20007f9e0ff */
[----:B------:R-:W-:Y:S02]  /*db40*/  IMAD R20, R21, 0xb5, RZ ;  /* 0x000000b515147824 */ /* 0x000fe400078e02ff */
[----:B---3--:R-:W-:-:S04]  /*db50*/  IMAD R21, R24, 0x2da, RZ ;  /* 0x000002da18157824 */ /* 0x008fc800078e02ff */
[----:B------:R-:W1:Y:S01]  /*db60*/  LDC R24, c[0x0][0x268] ;  /* 0x00009a00ff187b82 */ /* 0x000e620000000800 */
[----:B------:R-:W-:-:S05]  /*db70*/  LEA.HI.X.SX32 R5, R20, R29, 0x1, P5 ;  /* 0x0000001d14057211 */ /* 0x000fca00028f0eff */
[----:B------:R2:W-:Y:S01]  /*db80*/  STL.64 [R1+0x1488], R4 ;  /* 0x0014880401007387 */ /* 0x0005e20000100a00 */
[----:B----4-:R-:W-:Y:S01]  /*db90*/  IMAD R27, R27, 0xb6, RZ ;  /* 0x000000b61b1b7824 */ /* 0x010fe200078e02ff */
[-C--:B------:R-:W-:Y:S01]  /*dba0*/  IADD3 R12, P3, R23, R28.reuse, RZ ;  /* 0x0000001c170c7210 */ /* 0x080fe20007f7e0ff */
[----:B------:R-:W3:Y:S01]  /*dbb0*/  LDC R26, c[0x0][0x268] ;  /* 0x00009a00ff1a7b82 */ /* 0x000ee20000000800 */
[----:B0-----:R-:W-:Y:S01]  /*dbc0*/  IMAD R20, R22, 0x2dc, RZ ;  /* 0x000002dc16147824 */ /* 0x001fe200078e02ff */
[----:B--2---:R-:W-:-:S06]  /*dbd0*/  IADD3 R4, P5, R21, R28, RZ ;  /* 0x0000001c15047210 */ /* 0x004fcc0007fbe0ff */
[----:B------:R-:W0:Y:S01]  /*dbe0*/  LDC R22, c[0x0][0x268] ;  /* 0x00009a00ff167b82 */ /* 0x000e220000000800 */
[----:B-1----:R-:W-:-:S07]  /*dbf0*/  IMAD R21, R24, 0x16b, RZ ;  /* 0x0000016b18157824 */ /* 0x002fce00078e02ff */
[----:B------:R-:W1:Y:S01]  /*dc00*/  LDC R24, c[0x0][0x268] ;  /* 0x00009a00ff187b82 */ /* 0x000e620000000800 */
[C---:B------:R-:W-:Y:S02]  /*dc10*/  IADD3 R14, P2, R27.reuse, R28, RZ ;  /* 0x0000001c1b0e7210 */ /* 0x040fe40007f5e0ff */
[----:B------:R-:W-:-:S05]  /*dc20*/  LEA.HI.X.SX32 R13, R27, R29, 0x1, P3 ;  /* 0x0000001d1b0d7211 */ /* 0x000fca00018f0eff */
[----:B------:R-:W2:Y:S01]  /*dc30*/  LDC R27, c[0x0][0x268] ;  /* 0x00009a00ff1b7b82 */ /* 0x000ea20000000800 */
[-C--:B------:R-:W-:Y:S01]  /*dc40*/  LEA.HI.X.SX32 R3, R21, R29.reuse, 0x1, P1 ;  /* 0x0000001d15037211 */ /* 0x080fe200008f0eff */
[----:B0-----:R-:W-:Y:S02]  /*dc50*/  IMAD R22, R22, 0x2de, RZ ;  /* 0x000002de16167824 */ /* 0x001fe400078e02ff */
[----:B-1----:R-:W-:Y:S01]  /*dc60*/  IMAD R21, R24, 0x5b, RZ ;  /* 0x0000005b18157824 */ /* 0x002fe200078e02ff */
[-C--:B------:R-:W-:Y:S01]  /*dc70*/  LEA.HI.X.SX32 R9, R23, R29.reuse, 0x1, P4 ;  /* 0x0000001d17097211 */ /* 0x080fe200020f0eff */
[----:B---3--:R-:W-:Y:S02]  /*dc80*/  IMAD R26, R26, 0x16e, RZ ;  /* 0x0000016e1a1a7824 */ /* 0x008fe400078e02ff */
[----:B------:R-:W0:Y:S01]  /*dc90*/  LDC R23, c[0x0][0x268] ;  /* 0x00009a00ff177b82 */ /* 0x000e220000000800 */
[----:B------:R-:W-:Y:S02]  /*dca0*/  LEA.HI.X.SX32 R15, R21, R29, 0x1, P2 ;  /* 0x0000001d150f7211 */ /* 0x000fe400010f0eff */
[----:B------:R-:W-:Y:S01]  /*dcb0*/  IADD3 R16, P2, R22, R28, RZ ;  /* 0x0000001c16107210 */ /* 0x000fe20007f5e0ff */
[----:B--2---:R-:W-:-:S04]  /*dcc0*/  IMAD R22, R27, 0xb8, RZ ;  /* 0x000000b81b167824 */ /* 0x004fc800078e02ff */
[----:B------:R-:W1:Y:S08]  /*dcd0*/  LDC R21, c[0x0][0x268] ;  /* 0x00009a00ff157b82 */ /* 0x000e700000000800 */
[----:B------:R-:W2:Y:S01]  /*dce0*/  LDC R27, c[0x0][0x268] ;  /* 0x00009a00ff1b7b82 */ /* 0x000ea20000000800 */
[----:B------:R3:W-:Y:S07]  /*dcf0*/  STL.64 [R1+0xf78], R10 ;  /* 0x000f780a01007387 */ /* 0x0007ee0000100a00 */
[----:B------:R-:W4:Y:S01]  /*dd00*/  LDC R24, c[0x0][0x268] ;  /* 0x00009a00ff187b82 */ /* 0x000f220000000800 */
[----:B-1----:R-:W-:-:S02]  /*dd10*/  IMAD R18, R21, 0x16d, RZ ;  /* 0x0000016d15127824 */ /* 0x002fc400078e02ff */
[----:B--2---:R-:W-:-:S05]  /*dd20*/  IMAD R21, R27, 0x170, RZ ;  /* 0x000001701b157824 */ /* 0x004fca00078e02ff */
[----:B------:R-:W1:Y:S01]  /*dd30*/  LDC R27, c[0x0][0x268] ;  /* 0x00009a00ff1b7b82 */ /* 0x000e620000000800 */
[----:B0-----:R-:W-:Y:S01]  /*dd40*/  IMAD R23, R23, 0xb7, RZ ;  /* 0x000000b717177824 */ /* 0x001fe200078e02ff */
[-C--:B---3--:R-:W-:Y:S01]  /*dd50*/  IADD3 R10, P6, R26, R28.reuse, RZ ;  /* 0x0000001c1a0a7210 */ /* 0x088fe20007fde0ff */
[----:B------:R0:W-:Y:S01]  /*dd60*/  STL.64 [R1+0xf70], R2 ;  /* 0x000f700201007387 */ /* 0x0001e20000100a00 */
[-C--:B------:R-:W-:Y:S02]  /*dd70*/  LEA.HI.X.SX32 R5, R18, R29.reuse, 0x1, P5 ;  /* 0x0000001d12057211 */ /* 0x080fe400028f0eff */
[-C--:B------:R-:W-:Y:S01]  /*dd80*/  LEA.HI.X.SX32 R11, R23, R29.reuse, 0x1, P6 ;  /* 0x0000001d170b7211 */ /* 0x080fe200030f0eff */
[----:B------:R-:W-:Y:S01]  /*dd90*/  STL.64 [R1+0x1700], R14 ;  /* 0x0017000e01007387 */ /* 0x000fe20000100a00 */
[----:B------:R-:W2:Y:S01]  /*dda0*/  LDC R23, c[0x0][0x268] ;  /* 0x00009a00ff177b82 */ /* 0x000ea20000000800 */
[----:B0-----:R-:W-:Y:S02]  /*ddb0*/  IADD3 R2, P1, R20, R28, RZ ;  /* 0x0000001c14027210 */ /* 0x001fe40007f3e0ff */
[----:B------:R0:W-:Y:S02]  /*ddc0*/  STL.64 [R1+0x1480], R12 ;  /* 0x0014800c01007387 */ /* 0x0001e40000100a00 */
[----:B------:R-:W-:-:S02]  /*ddd0*/  LEA.HI.X.SX32 R3, R26, R29, 0x1, P1 ;  /* 0x0000001d1a037211 */ /* 0x000fc400008f0eff */
[----:B------:R-:W-:Y:S01]  /*dde0*/  STL.64 [R1+0xf68], R8 ;  /* 0x000f680801007387 */ /* 0x000fe20000100a00 */
[----:B------:R-:W3:Y:S01]  /*ddf0*/  LDC R26, c[0x0][0x268] ;  /* 0x00009a00ff1a7b82 */ /* 0x000ee20000000800 */
[----:B-1----:R-:W-:Y:S02]  /*de00*/  IMAD R27, R27, 0x2e0, RZ ;  /* 0x000002e01b1b7824 */ /* 0x002fe400078e02ff */
[----:B------:R-:W-:Y:S04]  /*de10*/  STL.64 [R1+0xf60], R4 ;  /* 0x000f600401007387 */ /* 0x000fe80000100a00 */
[----:B------:R-:W-:Y:S01]  /*de20*/  STL.64 [R1+0x1478], R10 ;  /* 0x0014780a01007387 */ /* 0x000fe20000100a00 */
[----:B0-----:R-:W-:Y:S02]  /*de30*/  IADD3 R12, P1, R27, R28, RZ ;  /* 0x0000001c1b0c7210 */ /* 0x001fe40007f3e0ff */
[----:B------:R-:W0:Y:S01]  /*de40*/  LDC R27, c[0x0][0x268] ;  /* 0x00009a00ff1b7b82 */ /* 0x000e220000000800 */
[----:B------:R1:W-:Y:S07]  /*de50*/  STL.64 [R1+0xf58], R2 ;  /* 0x000f580201007387 */ /* 0x0003ee0000100a00 */
[----:B-1----:R-:W1:Y:S01]  /*de60*/  LDC R3, c[0x0][0x268] ;  /* 0x00009a00ff037b82 */ /* 0x002e620000000800 */
[----:B----4-:R-:W-:-:S07]  /*de70*/  IMAD R20, R24, 0x2e, RZ ;  /* 0x0000002e18147824 */ /* 0x010fce00078e02ff */
[----:B------:R-:W4:Y:S01]  /*de80*/  LDC R24, c[0x0][0x268] ;  /* 0x00009a00ff187b82 */ /* 0x000f220000000800 */
[----:B------:R-:W-:Y:S01]  /*de90*/  IADD3 R14, P3, R20, R28, RZ ;  /* 0x0000001c140e7210 */ /* 0x000fe20007f7e0ff */
[----:B-1----:R-:W-:Y:S02]  /*dea0*/  IMAD R2, R3, 0x16f, RZ ;  /* 0x0000016f03027824 */ /* 0x002fe400078e02ff */
[----:B---3--:R-:W-:Y:S02]  /*deb0*/  IMAD R3, R26, 0x2e2, RZ ;  /* 0x000002e21a037824 */ /* 0x008fe400078e02ff */
[----:B0-----:R-:W-:Y:S02]  /*dec0*/  IMAD R26, R27, 0x17, RZ ;  /* 0x000000171b1a7824 */ /* 0x001fe400078e02ff */
[----:B----4-:R-:W-:-:S03]  /*ded0*/  IMAD R24, R24, 0x5c, RZ ;  /* 0x0000005c18187824 */ /* 0x010fc600078e02ff */
[----:B------:R-:W-:Y:S01]  /*dee0*/  LEA.HI.X.SX32 R15, R26, R29, 0x1, P3 ;  /* 0x0000001d1a0f7211 */ /* 0x000fe200018f0eff */
[----:B------:R-:W0:Y:S08]  /*def0*/  LDC R27, c[0x0][0x268] ;  /* 0x00009a00ff1b7b82 */ /* 0x000e300000000800 */
[----:B------:R-:W1:Y:S01]  /*df00*/  LDC R26, c[0x0][0x268] ;  /* 0x00009a00ff1a7b82 */ /* 0x000e620000000800 */
[----:B------:R-:W-:-:S02]  /*df10*/  IADD3 R8, P4, R24, R28, RZ ;  /* 0x0000001c18087210 */ /* 0x000fc40007f9e0ff */
[----:B------:R-:W-:Y:S02]  /*df20*/  IADD3 R4, P5, R22, R28, RZ ;  /* 0x0000001c16047210 */ /* 0x000fe40007fbe0ff */
[-C--:B------:R-:W-:Y:S02]  /*df30*/  LEA.HI.X.SX32 R17, R2, R29.reuse, 0x1, P2 ;  /* 0x0000001d02117211 */ /* 0x080fe400010f0eff */
[-C--:B------:R-:W-:Y:S02]  /*df40*/  LEA.HI.X.SX32 R9, R20, R29.reuse, 0x1, P4 ;  /* 0x0000001d14097211 */ /* 0x080fe400020f0eff */
[----:B------:R-:W-:Y:S01]  /*df50*/  LEA.HI.X.SX32 R5, R24, R29, 0x1, P5 ;  /* 0x0000001d18057211 */ /* 0x000fe200028f0eff */
[----:B------:R-:W-:Y:S01]  /*df60*/  STL.64 [R1+0xf50], R16 ;  /* 0x000f501001007387 */ /* 0x000fe20000100a00 */
[----:B-1----:R-:W-:-:S03]  /*df70*/  IMAD R26, R26, 0x2e6, RZ ;  /* 0x000002e61a1a7824 */ /* 0x002fc600078e02ff */
[----:B------:R-:W-:Y:S01]  /*df80*/  STL.64 [R1+0x18d0], R14 ;  /* 0x0018d00e01007387 */ /* 0x000fe20000100a00 */
[CC--:B------:R-:W-:Y:S02]  /*df90*/  IADD3 R10, P6, R21.reuse, R28.reuse, RZ ;  /* 0x0000001c150a7210 */ /* 0x0c0fe40007fde0ff */
[-C--:B------:R-:W-:Y:S01]  /*dfa0*/  LEA.HI.X.SX32 R13, R21, R29.reuse, 0x1, P1 ;  /* 0x0000001d150d7211 */ /* 0x080fe200008f0eff */
[----:B------:R-:W-:Y:S01]  /*dfb0*/  STL.64 [R1+0x1838], R8 ;  /* 0x0018380801007387 */ /* 0x000fe20000100a00 */
[----:B------:R-:W-:Y:S01]  /*dfc0*/  LEA.HI.X.SX32 R11, R22, R29, 0x1, P6 ;  /* 0x0000001d160b7211 */ /* 0x000fe200030f0eff */
[----:B------:R-:W1:Y:S02]  /*dfd0*/  LDC R21, c[0x0][0x268] ;  /* 0x00009a00ff157b82 */ /* 0x000e640000000800 */
[----:B------:R3:W-:Y:S01]  /*dfe0*/  STL.64 [R1+0x16f8], R4 ;  /* 0x0016f80401007387 */ /* 0x0007e20000100a00 */
[----:B------:R-:W-:Y:S01]  /*dff0*/  IADD3 R2, P2, R3, R28, RZ ;  /* 0x0000001c03027210 */ /* 0x000fe20007f5e0ff */
[----:B--2---:R-:W-:-:S02]  /*e000*/  IMAD R23, R23, 0x172, RZ ;  /* 0x0000017217177824 */ /* 0x004fc400078e02ff */
[----:B0-----:R-:W-:Y:S02]  /*e010*/  IMAD R27, R27, 0x2e4, RZ ;  /* 0x000002e41b1b7824 */ /* 0x001fe400078e02ff */
[----:B------:R-:W0:Y:S01]  /*e020*/  LDC R24, c[0x0][0x268] ;  /* 0x00009a00ff187b82 */ /* 0x000e220000000800 */
[----:B---3--:R-:W-:-:S07]  /*e030*/  IADD3 R4, P5, R26, R28, RZ ;  /* 0x0000001c1a047210 */ /* 0x008fce0007fbe0ff */
[----:B------:R-:W2:Y:S02]  /*e040*/  LDC R26, c[0x0][0x268] ;  /* 0x00009a00ff1a7b82 */ /* 0x000ea40000000800 */
[----:B--2---:R-:W-:-:S06]  /*e050*/  IMAD R22, R26, 0x171, RZ ;  /* 0x000001711a167824 */ /* 0x004fcc00078e02ff */
[----:B------:R-:W2:Y:S01]  /*e060*/  LDC R26, c[0x0][0x268] ;  /* 0x00009a00ff1a7b82 */ /* 0x000ea20000000800 */
[----:B------:R-:W-:Y:S01]  /*e070*/  LEA.HI.X.SX32 R3, R22, R29, 0x1, P2 ;  /* 0x0000001d16037211 */ /* 0x000fe200010f0eff */
[----:B------:R-:W-:Y:S06]  /*e080*/  STL.64 [R1+0x1470], R10 ;  /* 0x0014700a01007387 */ /* 0x000fec0000100a00 */
[----:B------:R-:W3:Y:S01]  /*e090*/  LDC R22, c[0x0][0x268] ;  /* 0x00009a00ff167b82 */ /* 0x000ee20000000800 */
[----:B--2---:R-:W-:-:S07]  /*e0a0*/  IMAD R20, R26, 0x2e8, RZ ;  /* 0x000002e81a147824 */ /* 0x004fce00078e02ff */
[----:B------:R-:W2:Y:S01]  /*e0b0*/  LDC R26, c[0x0][0x268] ;  /* 0x00009a00ff1a7b82 */ /* 0x000ea20000000800 */
[----:B------:R-:W-:Y:S04]  /*e0c0*/  STL.64 [R1+0xf48], R12 ;  /* 0x000f480c01007387 */ /* 0x000fe80000100a00 */
[----:B------:R4:W-:Y:S02]  /*e0d0*/  STL.64 [R1+0xf40], R2 ;  /* 0x000f400201007387 */ /* 0x0009e40000100a00 */
[-C--:B----4-:R-:W-:Y:S01]  /*e0e0*/  IADD3 R2, P2, R20, R28.reuse, RZ ;  /* 0x0000001c14027210 */ /* 0x090fe20007f5e0ff */
[----:B--2---:R-:W-:Y:S02]  /*e0f0*/  IMAD R20, R26, 0x176, RZ ;  /* 0x000001761a147824 */ /* 0x004fe400078e02ff */
[----:B------:R-:W2:Y:S01]  /*e100*/  LDC R26, c[0x0][0x268] ;  /* 0x00009a00ff1a7b82 */ /* 0x000ea20000000800 */
[----:B-1----:R-:W-:Y:S01]  /*e110*/  IMAD R21, R21, 0xb9, RZ ;  /* 0x000000b915157824 */ /* 0x002fe200078e02ff */
[-C--:B------:R-:W-:Y:S01]  /*e120*/  IADD3 R14, P3, R23, R28.reuse, RZ ;  /* 0x0000001c170e7210 */ /* 0x080fe20007f7e0ff */
[----:B---3--:R-:W-:Y:S01]  /*e130*/  IMAD R22, R22, 0x2ea, RZ ;  /* 0x000002ea16167824 */ /* 0x008fe200078e02ff */
[----:B------:R-:W-:-:S02]  /*e140*/  IADD3 R8, P4, R27, R28, RZ ;  /* 0x0000001c1b087210 */ /* 0x000fc40007f9e0ff */
[-C--:B------:R-:W-:Y:S02]  /*e150*/  LEA.HI.X.SX32 R15, R21, R29.reuse, 0x1, P3 ;  /* 0x0000001d150f7211 */ /* 0x080fe400018f0eff */
[----:B------:R-:W-:Y:S01]  /*e160*/  LEA.HI.X.SX32 R9, R23, R29, 0x1, P4 ;  /* 0x0000001d17097211 */ /* 0x000fe200020f0eff */
[----:B------:R-:W1:Y:S02]  /*e170*/  LDC R27, c[0x0][0x268] ;  /* 0x00009a00ff1b7b82 */ /* 0x000e640000000800 */
[----:B------:R3:W-:Y:S06]  /*e180*/  STL.64 [R1+0x1468], R14 ;  /* 0x0014680e01007387 */ /* 0x0007ec0000100a00 */
[----:B------:R-:W4:Y:S01]  /*e190*/  LDC R23, c[0x0][0x268] ;  /* 0x00009a00ff177b82 */ /* 0x000f220000000800 */
[----:B---3--:R-:W-:Y:S01]  /*e1a0*/  IADD3 R14, P3, R22, R28, RZ ;  /* 0x0000001c160e7210 */ /* 0x008fe20007f7e0ff */
[----:B--2---:R-:W-:-:S06]  /*e1b0*/  IMAD R22, R26, 0x173, RZ ;  /* 0x000001731a167824 */ /* 0x004fcc00078e02ff */
[----:B------:R-:W2:Y:S01]  /*e1c0*/  LDC R26, c[0x0][0x268] ;  /* 0x00009a00ff1a7b82 */ /* 0x000ea20000000800 */
[----:B----4-:R-:W-:Y:S02]  /*e1d0*/  IMAD R21, R23, 0x2ec, RZ ;  /* 0x000002ec17157824 */ /* 0x010fe400078e02ff */
[----:B--2---:R-:W-:-:S05]  /*e1e0*/  IMAD R23, R26, 0x5d, RZ ;  /* 0x0000005d1a177824 */ /* 0x004fca00078e02ff */
[----:B------:R-:W2:Y:S01]  /*e1f0*/  LDC R26, c[0x0][0x268] ;  /* 0x00009a00ff1a7b82 */ /* 0x000ea20000000800 */
[----:B-1----:R-:W-:-:S05]  /*e200*/  IMAD R27, R27, 0xba, RZ ;  /* 0x000000ba1b1b7824 */ /* 0x002fca00078e02ff */
[----:B------:R-:W-:-:S04]  /*e210*/  IADD3 R10, P6, R27, R28, RZ ;  /* 0x0000001c1b0a7210 */ /* 0x000fc80007fde0ff */
[-C--:B------:R-:W-:Y:S01]  /*e220*/  LEA.HI.X.SX32 R11, R23, R29.reuse, 0x1, P6 ;  /* 0x0000001d170b7211 */ /* 0x080fe200030f0eff */
[----:B--2---:R-:W-:Y:S02]  /*e230*/  IMAD R23, R26, 0x5e, RZ ;  /* 0x0000005e1a177824 */ /* 0x004fe400078e02ff */
[----:B------:R-:W1:Y:S01]  /*e240*/  LDC R26, c[0x0][0x268] ;  /* 0x00009a00ff1a7b82 */ /* 0x000e620000000800 */
[----:B------:R-:W-:Y:S01]  /*e250*/  LEA.HI.X.SX32 R5, R22, R29, 0x1, P5 ;  /* 0x0000001d16057211 */ /* 0x000fe200028f0eff */
[----:B------:R-:W-:Y:S06]  /*e260*/  STL.64 [R1+0xf38], R8 ;  /* 0x000f380801007387 */ /* 0x000fec0000100a00 */
[----:B------:R-:W2:Y:S01]  /*e270*/  LDC R22, c[0x0][0x268] ;  /* 0x00009a00ff167b82 */ /* 0x000ea20000000800 */
[----:B------:R3:W-:Y:S02]  /*e280*/  STL.64 [R1+0xf30], R4 ;  /* 0x000f300401007387 */ /* 0x0007e40000100a00 */
[----:B---3--:R-:W-:Y:S01]  /*e290*/  IADD3 R4, P5, R21, R28, RZ ;  /* 0x0000001c15047210 */ /* 0x008fe20007fbe0ff */
[----:B-1----:R-:W-:-:S04]  /*e2a0*/  IMAD R21, R26, 0xbc, RZ ;  /* 0x000000bc1a157824 */ /* 0x002fc800078e02ff */
[----:B------:R-:W1:Y:S01]  /*e2b0*/  LDC R26, c[0x0][0x268] ;  /* 0x00009a00ff1a7b82 */ /* 0x000e620000000800 */
[----:B0-----:R-:W-:Y:S01]  /*e2c0*/  IMAD R24, R24, 0x174, RZ ;  /* 0x0000017418187824 */ /* 0x001fe200078e02ff */
[----:B------:R0:W-:Y:S04]  /*e2d0*/  STL.64 [R1+0x16f0], R10 ;  /* 0x0016f00a01007387 */ /* 0x0001e80000100a00 */
[-C--:B------:R-:W-:Y:S01]  /*e2e0*/  IADD3 R12, P1, R24, R28.reuse, RZ ;  /* 0x0000001c180c7210 */ /* 0x080fe20007f3e0ff */
[----:B--2---:R-:W-:Y:S01]  /*e2f0*/  IMAD R22, R22, 0x2ee, RZ ;  /* 0x000002ee16167824 */ /* 0x004fe200078e02ff */
[----:B------:R-:W-:Y:S02]  /*e300*/  LEA.HI.X.SX32 R3, R24, R29, 0x1, P2 ;  /* 0x0000001d18037211 */ /* 0x000fe400010f0eff */
[----:B------:R-:W2:Y:S02]  /*e310*/  LDC R24, c[0x0][0x268] ;  /* 0x00009a00ff187b82 */ /* 0x000ea40000000800 */
[----:B0-----:R-:W-:Y:S01]  /*e320*/  IADD3 R10, P6, R22, R28, RZ ;  /* 0x0000001c160a7210 */ /* 0x001fe20007fde0ff */
[----:B-1----:R-:W-:-:S05]  /*e330*/  IMAD R22, R26, 0x175, RZ ;  /* 0x000001751a167824 */ /* 0x002fca00078e02ff */
[----:B------:R-:W0:Y:S01]  /*e340*/  LDC R26, c[0x0][0x268] ;  /* 0x00009a00ff1a7b82 */ /* 0x000e220000000800 */
[----:B------:R-:W-:Y:S02]  /*e350*/  IADD3 R8, P4, R20, R28, RZ ;  /* 0x0000001c14087210 */ /* 0x000fe40007f9e0ff */
[-C--:B------:R-:W-:Y:S01]  /*e360*/  LEA.HI.X.SX32 R13, R27, R29.reuse, 0x1, P1 ;  /* 0x0000001d1b0d7211 */ /* 0x080fe200008f0eff */
[----:B--2---:R-:W-:Y:S01]  /*e370*/  IMAD R24, R24, 0xbb, RZ ;  /* 0x000000bb18187824 */ /* 0x004fe200078e02ff */
[----:B------:R-:W-:-:S03]  /*e380*/  LEA.HI.X.SX32 R15, R22, R29, 0x1, P3 ;  /* 0x0000001d160f7211 */ /* 0x000fc600018f0eff */
[----:B------:R-:W-:Y:S01]  /*e390*/  STL.64 [R1+0x1460], R12 ;  /* 0x0014600c01007387 */ /* 0x000fe20000100a00 */
[-C--:B------:R-:W-:Y:S01]  /*e3a0*/  LEA.HI.X.SX32 R5, R20, R29.reuse, 0x1, P5 ;  /* 0x0000001d14057211 */ /* 0x080fe200028f0eff */
[----:B------:R-:W1:Y:S01]  /*e3b0*/  LDC R22, c[0x0][0x268] ;  /* 0x00009a00ff167b82 */ /* 0x000e620000000800 */
[----:B------:R-:W-:Y:S01]  /*e3c0*/  LEA.HI.X.SX32 R9, R24, R29, 0x1, P4 ;  /* 0x0000001d18097211 */ /* 0x000fe200020f0eff */
[----:B------:R-:W-:Y:S04]  /*e3d0*/  STL.64 [R1+0xf28], R2 ;  /* 0x000f280201007387 */ /* 0x000fe80000100a00 */
[----:B------:R-:W-:Y:S02]  /*e3e0*/  STL.64 [R1+0xf20], R14 ;  /* 0x000f200e01007387 */ /* 0x000fe40000100a00 */
[----:B------:R-:W2:Y:S01]  /*e3f0*/  LDC R24, c[0x0][0x268] ;  /* 0x00009a00ff187b82 */ /* 0x000ea20000000800 */
[----:B0-----:R-:W-:Y:S01]  /*e400*/  IMAD R26, R26, 0x2f0, RZ ;  /* 0x000002f01a1a7824 */ /* 0x001fe200078e02ff */
[----:B------:R0:W-:Y:S06]  /*e410*/  STL.64 [R1+0x1458], R8 ;  /* 0x0014580801007387 */ /* 0x0001ec0000100a00 */
[----:B------:R-:W3:Y:S01]  /*e420*/  LDC R27, c[0x0][0x268] ;  /* 0x00009a00ff1b7b82 */ /* 0x000ee20000000800 */
[----:B0-----:R-:W-:-:S07]  /*e430*/  IADD3 R8, P4, R26, R28, RZ ;  /* 0x0000001c1a087210 */ /* 0x001fce0007f9e0ff */
        /* <DEDUP_REMOVED lines=10> */
[----:B------:R-:W-:Y:S02]  /*e4e0*/  IADD3 R2, P2, R21, R28, RZ ;  /* 0x0000001c15027210 */ /* 0x000fe40007f5e0ff */
[-C--:B------:R-:W-:Y:S02]  /*e4f0*/  LEA.HI.X.SX32 R13, R20, R29.reuse, 0x1, P1 ;  /* 0x0000001d140d7211 */ /* 0x080fe400008f0eff */
[----:B------:R-:W-:Y:S01]  /*e500*/  LEA.HI.X.SX32 R3, R23, R29, 0x1, P2 ;  /* 0x0000001d17037211 */ /* 0x000fe200010f0eff */
[----:B------:R-:W-:Y:S01]  /*e510*/  STL.64 [R1+0xf18], R4 ;  /* 0x000f180401007387 */ /* 0x000fe20000100a00 */
[----:B-1----:R-:W-:Y:S01]  /*e520*/  IMAD R22, R22, 0x17a, RZ ;  /* 0x0000017a16167824 */ /* 0x002fe200078e02ff */
[----:B------:R-:W1:Y:S02]  /*e530*/  LDC R23, c[0x0][0x268] ;  /* 0x00009a00ff177b82 */ /* 0x000e640000000800 */
        /* <DEDUP_REMOVED lines=17> */
[----:B---3--:R-:W-:Y:S02]  /*e650*/  IMAD R27, R27, 0x178, RZ ;  /* 0x000001781b1b7824 */ /* 0x008fe400078e02ff */
[----:B0-----:R-:W-:-:S05]  /*e660*/  IMAD R22, R26, 0x17b, RZ ;  /* 0x0000017b1a167824 */ /* 0x001fca00078e02ff */
[----:B------:R-:W0:Y:S01]  /*e670*/  LDC R26, c[0x0][0x268] ;  /* 0x00009a00ff1a7b82 */ /* 0x000e220000000800 */
[----:B------:R-:W-:-:S04]  /*e680*/  IADD3 R14, P3, R27, R28, RZ ;  /* 0x0000001c1b0e7210 */ /* 0x000fc80007f7e0ff */
[-C--:B------:R-:W-:Y:S01]  /*e690*/  LEA.HI.X.SX32 R15, R21, R29.reuse, 0x1, P3 ;  /* 0x0000001d150f7211 */ /* 0x080fe200018f0eff */
[----:B--2---:R-:W-:Y:S01]  /*e6a0*/  IMAD R24, R24, 0xbe, RZ ;  /* 0x000000be18187824 */ /* 0x004fe200078e02ff */
[----:B------:R-:W-:Y:S01]  /*e6b0*/  LEA.HI.X.SX32 R9, R27, R29, 0x1, P4 ;  /* 0x0000001d1b097211 */ /* 0x000fe200020f0eff */
[----:B------:R-:W2:Y:S02]  /*e6c0*/  LDC R21, c[0x0][0x268] ;  /* 0x00009a00ff157b82 */ /* 0x000ea40000000800 */
[----:B------:R3:W-:Y:S06]  /*e6d0*/  STL.64 [R1+0x1450], R14 ;  /* 0x0014500e01007387 */ /* 0x0007ec0000100a00 */
[----:B------:R-:W4:Y:S01]  /*e6e0*/  LDC R27, c[0x0][0x268] ;  /* 0x00009a00ff1b7b82 */ /* 0x000f220000000800 */
[----:B---3--:R-:W-:Y:S01]  /*e6f0*/  IADD3 R14, P3, R24, R28, RZ ;  /* 0x0000001c180e7210 */ /* 0x008fe20007f7e0ff */
[----:B0-----:R-:W-:-:S05]  /*e700*/  IMAD R26, R26, 0x5f, RZ ;  /* 0x0000005f1a1a7824 */ /* 0x001fca00078e02ff */
[----:B------:R-:W-:Y:S02]  /*e710*/  LEA.HI.X.SX32 R15, R26, R29, 0x1, P3 ;  /* 0x0000001d1a0f7211 */ /* 0x000fe400018f0eff */
[----:B------:R-:W0:Y:S01]  /*e720*/  LDC R26, c[0x0][0x268] ;  /* 0x00009a00ff1a7b82 */ /* 0x000e220000000800 */
[----:B--2---:R-:W-:Y:S01]  /*e730*/  IMAD R21, R21, 0x2fa, RZ ;  /* 0x000002fa15157824 */ /* 0x004fe200078e02ff */
[----:B------:R2:W-:Y:S01]  /*e740*/  STL.64 [R1+0xf08], R8 ;  /* 0x000f080801007387 */ /* 0x0005e20000100a00 */
[----:B-1----:R-:W-:Y:S02]  /*e750*/  IMAD R23, R23, 0x17c, RZ ;  /* 0x0000017c17177824 */ /* 0x002fe400078e02ff */
[----:B----4-:R-:W-:Y:S02]  /*e760*/  IMAD R20, R27, 0x2f8, RZ ;  /* 0x000002f81b147824 */ /* 0x010fe400078e02ff */
[----:B0-----:R-:W-:Y:S01]  /*e770*/  IMAD R16, R26, 0xc, RZ ;  /* 0x0000000c1a107824 */ /* 0x001fe200078e02ff */
[----:B------:R0:W-:Y:S01]  /*e780*/  STL.64 [R1+0xf00], R4 ;  /* 0x000f000401007387 */ /* 0x0001e20000100a00 */
[----:B------:R-:W1:Y:S03]  /*e790*/  LDC R26, c[0x0][0x268] ;  /* 0x00009a00ff1a7b82 */ /* 0x000e660000000800 */
[----:B------:R3:W-:Y:S01]  /*e7a0*/  STL.64 [R1+0x1448], R10 ;  /* 0x0014480a01007387 */ /* 0x0007e20000100a00 */
[----:B--2---:R-:W-:-:S02]  /*e7b0*/  IADD3 R8, P4, R23, R28, RZ ;  /* 0x0000001c17087210 */ /* 0x004fc40007f9e0ff */
[----:B------:R-:W-:Y:S02]  /*e7c0*/  LEA.HI.X.SX32 R3, R22, R29, 0x1, P2 ;  /* 0x0000001d16037211 */ /* 0x000fe400010f0eff */
[----:B------:R-:W2:Y:S01]  /*e7d0*/  LDC R27, c[0x0][0x268] ;  /* 0x00009a00ff1b7b82 */ /* 0x000ea20000000800 */
[-C--:B0-----:R-:W-:Y:S02]  /*e7e0*/  IADD3 R4, P5, R20, R28.reuse, RZ ;  /* 0x0000001c14047210 */ /* 0x081fe40007fbe0ff */
[----:B---3--:R-:W-:-:S05]  /*e7f0*/  IADD3 R10, P6, R21, R28, RZ ;  /* 0x0000001c150a7210 */ /* 0x008fca0007fde0ff */
[----:B------:R-:W0:Y:S01]  /*e800*/  LDC R22, c[0x0][0x268] ;  /* 0x00009a00ff167b82 */ /* 0x000e220000000800 */
[----:B------:R-:W-:-:S07]  /*e810*/  LEA.HI.X.SX32 R5, R23, R29, 0x1, P5 ;  /* 0x0000001d17057211 */ /* 0x000fce00028f0eff */
[----:B------:R-:W3:Y:S01]  /*e820*/  LDC R21, c[0x0][0x268] ;  /* 0x00009a00ff157b82 */ /* 0x000ee20000000800 */
[----:B-1----:R-:W-:-:S07]  /*e830*/  IMAD R23, R26, 0x17d, RZ ;  /* 0x0000017d1a177824 */ /* 0x002fce00078e02ff */
[----:B------:R-:W1:Y:S01]  /*e840*/  LDC R26, c[0x0][0x268] ;  /* 0x00009a00ff1a7b82 */ /* 0x000e620000000800 */
[----:B--2---:R-:W-:Y:S01]  /*e850*/  IMAD R27, R27, 0x17e, RZ ;  /* 0x0000017e1b1b7824 */ /* 0x004fe200078e02ff */
[----:B------:R-:W-:Y:S01]  /*e860*/  LEA.HI.X.SX32 R11, R23, R29, 0x1, P6 ;  /* 0x0000001d170b7211 */ /* 0x000fe200030f0eff */
[----:B------:R2:W-:Y:S01]  /*e870*/  STL.64 [R1+0xef8], R12 ;  /* 0x000ef80c01007387 */ /* 0x0005e20000100a00 */
[----:B0-----:R-:W-:-:S03]  /*e880*/  IMAD R22, R22, 0x2fe, RZ ;  /* 0x000002fe16167824 */ /* 0x001fc600078e02ff */
[----:B------:R0:W-:Y:S01]  /*e890*/  STL.64 [R1+0xef0], R2 ;  /* 0x000ef00201007387 */ /* 0x0001e20000100a00 */
[----:B---3--:R-:W-:Y:S01]  /*e8a0*/  IMAD R21, R21, 0x2fc, RZ ;  /* 0x000002fc15157824 */ /* 0x008fe200078e02ff */
[-C--:B--2---:R-:W-:Y:S02]  /*e8b0*/  IADD3 R12, P1, R27, R28.reuse, RZ ;  /* 0x0000001c1b0c7210 */ /* 0x084fe40007f3e0ff */
[----:B------:R2:W-:Y:S02]  /*e8c0*/  STL.64 [R1+0x16e0], R14 ;  /* 0x0016e00e01007387 */ /* 0x0005e40000100a00 */
[----:B0-----:R-:W-:Y:S02]  /*e8d0*/  IADD3 R2, P2, R21, R28, RZ ;  /* 0x0000001c15027210 */ /* 0x001fe40007f5e0ff */
[----:B------:R-:W0:Y:S01]  /*e8e0*/  LDC R21, c[0x0][0x268] ;  /* 0x00009a00ff157b82 */ /* 0x000e220000000800 */
[----:B-1----:R-:W-:Y:S01]  /*e8f0*/  IMAD R23, R26, 0xbf, RZ ;  /* 0x000000bf1a177824 */ /* 0x002fe200078e02ff */
[----:B------:R-:W-:-:S04]  /*e900*/  LEA.HI.X.SX32 R3, R27, R29, 0x1, P2 ;  /* 0x0000001d1b037211 */ /* 0x000fc800010f0eff */
[-C--:B------:R-:W-:Y:S02]  /*e910*/  LEA.HI.X.SX32 R13, R23, R29.reuse, 0x1, P1 ;  /* 0x0000001d170d7211 */ /* 0x080fe400008f0eff */
[----:B--2---:R-:W-:Y:S01]  /*e920*/  IADD3 R14, P3, R22, R28, RZ ;  /* 0x0000001c160e7210 */ /* 0x004fe20007f7e0ff */
[----:B------:R-:W1:Y:S08]  /*e930*/  LDC R23, c[0x0][0x268] ;  /* 0x00009a00ff177b82 */ /* 0x000e700000000800 */
[----:B------:R-:W2:Y:S08]  /*e940*/  LDC R22, c[0x0][0x268] ;  /* 0x00009a00ff167b82 */ /* 0x000eb00000000800 */
[----:B------:R-:W3:Y:S01]  /*e950*/  LDC R27, c[0x0][0x268] ;  /* 0x00009a00ff1b7b82 */ /* 0x000ee20000000800 */
[----:B------:R-:W-:Y:S01]  /*e960*/  LEA.HI.X.SX32 R9, R24, R29, 0x1, P4 ;  /* 0x0000001d18097211 */ /* 0x000fe200020f0eff */
[----:B0-----:R-:W-:-:S06]  /*e970*/  IMAD R17, R21, 0x6, RZ ;  /* 0x0000000615117824 */ /* 0x001fcc00078e02ff */
[----:B------:R-:W0:Y:S01]  /*e980*/  LDC R26, c[0x0][0x268] ;  /* 0x00009a00ff1a7b82 */ /* 0x000e220000000800 */
[----:B--2---:R-:W-:Y:S02]  /*e990*/  IMAD R20, R22, 0x30, RZ ;  /* 0x0000003016147824 */ /* 0x004fe400078e02ff */
[----:B---3--:R-:W-:Y:S01]  /*e9a0*/  IMAD R27, R27, 0x17f, RZ ;  /* 0x0000017f1b1b7824 */ /* 0x008fe200078e02ff */
[----:B------:R2:W-:Y:S01]  /*e9b0*/  STL.64 [R1+0x1440], R8 ;  /* 0x0014400801007387 */ /* 0x0005e20000100a00 */
[----:B-1----:R-:W-:-:S03]  /*e9c0*/  IMAD R22, R23, 0xc0, RZ ;  /* 0x000000c017167824 */ /* 0x002fc600078e02ff */
[----:B------:R-:W1:Y:S01]  /*e9d0*/  LDC R24, c[0x0][0x268] ;  /* 0x00009a00ff187b82 */ /* 0x000e620000000800 */
[----:B------:R-:W-:-:S07]  /*e9e0*/  LEA.HI.X.SX32 R15, R27, R29, 0x1, P3 ;  /* 0x0000001d1b0f7211 */ /* 0x000fce00018f0eff */
[----:B------:R-:W3:Y:S08]  /*e9f0*/  LDC R23, c[0x0][0x268] ;  /* 0x00009a00ff177b82 */ /* 0x000ef00000000800 */
[----:B------:R-:W4:Y:S01]  /*ea00*/  LDC R27, c[0x0][0x268] ;  /* 0x00009a00ff1b7b82 */ /* 0x000f220000000800 */
[----:B--2---:R-:W-:-:S07]  /*ea10*/  IADD3 R8, P4, R17, R28, RZ ;  /* 0x0000001c11087210 */ /* 0x004fce0007f9e0ff */
[----:B------:R-:W2:Y:S01]  /*ea20*/  LDC R21, c[0x0][0x268] ;  /* 0x00009a00ff157b82 */ /* 0x000ea20000000800 */
[----:B---3--:R-:W-:-:S05]  /*ea30*/  IMAD R23, R23, 0x3, RZ ;  /* 0x0000000317177824 */ /* 0x008fca00078e02ff */
[----:B------:R-:W-:Y:S02]  /*ea40*/  LEA.HI.X.SX32 R9, R23, R29, 0x1, P4 ;  /* 0x0000001d17097211 */ /* 0x000fe400020f0eff */
[----:B------:R-:W3:Y:S01]  /*ea50*/  LDC R23, c[0x0][0x268] ;  /* 0x00009a00ff177b82 */ /* 0x000ee20000000800 */
[----:B----4-:R-:W-:-:S07]  /*ea60*/  IMAD R18, R27, 0x300, RZ ;  /* 0x000003001b127824 */ /* 0x010fce00078e02ff */
[----:B------:R-:W4:Y:S01]  /*ea70*/  LDC R27, c[0x0][0x268] ;  /* 0x00009a00ff1b7b82 */ /* 0x000f220000000800 */
[----:B------:R0:W-:Y:S04]  /*ea80*/  STL.64 [R1+0xee8], R4 ;  /* 0x000ee80401007387 */ /* 0x0001e80000100a00 */
[----:B------:R-:W-:Y:S01]  /*ea90*/  STL.64 [R1+0xee0], R10 ;  /* 0x000ee00a01007387 */ /* 0x000fe20000100a00 */
[----:B0-----:R-:W-:-:S03]  /*eaa0*/  IADD3 R4, P5, R16, R28, RZ ;  /* 0x0000001c10047210 */ /* 0x001fc60007fbe0ff */
[----:B------:R-:W-:Y:S01]  /*eab0*/  STL.64 [R1+0x1438], R12 ;  /* 0x0014380c01007387 */ /* 0x000fe20000100a00 */
[----:B------:R-:W-:-:S03]  /*eac0*/  LEA.HI.X.SX32 R5, R17, R29, 0x1, P5 ;  /* 0x0000001d11057211 */ /* 0x000fc600028f0eff */
[----:B------:R-:W-:Y:S04]  /*ead0*/  STL.64 [R1+0xed8], R2 ;  /* 0x000ed80201007387 */ /* 0x000fe80000100a00 */
[----:B------:R-:W-:Y:S04]  /*eae0*/  STL.64 [R1+0xed0], R14 ;  /* 0x000ed00e01007387 */ /* 0x000fe80000100a00 */
[----:B------:R-:W-:Y:S04]  /*eaf0*/  STL.64 [R1+0x1950], R8 ;  /* 0x0019500801007387 */ /* 0x000fe80000100a00 */
[----:B------:R0:W-:Y:S02]  /*eb00*/  STL.64 [R1+0x1940], R4 ;  /* 0x0019400401007387 */ /* 0x0001e40000100a00 */
[----:B0-----:R-:W-:Y:S01]  /*eb10*/  IADD3 R4, P5, R18, R28, RZ ;  /* 0x0000001c12047210 */ /* 0x001fe20007fbe0ff */
[----:B---3--:R-:W-:-:S02]  /*eb20*/  IMAD R18, R23, 0x302, RZ ;  /* 0x0000030217127824 */ /* 0x008fc400078e02ff */
[----:B----4-:R-:W-:Y:S02]  /*eb30*/  IMAD R23, R27, 0x182, RZ ;  /* 0x000001821b177824 */ /* 0x010fe400078e02ff */
[----:B------:R-:W0:Y:S01]  /*eb40*/  LDC R27, c[0x0][0x268] ;  /* 0x00009a00ff1b7b82 */ /* 0x000e220000000800 */
[----:B-1----:R-:W-:Y:S01]  /*eb50*/  IMAD R24, R24, 0x18, RZ ;  /* 0x0000001818187824 */ /* 0x002fe200078e02ff */
[----:B------:R-:W-:-:S04]  /*eb60*/  IADD3 R12, P1, R20, R28, RZ ;  /* 0x0000001c140c7210 */ /* 0x000fc80007f3e0ff */
[CC--:B------:R-:W-:Y:S02]  /*eb70*/  IADD3 R10, P6, R24.reuse, R28.reuse, RZ ;  /* 0x0000001c180a7210 */ /* 0x0c0fe40007fde0ff */
[----:B------:R-:W-:Y:S01]  /*eb80*/  LEA.HI.X.SX32 R13, R24, R29, 0x1, P1 ;  /* 0x0000001d180d7211 */ /* 0x000fe200008f0eff */
[----:B------:R-:W-:Y:S02]  /*eb90*/  IMAD R26, R26, 0x60, RZ ;  /* 0x000000601a1a7824 */ /* 0x000fe400078e02ff */
        /* <DEDUP_REMOVED lines=495> */
[----:B------:R-:W-:Y:S04]  /*10a90*/  STL.64 [R1+0x1390], R8 ;  /* 0x0013900801007387 */ /* 0x000fe80000100a00 */
[----:B------:R-:W-:Y:S04]  /*10aa0*/  STL.64 [R1+0xd88], R4 ;  /* 0x000d880401007387 */ /* 0x000fe80000100a00 */
[----:B------:R4:W-:Y:S01]  /*10ab0*/  STL.64 [R1+0xd80], R10 ;  /* 0x000d800a01007387 */ /* 0x0009e20000100a00 */
[----:B0-----:R-:W-:Y:S01]  /*10ac0*/  IMAD R20, R26, 0x358, RZ ;  /* 0x000003581a147824 */ /* 0x001fe200078e02ff */
[----:B------:R-:W-:-:S02]  /*10ad0*/  IADD3 R12, P2, R27, R28, RZ ;  /* 0x0000001c1b0c7210 */ /* 0x000fc40007f5e0ff */
[-C--:B------:R-:W-:Y:S01]  /*10ae0*/  IADD3 R14, P1, R22, R28.reuse, RZ ;  /* 0x0000001c160e7210 */ /* 0x080fe20007f3e0ff */
[----:B------:R-:W0:Y:S01]  /*10af0*/  LDC R27, c[0x0][0x268] ;  /* 0x00009a00ff1b7b82 */ /* 0x000e220000000800 */
[----:B----4-:R-:W-:Y:S01]  /*10b00*/  IADD3 R10, P6, R20, R28, RZ ;  /* 0x0000001c140a7210 */ /* 0x010fe20007fde0ff */
[----:B-1----:R-:W-:Y:S02]  /*10b10*/  IMAD R20, R21, 0xd5, RZ ;  /* 0x000000d515147824 */ /* 0x002fe400078e02ff */
[----:B---3--:R-:W-:-:S04]  /*10b20*/  IMAD R21, R24, 0x35a, RZ ;  /* 0x0000035a18157824 */ /* 0x008fc800078e02ff */
[----:B------:R-:W1:Y:S01]  /*10b30*/  LDC R24, c[0x0][0x268] ;  /* 0x00009a00ff187b82 */ /* 0x000e620000000800 */
[----:B------:R-:W-:-:S07]  /*10b40*/  LEA.HI.X.SX32 R13, R22, R29, 0x1, P2 ;  /* 0x0000001d160d7211 */ /* 0x000fce00010f0eff */
[----:B------:R-:W3:Y:S01]  /*10b50*/  LDC R22, c[0x0][0x268] ;  /* 0x00009a00ff167b82 */ /* 0x000ee20000000800 */
[----:B------:R-:W-:-:S05]  /*10b60*/  LEA.HI.X.SX32 R15, R20, R29, 0x1, P1 ;  /* 0x0000001d140f7211 */ /* 0x000fca00008f0eff */
[----:B------:R4:W-:Y:S01]  /*10b70*/  STL.64 [R1+0x1388], R14 ;  /* 0x0013880e01007387 */ /* 0x0009e20000100a00 */
[----:B--2---:R-:W-:Y:S01]  /*10b80*/  IMAD R23, R23, 0x1ac, RZ ;  /* 0x000001ac17177824 */ /* 0x004fe200078e02ff */
[----:B------:R-:W2:Y:S01]  /*10b90*/  LDC R26, c[0x0][0x268] ;  /* 0x00009a00ff1a7b82 */ /* 0x000ea20000000800 */
[----:B0-----:R-:W-:Y:S01]  /*10ba0*/  IMAD R27, R27, 0xd6, RZ ;  /* 0x000000d61b1b7824 */ /* 0x001fe200078e02ff */
[----:B----4-:R-:W-:Y:S01]  /*10bb0*/  IADD3 R14, P1, R21, R28, RZ ;  /* 0x0000001c150e7210 */ /* 0x010fe20007f3e0ff */
[----:B-1----:R-:W-:-:S05]  /*10bc0*/  IMAD R21, R24, 0x1ab, RZ ;  /* 0x000001ab18157824 */ /* 0x002fca00078e02ff */
[----:B------:R-:W0:Y:S01]  /*10bd0*/  LDC R24, c[0x0][0x268] ;  /* 0x00009a00ff187b82 */ /* 0x000e220000000800 */
[----:B------:R-:W-:Y:S01]  /*10be0*/  IADD3 R4, P5, R23, R28, RZ ;  /* 0x0000001c17047210 */ /* 0x000fe20007fbe0ff */
[----:B---3--:R-:W-:-:S06]  /*10bf0*/  IMAD R20, R22, 0x35c, RZ ;  /* 0x0000035c16147824 */ /* 0x008fcc00078e02ff */
[----:B------:R-:W1:Y:S01]  /*10c00*/  LDC R22, c[0x0][0x268] ;  /* 0x00009a00ff167b82 */ /* 0x000e620000000800 */
[C---:B------:R-:W-:Y:S02]  /*10c10*/  IADD3 R8, P4, R27.reuse, R28, RZ ;  /* 0x0000001c1b087210 */ /* 0x040fe40007f9e0ff */
[----:B------:R-:W-:-:S05]  /*10c20*/  LEA.HI.X.SX32 R5, R27, R29, 0x1, P5 ;  /* 0x0000001d1b057211 */ /* 0x000fca00028f0eff */
[----:B------:R-:W3:Y:S01]  /*10c30*/  LDC R27, c[0x0][0x268] ;  /* 0x00009a00ff1b7b82 */ /* 0x000ee20000000800 */
[-C--:B------:R-:W-:Y:S01]  /*10c40*/  LEA.HI.X.SX32 R3, R21, R29.reuse, 0x1, P3 ;  /* 0x0000001d15037211 */ /* 0x080fe200018f0eff */
[----:B0-----:R-:W-:Y:S01]  /*10c50*/  IMAD R21, R24, 0x6b, RZ ;  /* 0x0000006b18157824 */ /* 0x001fe200078e02ff */
[----:B------:R-:W-:Y:S01]  /*10c60*/  STL.64 [R1+0xd78], R12 ;  /* 0x000d780c01007387 */ /* 0x000fe20000100a00 */
[----:B------:R-:W-:Y:S01]  /*10c70*/  LEA.HI.X.SX32 R11, R23, R29, 0x1, P6 ;  /* 0x0000001d170b7211 */ /* 0x000fe200030f0eff */
[----:B--2---:R-:W-:-:S03]  /*10c80*/  IMAD R26, R26, 0x1ae, RZ ;  /* 0x000001ae1a1a7824 */ /* 0x004fc600078e02ff */
[----:B------:R-:W0:Y:S01]  /*10c90*/  LDC R23, c[0x0][0x268] ;  /* 0x00009a00ff177b82 */ /* 0x000e220000000800 */
[----:B------:R-:W-:Y:S01]  /*10ca0*/  LEA.HI.X.SX32 R9, R21, R29, 0x1, P4 ;  /* 0x0000001d15097211 */ /* 0x000fe200020f0eff */
[----:B-1----:R-:W-:Y:S01]  /*10cb0*/  IMAD R22, R22, 0x35e, RZ ;  /* 0x0000035e16167824 */ /* 0x002fe200078e02ff */
[----:B------:R-:W-:Y:S05]  /*10cc0*/  STL.64 [R1+0xd70], R2 ;  /* 0x000d700201007387 */ /* 0x000fea0000100a00 */
[----:B------:R-:W1:Y:S01]  /*10cd0*/  LDC R21, c[0x0][0x268] ;  /* 0x00009a00ff157b82 */ /* 0x000e620000000800 */
[----:B------:R2:W-:Y:S07]  /*10ce0*/  STL.64 [R1+0x1680], R8 ;  /* 0x0016800801007387 */ /* 0x0005ee0000100a00 */
[----:B------:R-:W4:Y:S01]  /*10cf0*/  LDC R24, c[0x0][0x268] ;  /* 0x00009a00ff187b82 */ /* 0x000f220000000800 */
[----:B--2---:R-:W-:Y:S01]  /*10d00*/  IADD3 R8, P4, R22, R28, RZ ;  /* 0x0000001c16087210 */ /* 0x004fe20007f9e0ff */
[----:B---3--:R-:W-:-:S06]  /*10d10*/  IMAD R22, R27, 0xd8, RZ ;  /* 0x000000d81b167824 */ /* 0x008fcc00078e02ff */
[----:B------:R-:W2:Y:S01]  /*10d20*/  LDC R27, c[0x0][0x268] ;  /* 0x00009a00ff1b7b82 */ /* 0x000ea20000000800 */
[----:B-1----:R-:W-:Y:S02]  /*10d30*/  IMAD R18, R21, 0x1ad, RZ ;  /* 0x000001ad15127824 */ /* 0x002fe400078e02ff */
[----:B--2---:R-:W-:-:S05]  /*10d40*/  IMAD R21, R27, 0x1b0, RZ ;  /* 0x000001b01b157824 */ /* 0x004fca00078e02ff */
[----:B------:R-:W1:Y:S01]  /*10d50*/  LDC R27, c[0x0][0x268] ;  /* 0x00009a00ff1b7b82 */ /* 0x000e620000000800 */
[----:B0-----:R-:W-:Y:S01]  /*10d60*/  IMAD R23, R23, 0xd7, RZ ;  /* 0x000000d717177824 */ /* 0x001fe200078e02ff */
[-C--:B------:R-:W-:Y:S02]  /*10d70*/  IADD3 R12, P2, R26, R28.reuse, RZ ;  /* 0x0000001c1a0c7210 */ /* 0x080fe40007f5e0ff */
[----:B------:R-:W-:Y:S02]  /*10d80*/  IADD3 R2, P3, R20, R28, RZ ;  /* 0x0000001c14027210 */ /* 0x000fe40007f7e0ff */
[-C--:B------:R-:W-:Y:S02]  /*10d90*/  LEA.HI.X.SX32 R15, R18, R29.reuse, 0x1, P1 ;  /* 0x0000001d120f7211 */ /* 0x080fe400008f0eff */
[-C--:B------:R-:W-:Y:S01]  /*10da0*/  LEA.HI.X.SX32 R13, R23, R29.reuse, 0x1, P2 ;  /* 0x0000001d170d7211 */ /* 0x080fe200010f0eff */
[----:B------:R-:W-:Y:S01]  /*10db0*/  STL.64 [R1+0x1380], R4 ;  /* 0x0013800401007387 */ /* 0x000fe20000100a00 */
[----:B------:R-:W-:Y:S01]  /*10dc0*/  LEA.HI.X.SX32 R3, R26, R29, 0x1, P3 ;  /* 0x0000001d1a037211 */ /* 0x000fe200018f0eff */
[----:B------:R-:W0:Y:S02]  /*10dd0*/  LDC R18, c[0x0][0x268] ;  /* 0x00009a00ff127b82 */ /* 0x000e240000000800 */
[----:B------:R-:W-:Y:S04]  /*10de0*/  STL.64 [R1+0xd68], R10 ;  /* 0x000d680a01007387 */ /* 0x000fe80000100a00 */
[----:B------:R-:W-:Y:S02]  /*10df0*/  STL.64 [R1+0xd60], R14 ;  /* 0x000d600e01007387 */ /* 0x000fe40000100a00 */
[----:B------:R-:W2:Y:S02]  /*10e00*/  LDC R26, c[0x0][0x268] ;  /* 0x00009a00ff1a7b82 */ /* 0x000ea40000000800 */
[----:B------:R-:W-:Y:S01]  /*10e10*/  STL.64 [R1+0x1378], R12 ;  /* 0x0013780c01007387 */ /* 0x000fe20000100a00 */
[----:B-1----:R-:W-:-:S03]  /*10e20*/  IMAD R27, R27, 0x360, RZ ;  /* 0x000003601b1b7824 */ /* 0x002fc600078e02ff */
[----:B------:R1:W-:Y:S01]  /*10e30*/  STL.64 [R1+0xd58], R2 ;  /* 0x000d580201007387 */ /* 0x0003e20000100a00 */
[----:B----4-:R-:W-:Y:S01]  /*10e40*/  IMAD R20, R24, 0x36, RZ ;  /* 0x0000003618147824 */ /* 0x010fe200078e02ff */
[----:B------:R-:W3:Y:S08]  /*10e50*/  LDC R23, c[0x0][0x268] ;  /* 0x00009a00ff177b82 */ /* 0x000ef00000000800 */
[----:B------:R-:W4:Y:S01]  /*10e60*/  LDC R24, c[0x0][0x268] ;  /* 0x00009a00ff187b82 */ /* 0x000f220000000800 */
[----:B-1----:R-:W-:-:S07]  /*10e70*/  IADD3 R2, P3, R27, R28, RZ ;  /* 0x0000001c1b027210 */ /* 0x002fce0007f7e0ff */
[----:B------:R-:W1:Y:S01]  /*10e80*/  LDC R27, c[0x0][0x268] ;  /* 0x00009a00ff1b7b82 */ /* 0x000e620000000800 */
[----:B0-----:R-:W-:Y:S02]  /*10e90*/  IMAD R16, R18, 0x1af, RZ ;  /* 0x000001af12107824 */ /* 0x001fe400078e02ff */
[----:B--2---:R-:W-:Y:S01]  /*10ea0*/  IMAD R18, R26, 0x362, RZ ;  /* 0x000003621a127824 */ /* 0x004fe200078e02ff */
[-C--:B------:R-:W-:Y:S01]  /*10eb0*/  IADD3 R4, P5, R20, R28.reuse, RZ ;  /* 0x0000001c14047210 */ /* 0x080fe20007fbe0ff */
[----:B-1----:R-:W-:Y:S02]  /*10ec0*/  IMAD R26, R27, 0x1b, RZ ;  /* 0x0000001b1b1a7824 */ /* 0x002fe400078e02ff */
[----:B----4-:R-:W-:Y:S01]  /*10ed0*/  IMAD R24, R24, 0x6c, RZ ;  /* 0x0000006c18187824 */ /* 0x010fe200078e02ff */
[-C--:B------:R-:W-:Y:S02]  /*10ee0*/  IADD3 R14, P1, R22, R28.reuse, RZ ;  /* 0x0000001c160e7210 */ /* 0x080fe40007f3e0ff */
[-C--:B------:R-:W-:Y:S01]  /*10ef0*/  IADD3 R12, P2, R21, R28.reuse, RZ ;  /* 0x0000001c150c7210 */ /* 0x080fe20007f5e0ff */
[----:B---3--:R-:W-:Y:S01]  /*10f00*/  IMAD R23, R23, 0x1b2, RZ ;  /* 0x000001b217177824 */ /* 0x008fe200078e02ff */
[----:B------:R-:W-:Y:S01]  /*10f10*/  LEA.HI.X.SX32 R5, R26, R29, 0x1, P5 ;  /* 0x0000001d1a057211 */ /* 0x000fe200028f0eff */
[----:B------:R-:W0:Y:S08]  /*10f20*/  LDC R27, c[0x0][0x268] ;  /* 0x00009a00ff1b7b82 */ /* 0x000e300000000800 */
[----:B------:R-:W1:Y:S01]  /*10f30*/  LDC R26, c[0x0][0x268] ;  /* 0x00009a00ff1a7b82 */ /* 0x000e620000000800 */
[----:B------:R-:W-:-:S02]  /*10f40*/  IADD3 R10, P6, R24, R28, RZ ;  /* 0x0000001c180a7210 */ /* 0x000fc40007fde0ff */
[-C--:B------:R-:W-:Y:S02]  /*10f50*/  LEA.HI.X.SX32 R9, R16, R29.reuse, 0x1, P4 ;  /* 0x0000001d10097211 */ /* 0x080fe400020f0eff */
[-C--:B------:R-:W-:Y:S02]  /*10f60*/  LEA.HI.X.SX32 R11, R20, R29.reuse, 0x1, P6 ;  /* 0x0000001d140b7211 */ /* 0x080fe400030f0eff */
[-C--:B------:R-:W-:Y:S01]  /*10f70*/  LEA.HI.X.SX32 R15, R24, R29.reuse, 0x1, P1 ;  /* 0x0000001d180f7211 */ /* 0x080fe200008f0eff */
[----:B------:R-:W-:Y:S01]  /*10f80*/  STL.64 [R1+0xd50], R8 ;  /* 0x000d500801007387 */ /* 0x000fe20000100a00 */
[----:B------:R-:W-:Y:S01]  /*10f90*/  LEA.HI.X.SX32 R13, R22, R29, 0x1, P2 ;  /* 0x0000001d160d7211 */ /* 0x000fe200010f0eff */
[----:B------:R-:W2:Y:S02]  /*10fa0*/  LDC R24, c[0x0][0x268] ;  /* 0x00009a00ff187b82 */ /* 0x000ea40000000800 */
[----:B------:R-:W-:Y:S04]  /*10fb0*/  STL.64 [R1+0x18b0], R4 ;  /* 0x0018b00401007387 */ /* 0x000fe80000100a00 */
[----:B------:R-:W-:Y:S04]  /*10fc0*/  STL.64 [R1+0x17f8], R10 ;  /* 0x0017f80a01007387 */ /* 0x000fe80000100a00 */
[----:B------:R3:W-:Y:S01]  /*10fd0*/  STL.64 [R1+0x1678], R14 ;  /* 0x0016780e01007387 */ /* 0x0007e20000100a00 */
[----:B-1----:R-:W-:-:S05]  /*10fe0*/  IMAD R26, R26, 0x366, RZ ;  /* 0x000003661a1a7824 */ /* 0x002fca00078e02ff */
[----:B---3--:R-:W-:Y:S02]  /*10ff0*/  IADD3 R14, P1, R26, R28, RZ ;  /* 0x0000001c1a0e7210 */ /* 0x008fe40007f3e0ff */
[----:B------:R-:W1:Y:S02]  /*11000*/  LDC R26, c[0x0][0x268] ;  /* 0x00009a00ff1a7b82 */ /* 0x000e640000000800 */
[----:B-1----:R-:W-:-:S06]  /*11010*/  IMAD R22, R26, 0x1b1, RZ ;  /* 0x000001b11a167824 */ /* 0x002fcc00078e02ff */
[----:B------:R-:W1:Y:S01]  /*11020*/  LDC R26, c[0x0][0x268] ;  /* 0x00009a00ff1a7b82 */ /* 0x000e620000000800 */
[----:B------:R-:W-:Y:S02]  /*11030*/  LEA.HI.X.SX32 R3, R21, R29, 0x1, P3 ;  /* 0x0000001d15037211 */ /* 0x000fe400018f0eff */
[----:B------:R-:W-:-:S05]  /*11040*/  IADD3 R8, P4, R18, R28, RZ ;  /* 0x0000001c12087210 */ /* 0x000fca0007f9e0ff */
[----:B------:R-:W3:Y:S01]  /*11050*/  LDC R21, c[0x0][0x268] ;  /* 0x00009a00ff157b82 */ /* 0x000ee20000000800 */
[----:B-1----:R-:W-:-:S07]  /*11060*/  IMAD R20, R26, 0x368, RZ ;  /* 0x000003681a147824 */ /* 0x002fce00078e02ff */
[----:B------:R-:W1:Y:S01]  /*11070*/  LDC R26, c[0x0][0x268] ;  /* 0x00009a00ff1a7b82 */ /* 0x000e620000000800 */
[----:B------:R-:W-:Y:S01]  /*11080*/  LEA.HI.X.SX32 R9, R22, R29, 0x1, P4 ;  /* 0x0000001d16097211 */ /* 0x000fe200020f0eff */
[----:B------:R-:W-:Y:S04]  /*11090*/  STL.64 [R1+0x1370], R12 ;  /* 0x0013700c01007387 */ /* 0x000fe80000100a00 */
[----:B------:R-:W-:Y:S02]  /*110a0*/  STL.64 [R1+0xd48], R2 ;  /* 0x000d480201007387 */ /* 0x000fe40000100a00 */
[----:B------:R-:W4:Y:S02]  /*110b0*/  LDC R22, c[0x0][0x268] ;  /* 0x00009a00ff167b82 */ /* 0x000f240000000800 */
[----:B------:R0:W-:Y:S02]  /*110c0*/  STL.64 [R1+0xd40], R8 ;  /* 0x000d400801007387 */ /* 0x0001e40000100a00 */
[----:B0-----:R-:W-:Y:S01]  /*110d0*/  IADD3 R8, P4, R20, R28, RZ ;  /* 0x0000001c14087210 */ /* 0x001fe20007f9e0ff */
[----:B-1----:R-:W-:-:S03]  /*110e0*/  IMAD R20, R26, 0x1b6, RZ ;  /* 0x000001b61a147824 */ /* 0x002fc600078e02ff */
[----:B------:R-:W0:Y:S01]  /*110f0*/  LDC R26, c[0x0][0x268] ;  /* 0x00009a00ff1a7b82 */ /* 0x000e220000000800 */
[----:B---3--:R-:W-:Y:S01]  /*11100*/  IMAD R21, R21, 0xd9, RZ ;  /* 0x000000d915157824 */ /* 0x008fe200078e02ff */
[----:B------:R-:W-:-:S04]  /*11110*/  IADD3 R4, P5, R23, R28, RZ ;  /* 0x0000001c17047210 */ /* 0x000fc80007fbe0ff */
[----:B------:R-:W-:Y:S01]  /*11120*/  LEA.HI.X.SX32 R5, R21, R29, 0x1, P5 ;  /* 0x0000001d15057211 */ /* 0x000fe200028f0eff */
[----:B----4-:R-:W-:-:S04]  /*11130*/  IMAD R22, R22, 0x36a, RZ ;  /* 0x0000036a16167824 */ /* 0x010fc800078e02ff */
[----:B------:R1:W-:Y:S01]  /*11140*/  STL.64 [R1+0x1368], R4 ;  /* 0x0013680401007387 */ /* 0x0003e20000100a00 */
[----:B------:R-:W-:Y:S01]  /*11150*/  IMAD R27, R27, 0x364, RZ ;  /* 0x000003641b1b7824 */ /* 0x000fe200078e02ff */
[-C--:B-1----:R-:W-:Y:S01]  /*11160*/  IADD3 R4, P5, R22, R28.reuse, RZ ;  /* 0x0000001c16047210 */ /* 0x082fe20007fbe0ff */
[----:B0-----:R-:W-:Y:S02]  /*11170*/  IMAD R22, R26, 0x1b3, RZ ;  /* 0x000001b31a167824 */ /* 0x001fe400078e02ff */
[----:B------:R-:W0:Y:S01]  /*11180*/  LDC R26, c[0x0][0x268] ;  /* 0x00009a00ff1a7b82 */ /* 0x000e220000000800 */
[----:B------:R-:W-:-:S04]  /*11190*/  IADD3 R10, P6, R27, R28, RZ ;  /* 0x0000001c1b0a7210 */ /* 0x000fc80007fde0ff */
[----:B------:R-:W-:-:S03]  /*111a0*/  LEA.HI.X.SX32 R11, R23, R29, 0x1, P6 ;  /* 0x0000001d170b7211 */ /* 0x000fc600030f0eff */
[----:B------:R-:W1:Y:S01]  /*111b0*/  LDC R23, c[0x0][0x268] ;  /* 0x00009a00ff177b82 */ /* 0x000e620000000800 */
[----:B------:R-:W-:-:S07]  /*111c0*/  LEA.HI.X.SX32 R15, R22, R29, 0x1, P1 ;  /* 0x0000001d160f7211 */ /* 0x000fce00008f0eff */
[----:B------:R-:W3:Y:S01]  /*111d0*/  LDC R27, c[0x0][0x268] ;  /* 0x00009a00ff1b7b82 */ /* 0x000ee20000000800 */
[----:B0-----:R-:W-:-:S07]  /*111e0*/  IMAD R22, R26, 0x6d, RZ ;  /* 0x0000006d1a167824 */ /* 0x001fce00078e02ff */
[----:B------:R-:W0:Y:S01]  /*111f0*/  LDC R26, c[0x0][0x268] ;  /* 0x00009a00ff1a7b82 */ /* 0x000e220000000800 */
[----:B------:R-:W-:Y:S01]  /*11200*/  STL.64 [R1+0xd38], R10 ;  /* 0x000d380a01007387 */ /* 0x000fe20000100a00 */
[----:B-1----:R-:W-:-:S03]  /*11210*/  IMAD R21, R23, 0x36c, RZ ;  /* 0x0000036c17157824 */ /* 0x002fc600078e02ff */
[----:B------:R1:W-:Y:S03]  /*11220*/  STL.64 [R1+0xd30], R14 ;  /* 0x000d300e01007387 */ /* 0x0003e60000100a00 */
[----:B------:R-:W4:Y:S01]  /*11230*/  LDC R23, c[0x0][0x268] ;  /* 0x00009a00ff177b82 */ /* 0x000f220000000800 */
[----:B-1----:R-:W-:Y:S01]  /*11240*/  IADD3 R14, P1, R21, R28, RZ ;  /* 0x0000001c150e7210 */ /* 0x002fe20007f3e0ff */
[----:B0-----:R-:W-:-:S06]  /*11250*/  IMAD R21, R26, 0x6e, RZ ;  /* 0x0000006e1a157824 */ /* 0x001fcc00078e02ff */
[----:B------:R-:W0:Y:S01]  /*11260*/  LDC R26, c[0x0][0x268] ;  /* 0x00009a00ff1a7b82 */ /* 0x000e220000000800 */
[----:B---3--:R-:W-:-:S05]  /*11270*/  IMAD R27, R27, 0xda, RZ ;  /* 0x000000da1b1b7824 */ /* 0x008fca00078e02ff */
[----:B------:R-:W-:-:S04]  /*11280*/  IADD3 R12, P2, R27, R28, RZ ;  /* 0x0000001c1b0c7210 */ /* 0x000fc80007f5e0ff */
[----:B------:R-:W-:Y:S01]  /*11290*/  LEA.HI.X.SX32 R13, R22, R29, 0x1, P2 ;  /* 0x0000001d160d7211 */ /* 0x000fe200010f0eff */
[----:B0-----:R-:W-:Y:S02]  /*112a0*/  IMAD R22, R26, 0xdc, RZ ;  /* 0x000000dc1a167824 */ /* 0x001fe400078e02ff */
[----:B------:R-:W0:Y:S01]  /*112b0*/  LDC R26, c[0x0][0x268] ;  /* 0x00009a00ff1a7b82 */ /* 0x000e220000000800 */
[----:B--2---:R-:W-:Y:S02]  /*112c0*/  IMAD R24, R24, 0x1b4, RZ ;  /* 0x000001b418187824 */ /* 0x004fe400078e02ff */
[----:B----4-:R-:W-:-:S03]  /*112d0*/  IMAD R23, R23, 0x36e, RZ ;  /* 0x0000036e17177824 */ /* 0x010fc600078e02ff */
[CC--:B------:R-:W-:Y:S02]  /*112e0*/  IADD3 R2, P3, R24.reuse, R28.reuse, RZ ;  /* 0x0000001c18027210 */ /* 0x0c0fe40007f7e0ff */
[----:B------:R-:W-:Y:S02]  /*112f0*/  LEA.HI.X.SX32 R9, R24, R29, 0x1, P4 ;  /* 0x0000001d18097211 */ /* 0x000fe400020f0eff */
[----:B------:R-:W1:Y:S01]  /*11300*/  LDC R24, c[0x0][0x268] ;  /* 0x00009a00ff187b82 */ /* 0x000e620000000800 */
[----:B------:R2:W-:Y:S02]  /*11310*/  STL.64 [R1+0x1670], R12 ;  /* 0x0016700c01007387 */ /* 0x0005e40000100a00 */
[----:B--2---:R-:W-:Y:S01]  /*11320*/  IADD3 R12, P2, R23, R28, RZ ;  /* 0x0000001c170c7210 */ /* 0x004fe20007f5e0ff */
[----:B0-----:R-:W-:-:S04]  /*11330*/  IMAD R23, R26, 0x1b5, RZ ;  /* 0x000001b51a177824 */ /* 0x001fc800078e02ff */
[----:B------:R-:W0:Y:S01]  /*11340*/  LDC R26, c[0x0][0x268] ;  /* 0x00009a00ff1a7b82 */ /* 0x000e220000000800 */
[----:B------:R-:W-:Y:S02]  /*11350*/  IADD3 R10, P6, R20, R28, RZ ;  /* 0x0000001c140a7210 */ /* 0x000fe40007fde0ff */
[-C--:B------:R-:W-:Y:S01]  /*11360*/  LEA.HI.X.SX32 R3, R27, R29.reuse, 0x1, P3 ;  /* 0x0000001d1b037211 */ /* 0x080fe200018f0eff */
[----:B-1----:R-:W-:Y:S01]  /*11370*/  IMAD R24, R24, 0xdb, RZ ;  /* 0x000000db18187824 */ /* 0x002fe200078e02ff */
        /* <DEDUP_REMOVED lines=21> */
[CC--:B------:R-:W-:Y:S02]  /*114d0*/  IADD3 R2, P3, R21.reuse, R28.reuse, RZ ;  /* 0x0000001c15027210 */ /* 0x0c0fe40007f7e0ff */
        /* <DEDUP_REMOVED lines=12> */
[-C--:B------:R-:W-:Y:S01]  /*115a0*/  IADD3 R14, P1, R18, R28.reuse, RZ ;  /* 0x0000001c120e7210 */ /* 0x080fe20007f3e0ff */
[----:B---3--:R-:W-:Y:S02]  /*115b0*/  IMAD R23, R23, 0x1ba, RZ ;  /* 0x000001ba17177824 */ /* 0x008fe400078e02ff */
[----:B0-----:R-:W-:Y:S01]  /*115c0*/  IMAD R26, R26, 0x1b9, RZ ;  /* 0x000001b91a1a7824 */ /* 0x001fe200078e02ff */
[C---:B------:R-:W-:Y:S02]  /*115d0*/  IADD3 R4, P5, R27.reuse, R28, RZ ;  /* 0x0000001c1b047210 */ /* 0x040fe40007fbe0ff */
[-C--:B------:R-:W-:Y:S01]  /*115e0*/  LEA.HI.X.SX32 R11, R27, R29.reuse, 0x1, P6 ;  /* 0x0000001d1b0b7211 */ /* 0x080fe200030f0eff */
[----:B-1----:R-:W-:Y:S01]  /*115f0*/  IMAD R21, R21, 0x1bc, RZ ;  /* 0x000001bc15157824 */ /* 0x002fe200078e02ff */
[-C--:B------:R-:W-:Y:S01]  /*11600*/  LEA.HI.X.SX32 R15, R26, R29.reuse, 0x1, P1 ;  /* 0x0000001d1a0f7211 */ /* 0x080fe200008f0eff */
[----:B------:R-:W0:Y:S08]  /*11610*/  LDC R27, c[0x0][0x268] ;  /* 0x00009a00ff1b7b82 */ /* 0x000e300000000800 */
[----:B------:R-:W1:Y:S01]  /*11620*/  LDC R26, c[0x0][0x268] ;  /* 0x00009a00ff1a7b82 */ /* 0x000e620000000800 */
[----:B------:R-:W-:-:S02]  /*11630*/  LEA.HI.X.SX32 R5, R22, R29, 0x1, P5 ;  /* 0x0000001d16057211 */ /* 0x000fc400028f0eff */
[----:B------:R-:W-:-:S05]  /*11640*/  IADD3 R12, P2, R23, R28, RZ ;  /* 0x0000001c170c7210 */ /* 0x000fca0007f5e0ff */
[----:B------:R-:W2:Y:S01]  /*11650*/  LDC R22, c[0x0][0x268] ;  /* 0x00009a00ff167b82 */ /* 0x000ea20000000800 */
[----:B------:R-:W-:-:S07]  /*11660*/  IADD3 R2, P3, R24, R28, RZ ;  /* 0x0000001c18027210 */ /* 0x000fce0007f7e0ff */
[----:B------:R-:W3:Y:S01]  /*11670*/  LDC R18, c[0x0][0x268] ;  /* 0x00009a00ff127b82 */ /* 0x000ee20000000800 */
[----:B-1----:R-:W-:Y:S01]  /*11680*/  IMAD R26, R26, 0xdd, RZ ;  /* 0x000000dd1a1a7824 */ /* 0x002fe200078e02ff */
[----:B------:R-:W-:Y:S06]  /*11690*/  STL.64 [R1+0x1350], R4 ;  /* 0x0013500401007387 */ /* 0x000fec0000100a00 */
[----:B------:R-:W1:Y:S01]  /*116a0*/  LDC R24, c[0x0][0x268] ;  /* 0x00009a00ff187b82 */ /* 0x000e620000000800 */
[----:B------:R-:W-:-:S07]  /*116b0*/  LEA.HI.X.SX32 R13, R26, R29, 0x1, P2 ;  /* 0x0000001d1a0d7211 */ /* 0x000fce00010f0eff */
[----:B------:R-:W4:Y:S01]  /*116c0*/  LDC R26, c[0x0][0x268] ;  /* 0x00009a00ff1a7b82 */ /* 0x000f220000000800 */
[----:B--2---:R-:W-:Y:S01]  /*116d0*/  IMAD R22, R22, 0x37a, RZ ;  /* 0x0000037a16167824 */ /* 0x004fe200078e02ff */
[----:B------:R-:W-:Y:S04]  /*116e0*/  STL.64 [R1+0xd08], R10 ;  /* 0x000d080a01007387 */ /* 0x000fe80000100a00 */
[----:B------:R-:W-:Y:S04]  /*116f0*/  STL.64 [R1+0xd00], R14 ;  /* 0x000d000e01007387 */ /* 0x000fe80000100a00 */
[----:B------:R2:W-:Y:S02]  /*11700*/  STL.64 [R1+0x1348], R12 ;  /* 0x0013480c01007387 */ /* 0x0005e40000100a00 */
[----:B--2---:R-:W-:Y:S01]  /*11710*/  IADD3 R12, P2, R22, R28, RZ ;  /* 0x0000001c160c7210 */ /* 0x004fe20007f5e0ff */
[----:B----4-:R-:W-:-:S02]  /*11720*/  IMAD R22, R26, 0x1bb, RZ ;  /* 0x000001bb1a167824 */ /* 0x010fc400078e02ff */
[----:B------:R-:W2:Y:S01]  /*11730*/  LDC R26, c[0x0][0x268] ;  /* 0x00009a00ff1a7b82 */ /* 0x000ea20000000800 */
[----:B0-----:R-:W-:Y:S02]  /*11740*/  IMAD R20, R27, 0x378, RZ ;  /* 0x000003781b147824 */ /* 0x001fe400078e02ff */
[----:B-1----:R-:W-:-:S03]  /*11750*/  IMAD R24, R24, 0xde, RZ ;  /* 0x000000de18187824 */ /* 0x002fc600078e02ff */
[-C--:B------:R-:W-:Y:S02]  /*11760*/  IADD3 R14, P1, R20, R28.reuse, RZ ;  /* 0x0000001c140e7210 */ /* 0x080fe40007f3e0ff */
[----:B------:R-:W0:Y:S01]  /*11770*/  LDC R20, c[0x0][0x268] ;  /* 0x00009a00ff147b82 */ /* 0x000e220000000800 */
[----:B------:R-:W-:Y:S02]  /*11780*/  IADD3 R4, P5, R24, R28, RZ ;  /* 0x0000001c18047210 */ /* 0x000fe40007fbe0ff */
[-C--:B------:R-:W-:Y:S01]  /*11790*/  LEA.HI.X.SX32 R3, R23, R29.reuse, 0x1, P3 ;  /* 0x0000001d17037211 */ /* 0x080fe200018f0eff */
[----:B--2---:R-:W-:Y:S01]  /*117a0*/  IMAD R26, R26, 0x6f, RZ ;  /* 0x0000006f1a1a7824 */ /* 0x004fe200078e02ff */
[----:B------:R-:W-:-:S03]  /*117b0*/  LEA.HI.X.SX32 R9, R22, R29, 0x1, P4 ;  /* 0x0000001d16097211 */ /* 0x000fc600020f0eff */
[----:B------:R-:W1:Y:S01]  /*117c0*/  LDC R27, c[0x0][0x268] ;  /* 0x00009a00ff1b7b82 */ /* 0x000e620000000800 */
[----:B------:R-:W-:-:S07]  /*117d0*/  LEA.HI.X.SX32 R5, R26, R29, 0x1, P5 ;  /* 0x0000001d1a057211 */ /* 0x000fce00028f0eff */
[----:B------:R-:W2:Y:S01]  /*117e0*/  LDC R26, c[0x0][0x268] ;  /* 0x00009a00ff1a7b82 */ /* 0x000ea20000000800 */
[----:B0-----:R-:W-:Y:S01]  /*117f0*/  IMAD R20, R20, 0x37e, RZ ;  /* 0x0000037e14147824 */ /* 0x001fe200078e02ff */
[-C--:B------:R-:W-:Y:S01]  /*11800*/  IADD3 R10, P6, R21, R28.reuse, RZ ;  /* 0x0000001c150a7210 */ /* 0x080fe20007fde0ff */
[----:B------:R-:W-:Y:S03]  /*11810*/  STL.64 [R1+0xcf8], R2 ;  /* 0x000cf80201007387 */ /* 0x000fe60000100a00 */
[----:B------:R-:W-:Y:S01]  /*11820*/  LEA.HI.X.SX32 R11, R24, R29, 0x1, P6 ;  /* 0x0000001d180b7211 */ /* 0x000fe200030f0eff */
[----:B------:R0:W-:Y:S01]  /*11830*/  STL.64 [R1+0xcf0], R8 ;  /* 0x000cf00801007387 */ /* 0x0001e20000100a00 */
[----:B------:R-:W4:Y:S08]  /*11840*/  LDC R24, c[0x0][0x268] ;  /* 0x00009a00ff187b82 */ /* 0x000f300000000800 */
[----:B------:R-:W3:Y:S01]  /*11850*/  LDC R23, c[0x0][0x268] ;  /* 0x00009a00ff177b82 */ /* 0x000ee20000000800 */
[----:B0-----:R-:W-:Y:S01]  /*11860*/  IADD3 R8, P5, R20, R28, RZ ;  /* 0x0000001c14087210 */ /* 0x001fe20007fbe0ff */
[----:B--2---:R-:W-:-:S06]  /*11870*/  IMAD R20, R26, 0x1c, RZ ;  /* 0x0000001c1a147824 */ /* 0x004fcc00078e02ff */
[----:B------:R-:W0:Y:S01]  /*11880*/  LDC R26, c[0x0][0x268] ;  /* 0x00009a00ff1a7b82 */ /* 0x000e220000000800 */
[----:B----4-:R-:W-:Y:S02]  /*11890*/  IMAD R16, R24, 0x38, RZ ;  /* 0x0000003818107824 */ /* 0x010fe400078e02ff */
[----:B0-----:R-:W-:-:S05]  /*118a0*/  IMAD R24, R26, 0x1bd, RZ ;  /* 0x000001bd1a187824 */ /* 0x001fca00078e02ff */
[----:B------:R-:W0:Y:S01]  /*118b0*/  LDC R26, c[0x0][0x268] ;  /* 0x00009a00ff1a7b82 */ /* 0x000e220000000800 */
[----:B------:R-:W-:-:S07]  /*118c0*/  LEA.HI.X.SX32 R13, R24, R29, 0x1, P2 ;  /* 0x0000001d180d7211 */ /* 0x000fce00010f0eff */
[----:B------:R-:W2:Y:S01]  /*118d0*/  LDC R24, c[0x0][0x268] ;  /* 0x00009a00ff187b82 */ /* 0x000ea20000000800 */
[----:B-1----:R-:W-:Y:S02]  /*118e0*/  IMAD R27, R27, 0x1be, RZ ;  /* 0x000001be1b1b7824 */ /* 0x002fe400078e02ff */
[----:B---3--:R-:W-:-:S03]  /*118f0*/  IMAD R23, R23, 0x37c, RZ ;  /* 0x0000037c17177824 */ /* 0x008fc600078e02ff */
[-C--:B------:R-:W-:Y:S02]  /*11900*/  IADD3 R2, P3, R27, R28.reuse, RZ ;  /* 0x0000001c1b027210 */ /* 0x080fe40007f7e0ff */
[----:B------:R-:W-:Y:S01]  /*11910*/  IADD3 R22, P4, R23, R28, RZ ;  /* 0x0000001c17167210 */ /* 0x000fe20007f9e0ff */
[----:B------:R1:W-:Y:S01]  /*11920*/  STL.64 [R1+0x1660], R4 ;  /* 0x0016600401007387 */ /* 0x0003e20000100a00 */
[----:B0-----:R-:W-:Y:S02]  /*11930*/  IMAD R26, R26, 0xdf, RZ ;  /* 0x000000df1a1a7824 */ /* 0x001fe400078e02ff */
[-C--:B------:R-:W-:Y:S02]  /*11940*/  LEA.HI.X.SX32 R23, R27, R29.reuse, 0x1, P4 ;  /* 0x0000001d1b177211 */ /* 0x080fe400020f0eff */
[----:B------:R-:W0:Y:S01]  /*11950*/  LDC R27, c[0x0][0x268] ;  /* 0x00009a00ff1b7b82 */ /* 0x000e220000000800 */
[-C--:B------:R-:W-:Y:S01]  /*11960*/  LEA.HI.X.SX32 R3, R26, R29.reuse, 0x1, P3 ;  /* 0x0000001d1a037211 */ /* 0x080fe200018f0eff */
[----:B-1----:R-:W-:Y:S01]  /*11970*/  IMAD R4, R18, 0xe, RZ ;  /* 0x0000000e12047824 */ /* 0x002fe200078e02ff */
[----:B------:R-:W-:Y:S01]  /*11980*/  LEA.HI.X.SX32 R15, R21, R29, 0x1, P1 ;  /* 0x0000001d150f7211 */ /* 0x000fe200008f0eff */
[----:B--2---:R-:W-:-:S04]  /*11990*/  IMAD R18, R24, 0xe0, RZ ;  /* 0x000000e018127824 */ /* 0x004fc800078e02ff */
[----:B------:R-:W1:Y:S08]  /*119a0*/  LDC R26, c[0x0][0x268] ;  /* 0x00009a00ff1a7b82 */ /* 0x000e700000000800 */
[----:B------:R-:W2:Y:S08]  /*119b0*/  LDC R21, c[0x0][0x268] ;  /* 0x00009a00ff157b82 */ /* 0x000eb00000000800 */
[----:B------:R-:W3:Y:S01]  /*119c0*/  LDC R24, c[0x0][0x268] ;  /* 0x00009a00ff187b82 */ /* 0x000ee20000000800 */
[----:B0-----:R-:W-:-:S02]  /*119d0*/  IMAD R27, R27, 0x1c0, RZ ;  /* 0x000001c01b1b7824 */ /* 0x001fc400078e02ff */
[----:B-1----:R-:W-:-:S05]  /*119e0*/  IMAD R26, R26, 0x1bf, RZ ;  /* 0x000001bf1a1a7824 */ /* 0x002fca00078e02ff */
[----:B------:R-:W-:Y:S01]  /*119f0*/  LEA.HI.X.SX32 R9, R26, R29, 0x1, P5 ;  /* 0x0000001d1a097211 */ /* 0x000fe200028f0eff */
[----:B--2---:R-:W-:Y:S01]  /*11a00*/  IMAD R17, R21, 0x70, RZ ;  /* 0x0000007015117824 */ /* 0x004fe200078e02ff */
[----:B------:R-:W-:Y:S02]  /*11a10*/  IADD3 R26, P5, R27, R28, RZ ;  /* 0x0000001c1b1a7210 */ /* 0x000fe40007fbe0ff */
[----:B------:R-:W0:Y:S01]  /*11a20*/  LDC R27, c[0x0][0x268] ;  /* 0x00009a00ff1b7b82 */ /* 0x000e220000000800 */
[----:B---3--:R-:W-:-:S07]  /*11a30*/  IMAD R21, R24, 0x7, RZ ;  /* 0x0000000718157824 */ /* 0x008fce00078e02ff */
[----:B------:R-:W1:Y:S01]  /*11a40*/  LDC R24, c[0x0][0x268] ;  /* 0x00009a00ff187b82 */ /* 0x000e620000000800 */
[----:B------:R2:W-:Y:S04]  /*11a50*/  STL.64 [R1+0x1340], R10 ;  /* 0x0013400a01007387 */ /* 0x0005e80000100a00 */
[----:B------:R3:W-:Y:S04]  /*11a60*/  STL.64 [R1+0xce8], R14 ;  /* 0x000ce80e01007387 */ /* 0x0007e80000100a00 */
[----:B------:R4:W-:Y:S01]  /*11a70*/  STL.64 [R1+0xce0], R12 ;  /* 0x000ce00c01007387 */ /* 0x0009e20000100a00 */
[----:B--2---:R-:W-:-:S03]  /*11a80*/  IADD3 R10, P6, R4, R28, RZ ;  /* 0x0000001c040a7210 */ /* 0x004fc60007fde0ff */
[----:B------:R2:W-:Y:S01]  /*11a90*/  STL.64 [R1+0x1338], R2 ;  /* 0x0013380201007387 */ /* 0x0005e20000100a00 */
[-C--:B---3--:R-:W-:Y:S02]  /*11aa0*/  IADD3 R14, P1, R20, R28.reuse, RZ ;  /* 0x0000001c140e7210 */ /* 0x088fe40007f3e0ff */
[-C--:B------:R-:W-:Y:S02]  /*11ab0*/  LEA.HI.X.SX32 R11, R21, R29.reuse, 0x1, P6 ;  /* 0x0000001d150b7211 */ /* 0x080fe400030f0eff */
[-C--:B----4-:R-:W-:Y:S01]  /*11ac0*/  IADD3 R12, P2, R16, R28.reuse, RZ ;  /* 0x0000001c100c7210 */ /* 0x090fe20007f5e0ff */
[----:B------:R3:W-:Y:S01]  /*11ad0*/  STL.64 [R1+0xcd8], R22 ;  /* 0x000cd81601007387 */ /* 0x0007e20000100a00 */
[-C--:B------:R-:W-:Y:S01]  /*11ae0*/  LEA.HI.X.SX32 R15, R4, R29.reuse, 0x1, P1 ;  /* 0x0000001d040f7211 */ /* 0x080fe200008f0eff */
[----:B-1----:R-:W-:Y:S01]  /*11af0*/  IMAD R5, R24, 0x382, RZ ;  /* 0x0000038218057824 */ /* 0x002fe200078e02ff */
[----:B--2---:R-:W-:Y:S01]  /*11b00*/  IADD3 R2, P3, R17, R28, RZ ;  /* 0x0000001c11027210 */ /* 0x004fe20007f7e0ff */
[----:B------:R1:W-:Y:S01]  /*11b10*/  STL.64 [R1+0xcd0], R8 ;  /* 0x000cd00801007387 */ /* 0x0003e20000100a00 */
[-C--:B------:R-:W-:Y:S01]  /*11b20*/  LEA.HI.X.SX32 R13, R20, R29.reuse, 0x1, P2 ;  /* 0x0000001d140d7211 */ /* 0x080fe200010f0eff */
[----:B------:R-:W2:Y:S01]  /*11b30*/  LDC R21, c[0x0][0x268] ;  /* 0x00009a00ff157b82 */ /* 0x000ea20000000800 */
[----:B------:R-:W-:-:S02]  /*11b40*/  LEA.HI.X.SX32 R3, R16, R29, 0x1, P3 ;  /* 0x0000001d10037211 */ /* 0x000fc400018f0eff */
[CC--:B---3--:R-:W-:Y:S02]  /*11b50*/  IADD3 R22, P4, R18.reuse, R28.reuse, RZ ;  /* 0x0000001c12167210 */ /* 0x0c8fe40007f9e0ff */
[-C--:B------:R-:W-:Y:S01]  /*11b60*/  IADD3 R24, P6, R25, R28.reuse, RZ ;  /* 0x0000001c19187210 */ /* 0x080fe20007fde0ff */
[----:B-1----:R-:W3:Y:S01]  /*11b70*/  LDL.LU.64 R8, [R1+0x2c58] ;  /* 0x002c580001087983 */ /* 0x002ee20000300a00 */
[-C--:B------:R-:W-:Y:S01]  /*11b80*/  LEA.HI.X.SX32 R23, R17, R29.reuse, 0x1, P4 ;  /* 0x0000001d11177211 */ /* 0x080fe200020f0eff */
[----:B0-----:R-:W-:Y:S01]  /*11b90*/  IMAD R25, R27, 0x1c0, RZ ;  /* 0x000001c01b197824 */ /* 0x001fe200078e02ff */
[----:B------:R-:W-:Y:S01]  /*11ba0*/  IADD3 R4, P1, R5, R28, RZ ;  /* 0x0000001c05047210 */ /* 0x000fe20007f3e0ff */
[----:B------:R0:W-:Y:S01]  /*11bb0*/  STL.64 [R1+0x1938], R10 ;  /* 0x0019380a01007387 */ /* 0x0001e20000100a00 */
[----:B------:R-:W-:Y:S01]  /*11bc0*/  LEA.HI.X.SX32 R27, R18, R29, 0x1, P5 ;  /* 0x0000001d121b7211 */ /* 0x000fe200028f0eff */
[----:B------:R-:W1:Y:S08]  /*11bd0*/  LDC R20, c[0x0][0x268] ;  /* 0x00009a00ff147b82 */ /* 0x000e700000000800 */
[----:B------:R-:W4:Y:S01]  /*11be0*/  LDC R17, c[0x0][0x268] ;  /* 0x00009a00ff117b82 */ /* 0x000f220000000800 */
[----:B0-----:R-:W3:Y:S04]  /*11bf0*/  LDL.LU.64 R10, [R1+0x2c50] ;  /* 0x002c5000010a7983 */ /* 0x001ee80000300a00 */
[----:B------:R-:W-:Y:S04]  /*11c00*/  STL.64 [R1+0x1908], R14 ;  /* 0x0019080e01007387 */ /* 0x000fe80000100a00 */
[----:B------:R0:W-:Y:S04]  /*11c10*/  STL.64 [R1+0x18a8], R12 ;  /* 0x0018a80c01007387 */ /* 0x0001e80000100a00 */
[----:B0-----:R-:W3:Y:S04]  /*11c20*/  LDL.LU.64 R12, [R1+0x2c48] ;  /* 0x002c4800010c7983 */ /* 0x001ee80000300a00 */
[----:B------:R0:W-:Y:S04]  /*11c30*/  STL.64 [R1+0x17e8], R2 ;  /* 0x0017e80201007387 */ /* 0x0001e80000100a00 */
[----:B0-----:R-:W3:Y:S04]  /*11c40*/  LDL.LU.64 R2, [R1+0x2c40] ;  /* 0x002c400001027983 */ /* 0x001ee80000300a00 */
[----:B------:R0:W-:Y:S04]  /*11c50*/  STL.64 [R1+0x1658], R22 ;  /* 0x0016581601007387 */ /* 0x0001e80000100a00 */
[----:B0-----:R-:W3:Y:S04]  /*11c60*/  LDL.LU.64 R22, [R1+0x2c38] ;  /* 0x002c380001167983 */ /* 0x001ee80000300a00 */
[----:B------:R0:W-:Y:S04]  /*11c70*/  STL.64 [R1+0x1330], R26 ;  /* 0x0013301a01007387 */ /* 0x0001e80000100a00 */
[----:B0-----:R-:W3:Y:S01]  /*11c80*/  LDL.LU.64 R26, [R1+0x2c30] ;  /* 0x002c3000011a7983 */ /* 0x001ee20000300a00 */
[----:B--2---:R-:W-:-:S02]  /*11c90*/  IMAD R15, R21, 0x1c2, RZ ;  /* 0x000001c2150f7824 */ /* 0x004fc400078e02ff */
[----:B------:R-:W0:Y:S01]  /*11ca0*/  LDC R21, c[0x0][0x268] ;  /* 0x00009a00ff157b82 */ /* 0x000e220000000800 */
[----:B------:R-:W-:Y:S01]  /*11cb0*/  LEA.HI.X.SX32 R25, R25, R29, 0x1, P6 ;  /* 0x0000001d19197211 */ /* 0x000fe200030f0eff */
[----:B-1----:R-:W-:-:S04]  /*11cc0*/  IMAD R16, R20, 0x386, RZ ;  /* 0x0000038614107824 */ /* 0x002fc800078e02ff */
[----:B------:R1:W-:Y:S01]  /*11cd0*/  STL.64 [R1+0xcc8], R24 ;  /* 0x000cc81801007387 */ /* 0x0003e20000100a00 */
[----:B------:R-:W-:-:S03]  /*11ce0*/  IADD3 R14, P2, R15, R28, RZ ;  /* 0x0000001c0f0e7210 */ /* 0x000fc60007f5e0ff */
[----:B-1----:R-:W2:Y:S01]  /*11cf0*/  LDL.LU R24, [R1+0x2c28] ;  /* 0x002c280001187983 */ /* 0x002ea20000300800 */
[----:B0-----:R-:W-:-:S05]  /*11d00*/  IMAD R21, R21, 0x384, RZ ;  /* 0x0000038415157824 */ /* 0x001fca00078e02ff */
[-C--:B------:R-:W-:Y:S01]  /*11d10*/  IADD3 R20, P3, R21, R28.reuse, RZ ;  /* 0x0000001c15147210 */ /* 0x080fe20007f7e0ff */
[----:B----4-:R-:W-:Y:S01]  /*11d20*/  IMAD R17, R17, 0x1c3, RZ ;  /* 0x000001c311117824 */ /* 0x010fe200078e02ff */
[----:B------:R-:W-:-:S04]  /*11d30*/  IADD3 R16, P4, R16, R28, RZ ;  /* 0x0000001c10107210 */ /* 0x000fc80007f9e0ff */
[----:B------:R-:W-:Y:S01]  /*11d40*/  LEA.HI.X.SX32 R17, R17, R29, 0x1, P4 ;  /* 0x0000001d11117211 */ /* 0x000fe200020f0eff */
[----:B---3--:R-:W-:-:S05]  /*11d50*/  IMAD R18, R27, 0x1c1, RZ ;  /* 0x000001c11b127824 */ /* 0x008fca00078e02ff */
[----:B------:R-:W-:Y:S02]  /*11d60*/  LEA.HI.X.SX32 R5, R18, R29, 0x1, P1 ;  /* 0x0000001d12057211 */ /* 0x000fe400008f0eff */
[----:B------:R-:W0:Y:S03]  /*11d70*/  LDC R18, c[0x0][0x268] ;  /* 0x00009a00ff127b82 */ /* 0x000e260000000800 */
[----:B------:R1:W-:Y:S02]  /*11d80*/  STL.64 [R1+0xcc0], R4 ;  /* 0x000cc00401007387 */ /* 0x0003e40000100a00 */
[----:B-1----:R-:W-:-:S03]  /*11d90*/  IMAD R4, R23, 0xe1, RZ ;  /* 0x000000e117047824 */ /* 0x002fc600078e02ff */
[----:B------:R-:W1:Y:S02]  /*11da0*/  LDC R5, c[0x0][0x268] ;  /* 0x00009a00ff057b82 */ /* 0x000e640000000800 */
[----:B------:R-:W-:Y:S01]  /*11db0*/  LEA.HI.X.SX32 R15, R4, R29, 0x1, P2 ;  /* 0x0000001d040f7211 */ /* 0x000fe200010f0eff */
[----:B0-----:R-:W-:-:S04]  /*11dc0*/  IMAD R21, R18, 0x1c2, RZ ;  /* 0x000001c212157824 */ /* 0x001fc800078e02ff */
[----:B------:R0:W-:Y:S01]  /*11dd0*/  STL.64 [R1+0x1328], R14 ;  /* 0x0013280e01007387 */ /* 0x0001e20000100a00 */
[----:B------:R-:W3:Y:S01]  /*11de0*/  LDC R18, c[0x0][0x268] ;  /* 0x00009a00ff127b82 */ /* 0x000ee20000000800 */
[----:B------:R-:W-:-:S07]  /*11df0*/  LEA.HI.X.SX32 R21, R21, R29, 0x1, P3 ;  /* 0x0000001d15157211 */ /* 0x000fce00018f0eff */
[----:B------:R-:W4:Y:S01]  /*11e00*/  LDC R23, c[0x0][0x268] ;  /* 0x00009a00ff177b82 */ /* 0x000f220000000800 */
[----:B0-----:R-:W4:Y:S04]  /*11e10*/  LDL.LU.64 R14, [R1+0x2c20] ;  /* 0x002c2000010e7983 */ /* 0x001f280000300a00 */
[----:B------:R0:W-:Y:S04]  /*11e20*/  STL.64 [R1+0xcb8], R20 ;  /* 0x000cb81401007387 */ /* 0x0001e80000100a00 */
[----:B0-----:R-:W4:Y:S04]  /*11e30*/  LDL.LU.64 R20, [R1+0x2c18] ;  /* 0x002c180001147983 */ /* 0x001f280000300a00 */
[----:B------:R0:W-:Y:S04]  /*11e40*/  STL.64 [R1+0xcb0], R16 ;  /* 0x000cb01001007387 */ /* 0x0001e80000100a00 */
[----:B0-----:R-:W4:Y:S01]  /*11e50*/  LDL.LU R17, [R1+0x2c10] ;  /* 0x002c100001117983 */ /* 0x001f220000300800 */
[----:B-1----:R-:W-:-:S05]  /*11e60*/  IMAD R5, R5, 0x38a, RZ ;  /* 0x0000038a05057824 */ /* 0x002fca00078e02ff */
[-C--:B------:R-:W-:Y:S02]  /*11e70*/  IADD3 R4, P2, R5, R28.reuse, RZ ;  /* 0x0000001c05047210 */ /* 0x080fe40007f5e0ff */
[----:B------:R-:W0:Y:S01]  /*11e80*/  LDC R5, c[0x0][0x268] ;  /* 0x00009a00ff057b82 */ /* 0x000e220000000800 */
[----:B---3--:R-:W-:Y:S01]  /*11e90*/  IMAD R27, R18, 0x71, RZ ;  /* 0x00000071121b7824 */ /* 0x008fe200078e02ff */
[-C--:B------:R-:W-:Y:S01]  /*11ea0*/  IADD3 R26, P5, R26, R28.reuse, RZ ;  /* 0x0000001c1a1a7210 */ /* 0x080fe20007fbe0ff */
[----:B------:R-:W-:Y:S01]  /*11eb0*/  IMAD R25, R3, 0xe2, RZ ;  /* 0x000000e203197824 */ /* 0x000fe200078e02ff */
[-C--:B--2---:R-:W-:Y:S01]  /*11ec0*/  IADD3 R24, P6, R24, R28.reuse, RZ ;  /* 0x0000001c18187210 */ /* 0x084fe20007fde0ff */
[----:B----4-:R-:W-:Y:S01]  /*11ed0*/  IMAD R23, R23, 0x1c4, RZ ;  /* 0x000001c417177824 */ /* 0x010fe200078e02ff */
[----:B------:R-:W-:Y:S02]  /*11ee0*/  IADD3 R22, P1, R22, R28, RZ ;  /* 0x0000001c16167210 */ /* 0x000fe40007f3e0ff */
[----:B------:R-:W-:-:S02]  /*11ef0*/  LEA.HI.X.SX32 R27, R27, R29, 0x1, P5 ;  /* 0x0000001d1b1b7211 */ /* 0x000fc400028f0eff */
[-C--:B------:R-:W-:Y:S02]  /*11f00*/  IADD3 R18, P3, R19, R28.reuse, RZ ;  /* 0x0000001c13127210 */ /* 0x080fe40007f7e0ff */
[-C--:B------:R-:W-:Y:S01]  /*11f10*/  LEA.HI.X.SX32 R25, R25, R29.reuse, 0x1, P6 ;  /* 0x0000001d19197211 */ /* 0x080fe200030f0eff */
[----:B------:R1:W-:Y:S01]  /*11f20*/  STL.64 [R1+0x1650], R26 ;  /* 0x0016501a01007387 */ /* 0x0003e20000100a00 */
[-C--:B------:R-:W-:Y:S01]  /*11f30*/  LEA.HI.X.SX32 R23, R23, R29.reuse, 0x1, P1 ;  /* 0x0000001d17177211 */ /* 0x080fe200008f0eff */
[----:B0-----:R-:W-:Y:S01]  /*11f40*/  IMAD R19, R5, 0xe3, RZ ;  /* 0x000000e305137824 */ /* 0x001fe200078e02ff */
[----:B-1----:R-:W-:Y:S02]  /*11f50*/  IADD3 R26, P5, R2, R28, RZ ;  /* 0x0000001c021a7210 */ /* 0x002fe40007fbe0ff */
[----:B------:R-:W2:Y:S02]  /*11f60*/  LDL.64 R2, [R1+0x488] ;  /* 0x0004880001027983 */ /* 0x000ea40000100a00 */
[----:B------:R-:W-:-:S02]  /*11f70*/  LEA.HI.X.SX32 R19, R19, R29, 0x1, P3 ;  /* 0x0000001d13137211 */ /* 0x000fc400018f0eff */
[----:B------:R-:W-:Y:S04]  /*11f80*/  STL.64 [R1+0x1320], R24 ;  /* 0x0013201801007387 */ /* 0x000fe80000100a00 */
[----:B------:R-:W-:Y:S01]  /*11f90*/  STL.64 [R1+0xca8], R22 ;  /* 0x000ca81601007387 */ /* 0x000fe20000100a00 */
[----:B------:R-:W-:-:S05]  /*11fa0*/  LEA.HI.X.SX32 R5, R21, R29, 0x1, P2 ;  /* 0x0000001d15057211 */ /* 0x000fca00010f0eff */
[----:B------:R0:W-:Y:S04]  /*11fb0*/  STL.64 [R1+0xca0], R4 ;  /* 0x000ca00401007387 */ /* 0x0001e80000100a00 */
[----:B0-----:R-:W3:Y:S04]  /*11fc0*/  LDL.LU.64 R4, [R1+0x2c08] ;  /* 0x002c080001047983 */ /* 0x001ee80000300a00 */
[----:B------:R0:W-:Y:S01]  /*11fd0*/  STL.64 [R1+0x1318], R18 ;  /* 0x0013181201007387 */ /* 0x0001e20000100a00 */
[----:B------:R-:W-:Y:S01]  /*11fe0*/  IADD3 R16, P4, R17, R28, RZ ;  /* 0x0000001c11107210 */ /* 0x000fe20007f9e0ff */
[----:B------:R-:W-:-:S02]  /*11ff0*/  IMAD R17, R20, 0x1c6, RZ ;  /* 0x000001c614117824 */ /* 0x000fc400078e02ff */
[----:B0-----:R-:W4:Y:S03]  /*12000*/  LDL.LU R18, [R1+0x2c04] ;  /* 0x002c040001127983 */ /* 0x001f260000300800 */
[----:B------:R-:W-:-:S05]  /*12010*/  LEA.HI.X.SX32 R17, R17, R29, 0x1, P4 ;  /* 0x0000001d11117211 */ /* 0x000fca00020f0eff */
[----:B------:R0:W-:Y:S04]  /*12020*/  STL.64 [R1+0xc98], R16 ;  /* 0x000c981001007387 */ /* 0x0001e80000100a00 */
[----:B0-----:R-:W2:Y:S01]  /*12030*/  LDL.LU R16, [R1+0x2c00] ;  /* 0x002c000001107983 */ /* 0x001ea20000300800 */
[-C--:B------:R-:W-:Y:S02]  /*12040*/  IADD3 R24, P6, R11, R28.reuse, RZ ;  /* 0x0000001c0b187210 */ /* 0x080fe40007fde0ff */
[----:B------:R-:W-:Y:S02]  /*12050*/  IADD3 R22, P1, R9, R28, RZ ;  /* 0x0000001c09167210 */ /* 0x000fe40007f3e0ff */
[-C--:B------:R-:W-:Y:S02]  /*12060*/  LEA.HI.X.SX32 R25, R13, R29.reuse, 0x1, P6 ;  /* 0x0000001d0d197211 */ /* 0x080fe400030f0eff */
[----:B------:R-:W0:Y:S01]  /*12070*/  LDC R13, c[0x0][0x268] ;  /* 0x00009a00ff0d7b82 */ /* 0x000e220000000800 */
[----:B------:R-:W-:-:S07]  /*12080*/  LEA.HI.X.SX32 R23, R11, R29, 0x1, P1 ;  /* 0x0000001d0b177211 */ /* 0x000fce00008f0eff */
[----:B------:R-:W1:Y:S01]  /*12090*/  LDC R11, c[0x0][0x268] ;  /* 0x00009a00ff0b7b82 */ /* 0x000e620000000800 */
[----:B------:R-:W-:Y:S01]  /*120a0*/  LEA.HI.X.SX32 R27, R15, R29, 0x1, P5 ;  /* 0x0000001d0f1b7211 */ /* 0x000fe200028f0eff */
[----:B------:R-:W-:Y:S01]  /*120b0*/  IMAD R7, R7, 0x1c9, RZ ;  /* 0x000001c907077824 */ /* 0x000fe200078e02ff */
[----:B------:R-:W-:-:S03]  /*120c0*/  IADD3 R14, P5, R14, R28, RZ ;  /* 0x0000001c0e0e7210 */ /* 0x000fc60007fbe0ff */
[----:B------:R0:W-:Y:S01]  /*120d0*/  STL.64 [R1+0xc90], R26 ;  /* 0x000c901a01007387 */ /* 0x0001e20000100a00 */
[-C--:B------:R-:W-:Y:S01]  /*120e0*/  IADD3 R12, P6, R12, R28.reuse, RZ ;  /* 0x0000001c0c0c7210 */ /* 0x080fe20007fde0ff */
[----:B------:R-:W-:Y:S01]  /*120f0*/  IMAD R0, R0, 0x1cc, RZ ;  /* 0x000001cc00007824 */ /* 0x000fe200078e02ff */
[----:B------:R-:W-:Y:S01]  /*12100*/  IADD3 R10, P1, R10, R28, RZ ;  /* 0x0000001c0a0a7210 */ /* 0x000fe20007f3e0ff */
[----:B0-----:R-:W2:Y:S01]  /*12110*/  LDL.LU.64 R26, [R1+0x2bf8] ;  /* 0x002bf800011a7983 */ /* 0x001ea20000300a00 */
[----:B------:R-:W-:-:S03]  /*12120*/  IMAD R13, R13, 0x1ca, RZ ;  /* 0x000001ca0d0d7824 */ /* 0x000fc600078e02ff */
[----:B------:R0:W-:Y:S01]  /*12130*/  STL.64 [R1+0x17e0], R24 ;  /* 0x0017e01801007387 */ /* 0x0001e20000100a00 */
[----:B-1----:R-:W-:Y:S01]  /*12140*/  IMAD R11, R11, 0x1cb, RZ ;  /* 0x000001cb0b0b7824 */ /* 0x002fe200078e02ff */
[-C--:B------:R-:W-:Y:S02]  /*12150*/  LEA.HI.X.SX32 R13, R13, R29.reuse, 0x1, P6 ;  /* 0x0000001d0d0d7211 */ /* 0x080fe400030f0eff */
[----:B0-----:R-:W2:Y:S04]  /*12160*/  LDL.LU.64 R24, [R1+0x2bf0] ;  /* 0x002bf00001187983 */ /* 0x001ea80000300a00 */
[----:B------:R0:W-:Y:S01]  /*12170*/  STL.64 [R1+0x1648], R22 ;  /* 0x0016481601007387 */ /* 0x0001e20000100a00 */
[----:B------:R-:W-:Y:S01]  /*12180*/  LEA.HI.X.SX32 R11, R11, R29, 0x1, P1 ;  /* 0x0000001d0b0b7211 */ /* 0x000fe200008f0eff */
[----:B------:R-:W-:-:S02]  /*12190*/  IMAD R6, R6, 0x398, RZ ;  /* 0x0000039806067824 */ /* 0x000fc400078e02ff */
[----:B0-----:R-:W2:Y:S01]  /*121a0*/  LDL.LU.64 R22, [R1+0x2be8] ;  /* 0x002be80001167983 */ /* 0x001ea20000300a00 */
[----:B---3--:R-:W-:-:S04]  /*121b0*/  IADD3 R20, P2, R5, R28, RZ ;  /* 0x0000001c05147210 */ /* 0x008fc80007f5e0ff */
[----:B------:R-:W-:Y:S02]  /*121c0*/  LEA.HI.X.SX32 R21, R9, R29, 0x1, P2 ;  /* 0x0000001d09157211 */ /* 0x000fe400010f0eff */
[----:B------:R-:W0:Y:S01]  /*121d0*/  LDC R9, c[0x0][0x268] ;  /* 0x00009a00ff097b82 */ /* 0x000e220000000800 */
[----:B----4-:R-:W-:-:S04]  /*121e0*/  IADD3 R18, P3, R18, R28, RZ ;  /* 0x0000001c12127210 */ /* 0x010fc80007f7e0ff */
[----:B------:R-:W-:-:S03]  /*121f0*/  LEA.HI.X.SX32 R19, R5, R29, 0x1, P3 ;  /* 0x0000001d05137211 */ /* 0x000fc600018f0eff */
[----:B------:R-:W1:Y:S01]  /*12200*/  LDC R5, c[0x0][0x268] ;  /* 0x00009a00ff057b82 */ /* 0x000e620000000800 */
[----:B------:R-:W-:Y:S01]  /*12210*/  IMAD R15, R4, 0xe5, RZ ;  /* 0x000000e5040f7824 */ /* 0x000fe200078e02ff */
[----:B------:R3:W-:Y:S01]  /*12220*/  STL.64 [R1+0x1310], R20 ;  /* 0x0013101401007387 */ /* 0x0007e20000100a00 */
[----:B------:R-:W-:-:S03]  /*12230*/  IADD3 R8, P2, R8, R28, RZ ;  /* 0x0000001c08087210 */ /* 0x000fc60007f5e0ff */
[-C--:B------:R-:W-:Y:S02]  /*12240*/  LEA.HI.X.SX32 R15, R15, R29.reuse, 0x1, P5 ;  /* 0x0000001d0f0f7211 */ /* 0x080fe400028f0eff */
[-C--:B--2---:R-:W-:Y:S01]  /*12250*/  IADD3 R16, P4, R16, R28.reuse, RZ ;  /* 0x0000001c10107210 */ /* 0x084fe20007f9e0ff */
[----:B0-----:R-:W-:Y:S01]  /*12260*/  IMAD R9, R9, 0x73, RZ ;  /* 0x0000007309097824 */ /* 0x001fe200078e02ff */
[----:B---3--:R-:W2:Y:S02]  /*12270*/  LDL.LU.64 R20, [R1+0x2be0] ;  /* 0x002be00001147983 */ /* 0x008ea40000300a00 */
[-C--:B------:R-:W-:Y:S02]  /*12280*/  LEA.HI.X.SX32 R17, R7, R29.reuse, 0x1, P4 ;  /* 0x0000001d07117211 */ /* 0x080fe400020f0eff */
[----:B------:R0:W-:Y:S01]  /*12290*/  STL.64 [R1+0xc88], R18 ;  /* 0x000c881201007387 */ /* 0x0001e20000100a00 */
[----:B------:R-:W-:Y:S02]  /*122a0*/  IADD3 R4, P3, R0, R28, RZ ;  /* 0x0000001c00047210 */ /* 0x000fe40007f7e0ff */
[-C--:B------:R-:W-:Y:S01]  /*122b0*/  LEA.HI.X.SX32 R9, R9, R29.reuse, 0x1, P2 ;  /* 0x0000001d09097211 */ /* 0x080fe200010f0eff */
[----:B-1----:R-:W-:Y:S01]  /*122c0*/  IMAD R5, R5, 0xe6, RZ ;  /* 0x000000e605057824 */ /* 0x002fe200078e02ff */
[----:B0-----:R-:W3:Y:S04]  /*122d0*/  LDL.LU.64 R18, [R1+0x2bd8] ;  /* 0x002bd80001127983 */ /* 0x001ee80000300a00 */
[----:B------:R0:W-:Y:S01]  /*122e0*/  STL.64 [R1+0xc80], R16 ;  /* 0x000c801001007387 */ /* 0x0001e20000100a00 */
[----:B------:R-:W-:-:S02]  /*122f0*/  LEA.HI.X.SX32 R5, R5, R29, 0x1, P3 ;  /* 0x0000001d05057211 */ /* 0x000fc400018f0eff */
[----:B------:R-:W-:Y:S01]  /*12300*/  IADD3 R6, P4, R6, R28, RZ ;  /* 0x0000001c06067210 */ /* 0x000fe20007f9e0ff */
[----:B0-----:R-:W4:Y:S04]  /*12310*/  LDL.LU.64 R16, [R1+0x2bd0] ;  /* 0x002bd00001107983 */ /* 0x001f280000300a00 */
[----:B------:R0:W-:Y:S01]  /*12320*/  STL.64 [R1+0x1308], R14 ;  /* 0x0013080e01007387 */ /* 0x0001e20000100a00 */
[----:B------:R-:W-:-:S03]  /*12330*/  LEA.HI.X.SX32 R7, R0, R29, 0x1, P4 ;  /* 0x0000001d00077211 */ /* 0x000fc600020f0eff */
[----:B0-----:R-:W2:Y:S04]  /*12340*/  LDL.LU.64 R14, [R1+0x2bc8] ;  /* 0x002bc800010e7983 */ /* 0x001ea80000300a00 */
[----:B------:R0:W-:Y:S04]  /*12350*/  STL.64 [R1+0xc78], R12 ;  /* 0x000c780c01007387 */ /* 0x0001e80000100a00 */
[----:B0-----:R-:W3:Y:S04]  /*12360*/  LDL.LU.64 R12, [R1+0x2bc0] ;  /* 0x002bc000010c7983 */ /* 0x001ee80000300a00 */
[----:B------:R0:W-:Y:S04]  /*12370*/  STL.64 [R1+0xc70], R10 ;  /* 0x000c700a01007387 */ /* 0x0001e80000100a00 */
[----:B0-----:R-:W4:Y:S04]  /*12380*/  LDL.LU.64 R10, [R1+0x2bb8] ;  /* 0x002bb800010a7983 */ /* 0x001f280000300a00 */
[----:B------:R0:W-:Y:S04]  /*12390*/  STL.64 [R1+0x1640], R8 ;  /* 0x0016400801007387 */ /* 0x0001e80000100a00 */
[----:B0-----:R-:W2:Y:S04]  /*123a0*/  LDL.LU.64 R8, [R1+0x2bb0] ;  /* 0x002bb00001087983 */ /* 0x001ea80000300a00 */
[----:B------:R0:W-:Y:S04]  /*123b0*/  STL.64 [R1+0x1300], R4 ;  /* 0x0013000401007387 */ /* 0x0001e80000100a00 */
[----:B0-----:R-:W3:Y:S04]  /*123c0*/  LDL.LU.64 R4, [R1+0x2ba8] ;  /* 0x002ba80001047983 */ /* 0x001ee80000300a00 */
[----:B------:R0:W-:Y:S04]  /*123d0*/  STL.64 [R1+0x2a68], R28 ;  /* 0x002a681c01007387 */ /* 0x0001e80000100a00 */
[----:B0-----:R-:W3:Y:S04]  /*123e0*/  LDL.64 R28, [R1+0x490] ;  /* 0x00049000011c7983 */ /* 0x001ee80000100a00 */
[----:B------:R3:W-:Y:S02]  /*123f0*/  STL.64 [R1+0xc68], R6 ;  /* 0x000c680601007387 */ /* 0x0007e40000100a00 */
[----:B---3--:R-:W-:-:S05]  /*12400*/  IMAD.WIDE R6, R4, 0x2, R28 ;  /* 0x0000000204067825 */ /* 0x008fca00078e021c */
[----:B------:R0:W-:Y:S02]  /*12410*/  STL.64 [R1+0x2a58], R6 ;  /* 0x002a580601007387 */ /* 0x0001e40000100a00 */
[----:B0-----:R-:W-:-:S05]  /*12420*/  IMAD.WIDE R6, R4, 0x2, R2 ;  /* 0x0000000204067825 */ /* 0x001fca00078e0202 */
[----:B------:R0:W-:Y:S02]  /*12430*/  STL.64 [R1+0x2a50], R6 ;  /* 0x002a500601007387 */ /* 0x0001e40000100a00 */
[----:B0-----:R-:W-:-:S05]  /*12440*/  IMAD.WIDE R6, R5, 0x2, R28 ;  /* 0x0000000205067825 */ /* 0x001fca00078e021c */
[----:B------:R0:W-:Y:S02]  /*12450*/  STL.64 [R1+0x2a38], R6 ;  /* 0x002a380601007387 */ /* 0x0001e40000100a00 */
[----:B0-----:R-:W-:-:S05]  /*12460*/  IMAD.WIDE R6, R5, 0x2, R2 ;  /* 0x0000000205067825 */ /* 0x001fca00078e0202 */
[----:B------:R0:W-:Y:S04]  /*12470*/  STL.64 [R1+0x2a30], R6 ;  /* 0x002a300601007387 */ /* 0x0001e80000100a00 */
[----:B0-----:R-:W3:Y:S04]  /*12480*/  LDL.LU.64 R6, [R1+0x2ba0] ;  /* 0x002ba00001067983 */ /* 0x001ee80000300a00 */
[----:B------:R3:W-:Y:S02]  /*12490*/  STL.64 [R1+0x2b70], R4 ;  /* 0x002b700401007387 */ /* 0x0007e40000100a00 */
[----:B---3--:R-:W-:-:S05]  /*124a0*/  IMAD.WIDE R4, R6, 0x2, R28 ;  /* 0x0000000206047825 */ /* 0x008fca00078e021c */
[----:B------:R0:W-:Y:S01]  /*124b0*/  STL.64 [R1+0x2a18], R4 ;  /* 0x002a180401007387 */ /* 0x0001e20000100a00 */
[----:B------:R-:W-:-:S04]  /*124c0*/  IMAD.WIDE R28, R7, 0x2, R28 ;  /* 0x00000002071c7825 */ /* 0x000fc800078e021c */
[----:B0-----:R-:W-:-:S05]  /*124d0*/  IMAD.WIDE R4, R6, 0x2, R2 ;  /* 0x0000000206047825 */ /* 0x001fca00078e0202 */
[----:B------:R0:W-:Y:S04]  /*124e0*/  STL.64 [R1+0x2a10], R4 ;  /* 0x002a100401007387 */ /* 0x0001e80000100a00 */
[----:B------:R1:W-:Y:S04]  /*124f0*/  STL.64 [R1+0x2b68], R6 ;  /* 0x002b680601007387 */ /* 0x0003e80000100a00 */
[----:B------:R2:W-:Y:S01]  /*12500*/  STL.64 [R1+0x29f8], R28 ;  /* 0x0029f81c01007387 */ /* 0x0005e20000100a00 */
[----:B0-----:R-:W-:-:S03]  /*12510*/  IMAD.WIDE R4, R7, 0x2, R2 ;  /* 0x0000000207047825 */ /* 0x001fc600078e0202 */
[----:B-1----:R-:W3:Y:S04]  /*12520*/  LDL.64 R6, [R1+0x490] ;  /* 0x0004900001067983 */ /* 0x002ee80000100a00 */
[----:B------:R3:W-:Y:S01]  /*12530*/  STL.64 [R1+0x29f0], R4 ;  /* 0x0029f00401007387 */ /* 0x0007e20000100a00 */
[----:B--2---:R-:W-:-:S04]  /*12540*/  IMAD.WIDE R28, R8, 0x2, R2 ;  /* 0x00000002081c7825 */ /* 0x004fc800078e0202 */
[----:B------:R-:W-:-:S04]  /*12550*/  IMAD.WIDE R2, R9, 0x2, R2 ;  /* 0x0000000209027825 */ /* 0x000fc800078e0202 */
[----:B---3--:R-:W-:-:S05]  /*12560*/  IMAD.WIDE R4, R8, 0x2, R6 ;  /* 0x0000000208047825 */ /* 0x008fca00078e0206 */
[----:B------:R0:W-:Y:S04]  /*12570*/  STL.64 [R1+0x29d8], R4 ;  /* 0x0029d80401007387 */ /* 0x0001e80000100a00 */
[----:B------:R-:W-:Y:S04]  /*12580*/  STL.64 [R1+0x29d0], R28 ;  /* 0x0029d01c01007387 */ /* 0x000fe80000100a00 */
[----:B------:R1:W-:Y:S01]  /*12590*/  STL.64 [R1+0x2b60], R8 ;  /* 0x002b600801007387 */ /* 0x0003e20000100a00 */
[----:B0-----:R-:W-:-:S05]  /*125a0*/  IMAD.WIDE R4, R9, 0x2, R6 ;  /* 0x0000000209047825 */ /* 0x001fca00078e0206 */
[----:B------:R4:W-:Y:S04]  /*125b0*/  STL.64 [R1+0x29b8], R4 ;  /* 0x0029b80401007387 */ /* 0x0009e80000100a00 */
[----:B-1----:R-:W2:Y:S04]  /*125c0*/  LDL.64 R8, [R1+0x488] ;  /* 0x0004880001087983 */ /* 0x002ea80000100a00 */
[----:B------:R0:W-:Y:S01]  /*125d0*/  STL.64 [R1+0x29b0], R2 ;  /* 0x0029b00201007387 */ /* 0x0001e20000100a00 */
[----:B----4-:R-:W-:-:S05]  /*125e0*/  IMAD.WIDE R4, R10, 0x2, R6 ;  /* 0x000000020a047825 */ /* 0x010fca00078e0206 */
[----:B------:R1:W-:Y:S01]  /*125f0*/  STL.64 [R1+0x2998], R4 ;  /* 0x0029980401007387 */ /* 0x0003e20000100a00 */
[----:B0-----:R-:W-:-:S04]  /*12600*/  IMAD.WIDE R2, R11, 0x2, R6 ;  /* 0x000000020b027825 */ /* 0x001fc800078e0206 */
[----:B--2---:R-:W-:-:S04]  /*12610*/  IMAD.WIDE R28, R10, 0x2, R8 ;  /* 0x000000020a1c7825 */ /* 0x004fc800078e0208 */
[--C-:B-1----:R-:W-:Y:S01]  /*12620*/  IMAD.WIDE R4, R11, 0x2, R8.reuse ;  /* 0x000000020b047825 */ /* 0x102fe200078e0208 */
[----:B------:R-:W-:Y:S04]  /*12630*/  STL.64 [R1+0x2990], R28 ;  /* 0x0029901c01007387 */ /* 0x000fe80000100a00 */
[----:B------:R0:W-:Y:S04]  /*12640*/  STL.64 [R1+0x2b78], R10 ;  /* 0x002b780a01007387 */ /* 0x0001e80000100a00 */
[----:B------:R1:W-:Y:S04]  /*12650*/  STL.64 [R1+0x2978], R2 ;  /* 0x0029780201007387 */ /* 0x0003e80000100a00 */
[----:B------:R2:W-:Y:S01]  /*12660*/  STL.64 [R1+0x2970], R4 ;  /* 0x0029700401007387 */ /* 0x0005e20000100a00 */
[----:B0-----:R-:W-:-:S04]  /*12670*/  IMAD.WIDE R10, R12, 0x2, R8 ;  /* 0x000000020c0a7825 */ /* 0x001fc800078e0208 */
[----:B-1----:R-:W-:-:S04]  /*12680*/  IMAD.WIDE R2, R12, 0x2, R6 ;  /* 0x000000020c027825 */ /* 0x002fc800078e0206 */
[C---:B--2---:R-:W-:Y:S01]  /*12690*/  IMAD.WIDE R4, R13.reuse, 0x2, R6 ;  /* 0x000000020d047825 */ /* 0x044fe200078e0206 */
[----:B------:R0:W-:Y:S04]  /*126a0*/  STL.64 [R1+0x2958], R2 ;  /* 0x0029580201007387 */ /* 0x0001e80000100a00 */
[----:B------:R1:W-:Y:S04]  /*126b0*/  STL.64 [R1+0x2950], R10 ;  /* 0x0029500a01007387 */ /* 0x0003e80000100a00 */
[----:B------:R-:W-:Y:S01]  /*126c0*/  STL.64 [R1+0x2b80], R12 ;  /* 0x002b800c01007387 */ /* 0x000fe20000100a00 */
[----:B0-----:R-:W-:-:S03]  /*126d0*/  IMAD.WIDE R2, R13, 0x2, R8 ;  /* 0x000000020d027825 */ /* 0x001fc600078e0208 */
[----:B------:R0:W-:Y:S01]  /*126e0*/  STL.64 [R1+0x2938], R4 ;  /* 0x0029380401007387 */ /* 0x0001e20000100a00 */
[----:B-1----:R-:W-:-:S03]  /*126f0*/  IMAD.WIDE R10, R14, 0x2, R8 ;  /* 0x000000020e0a7825 */ /* 0x002fc600078e0208 */
[----:B------:R1:W-:Y:S01]  /*12700*/  STL.64 [R1+0x2930], R2 ;  /* 0x0029300201007387 */ /* 0x0003e20000100a00 */
[----:B0-----:R-:W-:-:S04]  /*12710*/  IMAD.WIDE R4, R14, 0x2, R6 ;  /* 0x000000020e047825 */ /* 0x001fc800078e0206 */
[C---:B-1----:R-:W-:Y:S01]  /*12720*/  IMAD.WIDE R2, R15.reuse, 0x2, R6 ;  /* 0x000000020f027825 */ /* 0x042fe200078e0206 */
        /* <DEDUP_REMOVED lines=10> */
[----:B------:R-:W-:Y:S04]  /*127d0*/  STL.64 [R1+0x28d0], R10 ;  /* 0x0028d00a01007387 */ /* 0x000fe80000100a00 */
[----:B------:R-:W-:Y:S01]  /*127e0*/  STL.64 [R1+0x2b90], R16 ;  /* 0x002b901001007387 */ /* 0x000fe20000100a00 */
[----:B0-----:R-:W-:-:S03]  /*127f0*/  IMAD.WIDE R2, R17, 0x2, R8 ;  /* 0x0000000211027825 */ /* 0x001fc600078e0208 */
[----:B------:R0:W-:Y:S04]  /*12800*/  STL.64 [R1+0x28b8], R4 ;  /* 0x0028b80401007387 */ /* 0x0001e80000100a00 */
[----:B------:R1:W-:Y:S04]  /*12810*/  STL.64 [R1+0x28b0], R2 ;  /* 0x0028b00201007387 */ /* 0x0003e80000100a00 */
[----:B------:R-:W2:Y:S01]  /*12820*/  LDL R0, [R1] ;  /* 0x0000000001007983 */ /* 0x000ea20000100800 */
[----:B0-----:R-:W-:-:S04]  /*12830*/  IMAD.WIDE R4, R18, 0x2, R6 ;  /* 0x0000000212047825 */ /* 0x001fc800078e0206 */
[----:B-1----:R-:W-:Y:S01]  /*12840*/  IMAD.WIDE R2, R18, 0x2, R8 ;  /* 0x0000000212027825 */ /* 0x002fe200078e0208 */
[----:B------:R0:W-:Y:S04]  /*12850*/  STL.64 [R1+0x2898], R4 ;  /* 0x0028980401007387 */ /* 0x0001e80000100a00 */
[----:B------:R1:W-:Y:S04]  /*12860*/  STL.64 [R1+0x2890], R2 ;  /* 0x0028900201007387 */ /* 0x0003e80000100a00 */
[----:B------:R-:W3:Y:S01]  /*12870*/  LDL R11, [R1+0x4] ;  /* 0x00000400010b7983 */ /* 0x000ee20000100800 */
[----:B0-----:R-:W-:-:S04]  /*12880*/  IMAD.WIDE R4, R19, 0x2, R6 ;  /* 0x0000000213047825 */ /* 0x001fc800078e0206 */
[----:B-1----:R-:W-:Y:S01]  /*12890*/  IMAD.WIDE R2, R19, 0x2, R8 ;  /* 0x0000000213027825 */ /* 0x002fe200078e0208 */
[----:B------:R-:W-:Y:S04]  /*128a0*/  STL.64 [R1+0x2878], R4 ;  /* 0x0028780401007387 */ /* 0x000fe80000100a00 */
[----:B------:R-:W-:Y:S04]  /*128b0*/  STL.64 [R1+0x2b98], R18 ;  /* 0x002b981201007387 */ /* 0x000fe80000100a00 */
[----:B------:R0:W-:Y:S04]  /*128c0*/  STL.64 [R1+0x2870], R2 ;  /* 0x0028700201007387 */ /* 0x0001e80000100a00 */
[----:B0-----:R-:W4:Y:S01]  /*128d0*/  LDL R3, [R1+0x8] ;  /* 0x0000080001037983 */ /* 0x001f220000100800 */
[----:B------:R-:W-:-:S05]  /*128e0*/  IMAD.WIDE R4, R20, 0x2, R6 ;  /* 0x0000000214047825 */ /* 0x000fca00078e0206 */
[----:B------:R0:W-:Y:S04]  /*128f0*/  STL.64 [R1+0x2858], R4 ;  /* 0x0028580401007387 */ /* 0x0001e80000100a00 */
[----:B------:R-:W4:Y:S01]  /*12900*/  LDL R28, [R1+0xc] ;  /* 0x00000c00011c7983 */ /* 0x000f220000100800 */
[----:B------:R-:W-:-:S04]  /*12910*/  IMAD.WIDE R12, R20, 0x2, R8 ;  /* 0x00000002140c7825 */ /* 0x000fc800078e0208 */
[C---:B0-----:R-:W-:Y:S01]  /*12920*/  IMAD.WIDE R4, R21.reuse, 0x2, R6 ;  /* 0x0000000215047825 */ /* 0x041fe200078e0206 */
[----:B------:R0:W-:Y:S04]  /*12930*/  STL.64 [R1+0x2850], R12 ;  /* 0x0028500c01007387 */ /* 0x0001e80000100a00 */
[----:B------:R1:W-:Y:S04]  /*12940*/  STL.64 [R1+0x2838], R4 ;  /* 0x0028380401007387 */ /* 0x0003e80000100a00 */
[----:B------:R-:W4:Y:S01]  /*12950*/  LDL R29, [R1+0x10] ;  /* 0x00001000011d7983 */ /* 0x000f220000100800 */
[----:B0-----:R-:W-:-:S04]  /*12960*/  IMAD.WIDE R12, R21, 0x2, R8 ;  /* 0x00000002150c7825 */ /* 0x001fc800078e0208 */
[C---:B-1----:R-:W-:Y:S01]  /*12970*/  IMAD.WIDE R4, R22.reuse, 0x2, R6 ;  /* 0x0000000216047825 */ /* 0x042fe200078e0206 */
[----:B------:R-:W-:Y:S04]  /*12980*/  STL.64 [R1+0x2830], R12 ;  /* 0x0028300c01007387 */ /* 0x000fe80000100a00 */
[----:B------:R0:W-:Y:S04]  /*12990*/  STL.64 [R1+0x2818], R4 ;  /* 0x0028180401007387 */ /* 0x0001e80000100a00 */
[----:B0-----:R-:W4:Y:S01]  /*129a0*/  LDL R4, [R1+0x14] ;  /* 0x0000140001047983 */ /* 0x001f220000100800 */
[----:B------:R-:W-:-:S04]  /*129b0*/  IMAD.WIDE R14, R22, 0x2, R8 ;  /* 0x00000002160e7825 */ /* 0x000fc800078e0208 */
[C---:B------:R-:W-:Y:S01]  /*129c0*/  IMAD.WIDE R12, R23.reuse, 0x2, R6 ;  /* 0x00000002170c7825 */ /* 0x040fe200078e0206 */
[----:B------:R0:W-:Y:S04]  /*129d0*/  STL.64 [R1+0x2810], R14 ;  /* 0x0028100e01007387 */ /* 0x0001e80000100a00 */
[----:B------:R1:W-:Y:S04]  /*129e0*/  STL.64 [R1+0x27f8], R12 ;  /* 0x0027f80c01007387 */ /* 0x0003e80000100a00 */
[----:B------:R-:W4:Y:S01]  /*129f0*/  LDL R5, [R1+0x18] ;  /* 0x0000180001057983 */ /* 0x000f220000100800 */
[----:B0-----:R-:W-:-:S04]  /*12a00*/  IMAD.WIDE R14, R23, 0x2, R8 ;  /* 0x00000002170e7825 */ /* 0x001fc800078e0208 */
[C-C-:B-1----:R-:W-:Y:S01]  /*12a10*/  IMAD.WIDE R12, R24.reuse, 0x2, R6.reuse ;  /* 0x00000002180c7825 */ /* 0x142fe200078e0206 */
[----:B------:R0:W-:Y:S03]  /*12a20*/  STL.64 [R1+0x27f0], R14 ;  /* 0x0027f00e01007387 */ /* 0x0001e60000100a00 */
[C---:B------:R-:W-:Y:S01]  /*12a30*/  IMAD.WIDE R16, R25.reuse, 0x2, R6 ;  /* 0x0000000219107825 */ /* 0x040fe200078e0206 */
[----:B------:R1:W-:Y:S03]  /*12a40*/  STL.64 [R1+0x27d8], R12 ;  /* 0x0027d80c01007387 */ /* 0x0003e60000100a00 */
[--C-:B0-----:R-:W-:Y:S01]  /*12a50*/  IMAD.WIDE R14, R24, 0x2, R8.reuse ;  /* 0x00000002180e7825 */ /* 0x101fe200078e0208 */
[----:B-1----:R-:W4:Y:S04]  /*12a60*/  LDL R13, [R1+0x1c] ;  /* 0x00001c00010d7983 */ /* 0x002f280000100800 */
[----:B------:R0:W-:Y:S04]  /*12a70*/  STL.64 [R1+0x27d0], R14 ;  /* 0x0027d00e01007387 */ /* 0x0001e80000100a00 */
[----:B------:R-:W-:Y:S04]  /*12a80*/  STL.64 [R1+0x27b8], R16 ;  /* 0x0027b81001007387 */ /* 0x000fe80000100a00 */
[----:B------:R-:W4:Y:S01]  /*12a90*/  LDL R10, [R1+0x20] ;  /* 0x00002000010a7983 */ /* 0x000f220000100800 */
[----:B0-----:R-:W-:-:S03]  /*12aa0*/  IMAD.WIDE R14, R25, 0x2, R8 ;  /* 0x00000002190e7825 */ /* 0x001fc600078e0208 */
[----:B------:R-:W-:Y:S04]  /*12ab0*/  STL.64 [R1+0x2b58], R24 ;  /* 0x002b581801007387 */ /* 0x000fe80000100a00 */
[----:B------:R0:W-:Y:S04]  /*12ac0*/  STL.64 [R1+0x27b0], R14 ;  /* 0x0027b00e01007387 */ /* 0x0001e80000100a00 */
[----:B------:R-:W4:Y:S01]  /*12ad0*/  LDL R2, [R1+0x24] ;  /* 0x0000240001027983 */ /* 0x000f220000100800 */
[----:B0-----:R-:W-:-:S05]  /*12ae0*/  IMAD.WIDE R14, R26, 0x2, R6 ;  /* 0x000000021a0e7825 */ /* 0x001fca00078e0206 */
[----:B------:R0:W-:Y:S01]  /*12af0*/  STL.64 [R1+0x2798], R14 ;  /* 0x0027980e01007387 */ /* 0x0001e20000100a00 */
[----:B------:R-:W-:-:S03]  /*12b00*/  IMAD.WIDE R16, R26, 0x2, R8 ;  /* 0x000000021a107825 */ /* 0x000fc600078e0208 */
[----:B------:R-:W4:Y:S01]  /*12b10*/  LDL R12, [R1+0x28] ;  /* 0x00002800010c7983 */ /* 0x000f220000100800 */
[----:B------:R-:W-:-:S03]  /*12b20*/  IMAD.WIDE R18, R27, 0x2, R8 ;  /* 0x000000021b127825 */ /* 0x000fc600078e0208 */
[----:B------:R2:W-:Y:S01]  /*12b30*/  STL.64 [R1+0x2790], R16 ;  /* 0x0027901001007387 */ /* 0x0005e20000100a00 */
[----:B0-----:R-:W-:-:S05]  /*12b40*/  IMAD.WIDE R14, R27, 0x2, R6 ;  /* 0x000000021b0e7825 */ /* 0x001fca00078e0206 */
[----:B------:R0:W-:Y:S04]  /*12b50*/  STL.64 [R1+0x2778], R14 ;  /* 0x0027780e01007387 */ /* 0x0001e80000100a00 */
[----:B------:R-:W-:Y:S01]  /*12b60*/  STL.64 [R1+0x2770], R18 ;  /* 0x0027701201007387 */ /* 0x000fe20000100a00 */
[----:B--2---:R-:W-:-:S04]  /*12b70*/  IMAD.WIDE R16, R0, 0x2, R6 ;  /* 0x0000000200107825 */ /* 0x004fc800078e0206 */
[----:B0-----:R-:W-:Y:S02]  /*12b80*/  IMAD.WIDE R14, R0, 0x2, R8 ;  /* 0x00000002000e7825 */ /* 0x001fe400078e0208 */
[----:B------:R-:W2:Y:S04]  /*12b90*/  LDL R0, [R1+0x2c] ;  /* 0x00002c0001007983 */ /* 0x000ea80000100800 */
[----:B------:R3:W-:Y:S04]  /*12ba0*/  STL.64 [R1+0x2758], R16 ;  /* 0x0027581001007387 */ /* 0x0007e80000100a00 */
[----:B------:R0:W-:Y:S01]  /*12bb0*/  STL.64 [R1+0x2750], R14 ;  /* 0x0027500e01007387 */ /* 0x0001e20000100a00 */
[----:B---3--:R-:W-:-:S04]  /*12bc0*/  IMAD.WIDE R16, R11, 0x2, R6 ;  /* 0x000000020b107825 */ /* 0x008fc800078e0206 */
[----:B0-----:R-:W-:Y:S02]  /*12bd0*/  IMAD.WIDE R14, R11, 0x2, R8 ;  /* 0x000000020b0e7825 */ /* 0x001fe400078e0208 */
[----:B------:R-:W3:Y:S04]  /*12be0*/  LDL R11, [R1+0x30] ;  /* 0x00003000010b7983 */ /* 0x000ee80000100800 */
[----:B------:R4:W-:Y:S04]  /*12bf0*/  STL.64 [R1+0x2738], R16 ;  /* 0x0027381001007387 */ /* 0x0009e80000100a00 */
[----:B------:R0:W-:Y:S01]  /*12c00*/  STL.64 [R1+0x2730], R14 ;  /* 0x0027300e01007387 */ /* 0x0001e20000100a00 */
[----:B----4-:R-:W-:-:S04]  /*12c10*/  IMAD.WIDE R16, R3, 0x2, R6 ;  /* 0x0000000203107825 */ /* 0x010fc800078e0206 */
[----:B0-----:R-:W-:Y:S02]  /*12c20*/  IMAD.WIDE R14, R3, 0x2, R8 ;  /* 0x00000002030e7825 */ /* 0x001fe400078e0208 */
[----:B------:R-:W4:Y:S04]  /*12c30*/  LDL R3, [R1+0x34] ;  /* 0x0000340001037983 */ /* 0x000f280000100800 */
[----:B------:R0:W-:Y:S04]  /*12c40*/  STL.64 [R1+0x2718], R16 ;  /* 0x0027181001007387 */ /* 0x0001e80000100a00 */
[----:B------:R1:W-:Y:S01]  /*12c50*/  STL.64 [R1+0x2710], R14 ;  /* 0x0027100e01007387 */ /* 0x0003e20000100a00 */
[----:B0-----:R-:W-:-:S04]  /*12c60*/  IMAD.WIDE R16, R28, 0x2, R6 ;  /* 0x000000021c107825 */ /* 0x001fc800078e0206 */
[----:B-1----:R-:W-:Y:S02]  /*12c70*/  IMAD.WIDE R14, R28, 0x2, R8 ;  /* 0x000000021c0e7825 */ /* 0x002fe400078e0208 */
        /* <DEDUP_REMOVED lines=15> */
[----:B------:R-:W4:Y:S02]  /*12d70*/  LDL R5, [R1+0x44] ;  /* 0x0000440001057983 */ /* 0x000f240000100800 */
[C---:B------:R-:W-:Y:S02]  /*12d80*/  IMAD.WIDE R18, R13.reuse, 0x2, R6 ;  /* 0x000000020d127825 */ /* 0x040fe400078e0206 */
[----:B------:R0:W-:Y:S04]  /*12d90*/  STL.64 [R1+0x2698], R16 ;  /* 0x0026981001007387 */ /* 0x0001e80000100a00 */
[----:B------:R1:W-:Y:S04]  /*12da0*/  STL.64 [R1+0x2690], R14 ;  /* 0x0026900e01007387 */ /* 0x0003e80000100a00 */
[----:B------:R-:W-:Y:S01]  /*12db0*/  STL.64 [R1+0x2678], R18 ;  /* 0x0026781201007387 */ /* 0x000fe20000100a00 */
[----:B0-----:R-:W-:-:S03]  /*12dc0*/  IMAD.WIDE R16, R13, 0x2, R8 ;  /* 0x000000020d107825 */ /* 0x001fc600078e0208 */
[----:B------:R-:W4:Y:S01]  /*12dd0*/  LDL R13, [R1+0x48] ;  /* 0x00004800010d7983 */ /* 0x000f220000100800 */
[----:B-1----:R-:W-:-:S03]  /*12de0*/  IMAD.WIDE R14, R10, 0x2, R6 ;  /* 0x000000020a0e7825 */ /* 0x002fc600078e0206 */
[----:B------:R0:W-:Y:S04]  /*12df0*/  STL.64 [R1+0x2670], R16 ;  /* 0x0026701001007387 */ /* 0x0001e80000100a00 */
[----:B------:R1:W-:Y:S01]  /*12e00*/  STL.64 [R1+0x2658], R14 ;  /* 0x0026580e01007387 */ /* 0x0003e20000100a00 */
        /* <DEDUP_REMOVED lines=11> */
[----:B-1----:R-:W4:Y:S04]  /*12ec0*/  LDL R15, [R1+0x54] ;  /* 0x00005400010f7983 */ /* 0x002f280000100800 */
[----:B------:R0:W-:Y:S01]  /*12ed0*/  STL.64 [R1+0x2610], R16 ;  /* 0x0026101001007387 */ /* 0x0001e20000100a00 */
        /* <DEDUP_REMOVED lines=24> */
[----:B------:R1:W-:Y:S04]  /*13060*/  STL.64 [R1+0x2570], R16 ;  /* 0x0025701001007387 */ /* 0x0003e80000100a00 */
[----:B------:R-:W4:Y:S01]  /*13070*/  LDL R12, [R1+0x6c] ;  /* 0x00006c00010c7983 */ /* 0x000f220000100800 */
[----:B0-----:R-:W-:-:S04]  /*13080*/  IMAD.WIDE R18, R4, 0x2, R6 ;  /* 0x0000000204127825 */ /* 0x001fc800078e0206 */
[----:B-1----:R-:W-:Y:S01]  /*13090*/  IMAD.WIDE R16, R4, 0x2, R8 ;  /* 0x0000000204107825 */ /* 0x002fe200078e0208 */
[----:B------:R0:W-:Y:S04]  /*130a0*/  STL.64 [R1+0x2558], R18 ;  /* 0x0025581201007387 */ /* 0x0001e80000100a00 */
[----:B------:R1:W-:Y:S04]  /*130b0*/  STL.64 [R1+0x2550], R16 ;  /* 0x0025501001007387 */ /* 0x0003e80000100a00 */
[----:B------:R-:W4:Y:S01]  /*130c0*/  LDL R4, [R1+0x70] ;  /* 0x0000700001047983 */ /* 0x000f220000100800 */
[----:B0-----:R-:W-:-:S04]  /*130d0*/  IMAD.WIDE R18, R5, 0x2, R6 ;  /* 0x0000000205127825 */ /* 0x001fc800078e0206 */
[----:B-1----:R-:W-:Y:S01]  /*130e0*/  IMAD.WIDE R16, R5, 0x2, R8 ;  /* 0x0000000205107825 */ /* 0x002fe200078e0208 */
[----:B------:R0:W-:Y:S04]  /*130f0*/  STL.64 [R1+0x2538], R18 ;  /* 0x0025381201007387 */ /* 0x0001e80000100a00 */
[----:B------:R-:W4:Y:S04]  /*13100*/  LDL R5, [R1+0x74] ;  /* 0x0000740001057983 */ /* 0x000f280000100800 */
        /* <DEDUP_REMOVED lines=14> */
[----:B------:R-:W4:Y:S04]  /*131f0*/  LDL R2, [R1+0x80] ;  /* 0x0000800001027983 */ /* 0x000f280000100800 */
[----:B------:R0:W-:Y:S01]  /*13200*/  STL.64 [R1+0x24d0], R18 ;  /* 0x0024d01201007387 */ /* 0x0001e20000100a00 */
[----:B-1----:R-:W-:-:S05]  /*13210*/  IMAD.WIDE R16, R15, 0x2, R6 ;  /* 0x000000020f107825 */ /* 0x002fca00078e0206 */
[----:B------:R1:W-:Y:S01]  /*13220*/  STL.64 [R1+0x24b8], R16 ;  /* 0x0024b81001007387 */ /* 0x0003e20000100a00 */
[----:B0-----:R-:W-:-:S05]  /*13230*/  IMAD.WIDE R18, R15, 0x2, R8 ;  /* 0x000000020f127825 */ /* 0x001fca00078e0208 */
[----:B------:R-:W-:Y:S01]  /*13240*/  STL.64 [R1+0x24b0], R18 ;  /* 0x0024b01201007387 */ /* 0x000fe20000100a00 */
[----:B--2---:R-:W-:-:S04]  /*13250*/  IMAD.WIDE R14, R0, 0x2, R6 ;  /* 0x00000002000e7825 */ /* 0x004fc800078e0206 */
[----:B-1----:R-:W-:Y:S02]  /*13260*/  IMAD.WIDE R16, R0, 0x2, R8 ;  /* 0x0000000200107825 */ /* 0x002fe400078e0208 */
        /* <DEDUP_REMOVED lines=24> */
[----:B-1----:R-:W-:Y:S01]  /*133f0*/  IMAD.WIDE R16, R12, 0x2, R8 ;  /* 0x000000020c107825 */ /* 0x002fe200078e0208 */
[----:B------:R0:W-:Y:S03]  /*13400*/  STL.64 [R1+0x23f8], R14 ;  /* 0x0023f80e01007387 */ /* 0x0001e60000100a00 */
[C---:B------:R-:W-:Y:S01]  /*13410*/  IMAD.WIDE R18, R4.reuse, 0x2, R6 ;  /* 0x0000000204127825 */ /* 0x040fe200078e0206 */
        /* <DEDUP_REMOVED lines=13> */
[----:B-1----:R-:W4:Y:S01]  /*134f0*/  LDL R17, [R1+0xa0] ;  /* 0x0000a00001117983 */ /* 0x002f220000100800 */
[----:B------:R-:W-:-:S03]  /*13500*/  IMAD.WIDE R12, R10, 0x2, R6 ;  /* 0x000000020a0c7825 */ /* 0x000fc600078e0206 */
[----:B------:R0:W-:Y:S01]  /*13510*/  STL.64 [R1+0x2390], R14 ;  /* 0x0023900e01007387 */ /* 0x0001e20000100a00 */
[----:B------:R-:W-:-:S03]  /*13520*/  IMAD.WIDE R18, R10, 0x2, R8 ;  /* 0x000000020a127825 */ /* 0x000fc600078e0208 */
[----:B------:R1:W-:Y:S04]  /*13530*/  STL.64 [R1+0x2378], R12 ;  /* 0x0023780c01007387 */ /* 0x0003e80000100a00 */
[----:B0-----:R-:W4:Y:S04]  /*13540*/  LDL R14, [R1+0xa4] ;  /* 0x0000a400010e7983 */ /* 0x001f280000100800 */
[----:B------:R0:W-:Y:S01]  /*13550*/  STL.64 [R1+0x2370], R18 ;  /* 0x0023701201007387 */ /* 0x0001e20000100a00 */
[----:B-1----:R-:W-:-:S03]  /*13560*/  IMAD.WIDE R12, R2, 0x2, R6 ;  /* 0x00000002020c7825 */ /* 0x002fc600078e0206 */
[----:B------:R-:W4:Y:S04]  /*13570*/  LDL R15, [R1+0xa8] ;  /* 0x0000a800010f7983 */ /* 0x000f280000100800 */
[----:B------:R1:W-:Y:S01]  /*13580*/  STL.64 [R1+0x2358], R12 ;  /* 0x0023580c01007387 */ /* 0x0003e20000100a00 */
[----:B0-----:R-:W-:-:S03]  /*13590*/  IMAD.WIDE R18, R2, 0x2, R8 ;  /* 0x0000000202127825 */ /* 0x001fc600078e0208 */
[----:B-1----:R-:W4:Y:S04]  /*135a0*/  LDL R12, [R1+0xac] ;  /* 0x0000ac00010c7983 */ /* 0x002f280000100800 */
[----:B------:R0:W-:Y:S04]  /*135b0*/  STL.64 [R1+0x2350], R18 ;  /* 0x0023501201007387 */ /* 0x0001e80000100a00 */
[----:B------:R-:W4:Y:S01]  /*135c0*/  LDL R2, [R1+0xb0] ;  /* 0x0000b00001027983 */ /* 0x000f220000100800 */
[----:B--2---:R-:W-:-:S04]  /*135d0*/  IMAD.WIDE R24, R0, 0x2, R6 ;  /* 0x0000000200187825 */ /* 0x004fc800078e0206 */
[----:B0-----:R-:W-:Y:S01]  /*135e0*/  IMAD.WIDE R18, R0, 0x2, R8 ;  /* 0x0000000200127825 */ /* 0x001fe200078e0208 */
[----:B------:R3:W-:Y:S04]  /*135f0*/  STL.64 [R1+0x2338], R24 ;  /* 0x0023381801007387 */ /* 0x0007e80000100a00 */
[----:B------:R-:W2:Y:S04]  /*13600*/  LDL R0, [R1+0xb4] ;  /* 0x0000b40001007983 */ /* 0x000ea80000100800 */
[----:B------:R0:W-:Y:S01]  /*13610*/  STL.64 [R1+0x2330], R18 ;  /* 0x0023301201007387 */ /* 0x0001e20000100a00 */
[----:B---3--:R-:W-:-:S04]  /*13620*/  IMAD.WIDE R24, R11, 0x2, R6 ;  /* 0x000000020b187825 */ /* 0x008fc800078e0206 */
[----:B0-----:R-:W-:Y:S01]  /*13630*/  IMAD.WIDE R18, R11, 0x2, R8 ;  /* 0x000000020b127825 */ /* 0x001fe200078e0208 */
[----:B------:R-:W-:Y:S04]  /*13640*/  STL.64 [R1+0x2318], R24 ;  /* 0x0023181801007387 */ /* 0x000fe80000100a00 */
[----:B------:R-:W3:Y:S04]  /*13650*/  LDL R13, [R1+0xb8] ;  /* 0x0000b800010d7983 */ /* 0x000ee80000100800 */
[----:B------:R0:W-:Y:S01]  /*13660*/  STL.64 [R1+0x2310], R18 ;  /* 0x0023101201007387 */ /* 0x0001e20000100a00 */
[----:B----4-:R-:W-:-:S04]  /*13670*/  IMAD.WIDE R10, R3, 0x2, R6 ;  /* 0x00000002030a7825 */ /* 0x010fc800078e0206 */
[----:B0-----:R-:W-:Y:S01]  /*13680*/  IMAD.WIDE R18, R3, 0x2, R8 ;  /* 0x0000000203127825 */ /* 0x001fe200078e0208 */
[----:B------:R0:W-:Y:S04]  /*13690*/  STL.64 [R1+0x22f8], R10 ;  /* 0x0022f80a01007387 */ /* 0x0001e80000100a00 */
[----:B------:R-:W4:Y:S04]  /*136a0*/  LDL R3, [R1+0xbc] ;  /* 0x0000bc0001037983 */ /* 0x000f280000100800 */
[----:B------:R-:W-:Y:S01]  /*136b0*/  STL.64 [R1+0x22f0], R18 ;  /* 0x0022f01201007387 */ /* 0x000fe20000100a00 */
[----:B0-----:R-:W-:-:S05]  /*136c0*/  IMAD.WIDE R10, R28, 0x2, R6 ;  /* 0x000000021c0a7825 */ /* 0x001fca00078e0206 */
[----:B------:R0:W-:Y:S01]  /*136d0*/  STL.64 [R1+0x22d8], R10 ;  /* 0x0022d80a01007387 */ /* 0x0001e20000100a00 */
[----:B------:R-:W-:-:S03]  /*136e0*/  IMAD.WIDE R24, R28, 0x2, R8 ;  /* 0x000000021c187825 */ /* 0x000fc600078e0208 */
[----:B0-----:R-:W4:Y:S01]  /*136f0*/  LDL R10, [R1+0xc0] ;  /* 0x0000c000010a7983 */ /* 0x001f220000100800 */
[----:B------:R-:W-:-:S03]  /*13700*/  IMAD.WIDE R18, R29, 0x2, R6 ;  /* 0x000000021d127825 */ /* 0x000fc600078e0206 */
[----:B------:R-:W-:Y:S04]  /*13710*/  STL.64 [R1+0x22d0], R24 ;  /* 0x0022d01801007387 */ /* 0x000fe80000100a00 */
[----:B------:R-:W4:Y:S04]  /*13720*/  LDL R28, [R1+0xd0] ;  /* 0x0000d000011c7983 */ /* 0x000f280000100800 */
[----:B------:R0:W-:Y:S04]  /*13730*/  STL.64 [R1+0x22b8], R18 ;  /* 0x0022b81201007387 */ /* 0x0001e80000100a00 */
[----:B------:R-:W4:Y:S01]  /*13740*/  LDL R11, [R1+0xc4] ;  /* 0x0000c400010b7983 */ /* 0x000f220000100800 */
[----:B0-----:R-:W-:-:S03]  /*13750*/  IMAD.WIDE R18, R29, 0x2, R8 ;  /* 0x000000021d127825 */ /* 0x001fc600078e0208 */
[----:B------:R-:W4:Y:S04]  /*13760*/  LDL R29, [R1+0xd4] ;  /* 0x0000d400011d7983 */ /* 0x000f280000100800 */
[----:B------:R0:W-:Y:S01]  /*13770*/  STL.64 [R1+0x22b0], R18 ;  /* 0x0022b01201007387 */ /* 0x0001e20000100a00 */
[----:B------:R-:W-:-:S04]  /*13780*/  IMAD.WIDE R24, R4, 0x2, R6 ;  /* 0x0000000204187825 */ /* 0x000fc800078e0206 */
        /* <DEDUP_REMOVED lines=11> */
[----:B------:R0:W-:Y:S04]  /*13840*/  STL.64 [R1+0x2258], R24 ;  /* 0x0022581801007387 */ /* 0x0001e80000100a00 */
[----:B------:R1:W-:Y:S01]  /*13850*/  STL.64 [R1+0x2250], R18 ;  /* 0x0022501201007387 */ /* 0x0003e20000100a00 */
[----:B------:R-:W-:-:S04]  /*13860*/  IMAD.WIDE R16, R14, 0x2, R6 ;  /* 0x000000020e107825 */ /* 0x000fc800078e0206 */
[----:B0-----:R-:W-:Y:S01]  /*13870*/  IMAD.WIDE R24, R14, 0x2, R8 ;  /* 0x000000020e187825 */ /* 0x001fe200078e0208 */
[----:B------:R0:W-:Y:S03]  /*13880*/  STL.64 [R1+0x2238], R16 ;  /* 0x0022381001007387 */ /* 0x0001e60000100a00 */
[C---:B-1----:R-:W-:Y:S01]  /*13890*/  IMAD.WIDE R18, R15.reuse, 0x2, R6 ;  /* 0x000000020f127825 */ /* 0x042fe200078e0206 */
[----:B------:R-:W-:Y:S04]  /*138a0*/  STL.64 [R1+0x2230], R24 ;  /* 0x0022301801007387 */ /* 0x000fe80000100a00 */
[----:B------:R1:W-:Y:S01]  /*138b0*/  STL.64 [R1+0x2218], R18 ;  /* 0x0022181201007387 */ /* 0x0003e20000100a00 */
[----:B0-----:R-:W-:-:S04]  /*138c0*/  IMAD.WIDE R16, R15, 0x2, R8 ;  /* 0x000000020f107825 */ /* 0x001fc800078e0208 */
[C---:B------:R-:W-:Y:S01]  /*138d0*/  IMAD.WIDE R14, R12.reuse, 0x2, R6 ;  /* 0x000000020c0e7825 */ /* 0x040fe200078e0206 */
[----:B------:R0:W-:Y:S03]  /*138e0*/  STL.64 [R1+0x2210], R16 ;  /* 0x0022101001007387 */ /* 0x0001e60000100a00 */
[----:B-1----:R-:W-:Y:S01]  /*138f0*/  IMAD.WIDE R18, R12, 0x2, R8 ;  /* 0x000000020c127825 */ /* 0x002fe200078e0208 */
[----:B------:R1:W-:Y:S04]  /*13900*/  STL.64 [R1+0x21f8], R14 ;  /* 0x0021f80e01007387 */ /* 0x0003e80000100a00 */
[----:B------:R-:W-:Y:S01]  /*13910*/  STL.64 [R1+0x21f0], R18 ;  /* 0x0021f01201007387 */ /* 0x000fe20000100a00 */
[----:B0-----:R-:W-:-:S04]  /*13920*/  IMAD.WIDE R16, R2, 0x2, R6 ;  /* 0x0000000202107825 */ /* 0x001fc800078e0206 */
[----:B-1----:R-:W-:Y:S02]  /*13930*/  IMAD.WIDE R14, R2, 0x2, R8 ;  /* 0x00000002020e7825 */ /* 0x002fe400078e0208 */
[----:B------:R-:W4:Y:S04]  /*13940*/  LDL R2, [R1+0xd8] ;  /* 0x0000d80001027983 */ /* 0x000f280000100800 */
[----:B------:R-:W-:Y:S04]  /*13950*/  STL.64 [R1+0x21d8], R16 ;  /* 0x0021d81001007387 */ /* 0x000fe80000100a00 */
[----:B------:R0:W-:Y:S04]  /*13960*/  STL.64 [R1+0x21d0], R14 ;  /* 0x0021d00e01007387 */ /* 0x0001e80000100a00 */
[----:B0-----:R-:W4:Y:S01]  /*13970*/  LDL R14, [R1+0xdc] ;  /* 0x0000dc00010e7983 */ /* 0x001f220000100800 */
[----:B--2---:R-:W-:-:S04]  /*13980*/  IMAD.WIDE R16, R0, 0x2, R6 ;  /* 0x0000000200107825 */ /* 0x004fc800078e0206 */
[----:B------:R-:W-:Y:S01]  /*13990*/  IMAD.WIDE R18, R0, 0x2, R8 ;  /* 0x0000000200127825 */ /* 0x000fe200078e0208 */
[----:B------:R3:W-:Y:S04]  /*139a0*/  STL.64 [R1+0x21b8], R16 ;  /* 0x0021b81001007387 */ /* 0x0007e80000100a00 */
[----:B------:R-:W2:Y:S04]  /*139b0*/  LDL R0, [R1+0xe0] ;  /* 0x0000e00001007983 */ /* 0x000ea80000100800 */
[----:B------:R-:W-:Y:S01]  /*139c0*/  STL.64 [R1+0x21b0], R18 ;  /* 0x0021b01201007387 */ /* 0x000fe20000100a00 */
[----:B---3--:R-:W-:-:S04]  /*139d0*/  IMAD.WIDE R16, R13, 0x2, R6 ;  /* 0x000000020d107825 */ /* 0x008fc800078e0206 */
[----:B------:R-:W-:Y:S01]  /*139e0*/  IMAD.WIDE R12, R13, 0x2, R8 ;  /* 0x000000020d0c7825 */ /* 0x000fe200078e0208 */
[----:B------:R4:W-:Y:S04]  /*139f0*/  STL.64 [R1+0x2198], R16 ;  /* 0x0021981001007387 */ /* 0x0009e80000100a00 */
[----:B------:R-:W3:Y:S04]  /*13a00*/  LDL R15, [R1+0xe4] ;  /* 0x0000e400010f7983 */ /* 0x000ee80000100800 */
[----:B------:R0:W-:Y:S01]  /*13a10*/  STL.64 [R1+0x2190], R12 ;  /* 0x0021900c01007387 */ /* 0x0001e20000100a00 */
[----:B----4-:R-:W-:-:S04]  /*13a20*/  IMAD.WIDE R16, R3, 0x2, R6 ;  /* 0x0000000203107825 */ /* 0x010fc800078e0206 */
[----:B0-----:R-:W-:Y:S01]  /*13a30*/  IMAD.WIDE R12, R3, 0x2, R8 ;  /* 0x00000002030c7825 */ /* 0x001fe200078e0208 */
[----:B------:R-:W-:Y:S04]  /*13a40*/  STL.64 [R1+0x2178], R16 ;  /* 0x0021781001007387 */ /* 0x000fe80000100a00 */
[----:B------:R-:W4:Y:S04]  /*13a50*/  LDL R3, [R1+0xe8] ;  /* 0x0000e80001037983 */ /* 0x000f280000100800 */
[----:B------:R0:W-:Y:S04]  /*13a60*/  STL.64 [R1+0x2170], R12 ;  /* 0x0021700c01007387 */ /* 0x0001e80000100a00 */
[----:B0-----:R-:W4:Y:S01]  /*13a70*/  LDL R12, [R1+0xec] ;  /* 0x0000ec00010c7983 */ /* 0x001f220000100800 */
[----:B------:R-:W-:-:S04]  /*13a80*/  IMAD.WIDE R16, R10, 0x2, R6 ;  /* 0x000000020a107825 */ /* 0x000fc800078e0206 */
[----:B------:R-:W-:Y:S01]  /*13a90*/  IMAD.WIDE R18, R10, 0x2, R8 ;  /* 0x000000020a127825 */ /* 0x000fe200078e0208 */
[----:B------:R0:W-:Y:S04]  /*13aa0*/  STL.64 [R1+0x2158], R16 ;  /* 0x0021581001007387 */ /* 0x0001e80000100a00 */
[----:B------:R-:W-:Y:S04]  /*13ab0*/  STL.64 [R1+0x2150], R18 ;  /* 0x0021501201007387 */ /* 0x000fe80000100a00 */
[----:B------:R-:W4:Y:S01]  /*13ac0*/  LDL R13, [R1+0xf0] ;  /* 0x0000f000010d7983 */ /* 0x000f220000100800 */
[----:B0-----:R-:W-:-:S04]  /*13ad0*/  IMAD.WIDE R16, R11, 0x2, R6 ;  /* 0x000000020b107825 */ /* 0x001fc800078e0206 */
[----:B------:R-:W-:Y:S01]  /*13ae0*/  IMAD.WIDE R10, R11, 0x2, R8 ;  /* 0x000000020b0a7825 */ /* 0x000fe200078e0208 */
[----:B------:R-:W-:Y:S04]  /*13af0*/  STL.64 [R1+0x2138], R16 ;  /* 0x0021381001007387 */ /* 0x000fe80000100a00 */
[----:B------:R0:W-:Y:S04]  /*13b00*/  STL.64 [R1+0x2130], R10 ;  /* 0x0021300a01007387 */ /* 0x0001e80000100a00 */
[----:B0-----:R-:W4:Y:S01]  /*13b10*/  LDL R10, [R1+0xf4] ;  /* 0x0000f400010a7983 */ /* 0x001f220000100800 */
[----:B------:R-:W-:-:S04]  /*13b20*/  IMAD.WIDE R18, R4, 0x2, R6 ;  /* 0x0000000204127825 */ /* 0x000fc800078e0206 */
[----:B------:R-:W-:Y:S01]  /*13b30*/  IMAD.WIDE R16, R4, 0x2, R8 ;  /* 0x0000000204107825 */ /* 0x000fe200078e0208 */
[----:B------:R0:W-:Y:S04]  /*13b40*/  STL.64 [R1+0x2118], R18 ;  /* 0x0021181201007387 */ /* 0x0001e80000100a00 */
[----:B------:R1:W-:Y:S04]  /*13b50*/  STL.64 [R1+0x2110], R16 ;  /* 0x0021101001007387 */ /* 0x0003e80000100a00 */
[----:B------:R-:W4:Y:S01]  /*13b60*/  LDL R11, [R1+0xf8] ;  /* 0x0000f800010b7983 */ /* 0x000f220000100800 */
[----:B0-----:R-:W-:-:S04]  /*13b70*/  IMAD.WIDE R18, R5, 0x2, R6 ;  /* 0x0000000205127825 */ /* 0x001fc800078e0206 */
[----:B-1----:R-:W-:Y:S01]  /*13b80*/  IMAD.WIDE R16, R5, 0x2, R8 ;  /* 0x0000000205107825 */ /* 0x002fe200078e0208 */
[----:B------:R-:W-:Y:S03]  /*13b90*/  STL.64 [R1+0x20f8], R18 ;  /* 0x0020f81201007387 */ /* 0x000fe60000100a00 */
[C---:B------:R-:W-:Y:S01]  /*13ba0*/  IMAD.WIDE R4, R28.reuse, 0x2, R6 ;  /* 0x000000021c047825 */ /* 0x040fe200078e0206 */
        /* <DEDUP_REMOVED lines=8> */
[----:B0-----:R-:W-:-:S03]  /*13c30*/  IMAD.WIDE R16, R29, 0x2, R8 ;  /* 0x000000021d107825 */ /* 0x001fc600078e0208 */
[----:B------:R-:W-:Y:S04]  /*13c40*/  STL [R1+0x2b38], R29 ;  /* 0x002b381d01007387 */ /* 0x000fe80000100800 */
[----:B------:R0:W-:Y:S04]  /*13c50*/  STL.64 [R1+0x20b0], R16 ;  /* 0x0020b01001007387 */ /* 0x0001e80000100a00 */
[----:B------:R-:W-:Y:S01]  /*13c60*/  STL [R1+0x2b3c], R28 ;  /* 0x002b3c1c01007387 */ /* 0x000fe20000100800 */
[----:B------:R-:W-:-:S04]  /*13c70*/  IMAD.WIDE R24, R2, 0x2, R6 ;  /* 0x0000000202187825 */ /* 0x000fc800078e0206 */
[----:B-1----:R-:W-:Y:S01]  /*13c80*/  IMAD.WIDE R18, R2, 0x2, R8 ;  /* 0x0000000202127825 */ /* 0x002fe200078e0208 */
[----:B------:R1:W-:Y:S04]  /*13c90*/  STL.64 [R1+0x2098], R24 ;  /* 0x0020981801007387 */ /* 0x0003e80000100a00 */
[----:B------:R-:W4:Y:S04]  /*13ca0*/  LDL R2, [R1+0x104] ;  /* 0x0001040001027983 */ /* 0x000f280000100800 */
[----:B------:R2:W-:Y:S01]  /*13cb0*/  STL.64 [R1+0x2090], R18 ;  /* 0x0020901201007387 */ /* 0x0005e20000100a00 */
[----:B0-----:R-:W-:-:S04]  /*13cc0*/  IMAD.WIDE R16, R14, 0x2, R6 ;  /* 0x000000020e107825 */ /* 0x001fc800078e0206 */
[----:B-1----:R-:W-:Y:S01]  /*13cd0*/  IMAD.WIDE R24, R14, 0x2, R8 ;  /* 0x000000020e187825 */ /* 0x002fe200078e0208 */
[----:B------:R0:W-:Y:S04]  /*13ce0*/  STL.64 [R1+0x2078], R16 ;  /* 0x0020781001007387 */ /* 0x0001e80000100a00 */
[----:B------:R3:W-:Y:S01]  /*13cf0*/  STL.64 [R1+0x2070], R24 ;  /* 0x0020701801007387 */ /* 0x0007e20000100a00 */
[----:B--2---:R-:W-:-:S04]  /*13d00*/  IMAD.WIDE R18, R0, 0x2, R6 ;  /* 0x0000000200127825 */ /* 0x004fc800078e0206 */
[----:B0-----:R-:W-:Y:S02]  /*13d10*/  IMAD.WIDE R16, R0, 0x2, R8 ;  /* 0x0000000200107825 */ /* 0x001fe400078e0208 */
[----:B------:R-:W2:Y:S04]  /*13d20*/  LDL R0, [R1+0x108] ;  /* 0x0001080001007983 */ /* 0x000ea80000100800 */
[----:B------:R0:W-:Y:S04]  /*13d30*/  STL.64 [R1+0x2058], R18 ;  /* 0x0020581201007387 */ /* 0x0001e80000100a00 */
[----:B------:R4:W-:Y:S01]  /*13d40*/  STL.64 [R1+0x2050], R16 ;  /* 0x0020501001007387 */ /* 0x0009e20000100a00 */
[----:B---3--:R-:W-:-:S04]  /*13d50*/  IMAD.WIDE R24, R15, 0x2, R6 ;  /* 0x000000020f187825 */ /* 0x008fc800078e0206 */
[----:B0-----:R-:W-:Y:S01]  /*13d60*/  IMAD.WIDE R18, R15, 0x2, R8 ;  /* 0x000000020f127825 */ /* 0x001fe200078e0208 */
[----:B------:R-:W-:Y:S04]  /*13d70*/  STL.64 [R1+0x2038], R24 ;  /* 0x0020381801007387 */ /* 0x000fe80000100a00 */
[----:B------:R0:W-:Y:S01]  /*13d80*/  STL.64 [R1+0x2030], R18 ;  /* 0x0020301201007387 */ /* 0x0001e20000100a00 */
[----:B----4-:R-:W-:-:S04]  /*13d90*/  IMAD.WIDE R16, R3, 0x2, R6 ;  /* 0x0000000203107825 */ /* 0x010fc800078e0206 */
[----:B------:R-:W-:Y:S02]  /*13da0*/  IMAD.WIDE R14, R3, 0x2, R8 ;  /* 0x00000002030e7825 */ /* 0x000fe400078e0208 */
[----:B------:R-:W3:Y:S04]  /*13db0*/  LDL R3, [R1+0x10c] ;  /* 0x00010c0001037983 */ /* 0x000ee80000100800 */
[----:B------:R1:W-:Y:S01]  /*13dc0*/  STL.64 [R1+0x2018], R16 ;  /* 0x0020181001007387 */ /* 0x0003e20000100a00 */
[----:B0-----:R-:W-:-:S03]  /*13dd0*/  IMAD.WIDE R18, R12, 0x2, R6 ;  /* 0x000000020c127825 */ /* 0x001fc600078e0206 */
[----:B------:R-:W-:Y:S04]  /*13de0*/  STL.64 [R1+0x2010], R14 ;  /* 0x0020100e01007387 */ /* 0x000fe80000100a00 */
[----:B------:R0:W-:Y:S01]  /*13df0*/  STL.64 [R1+0x1ff8], R18 ;  /* 0x001ff81201007387 */ /* 0x0001e20000100a00 */
[----:B-1----:R-:W-:-:S03]  /*13e00*/  IMAD.WIDE R16, R12, 0x2, R8 ;  /* 0x000000020c107825 */ /* 0x002fc600078e0208 */
[----:B0-----:R-:W4:Y:S01]  /*13e10*/  LDL R18, [R1+0x110] ;  /* 0x0001100001127983 */ /* 0x001f220000100800 */
[----:B------:R-:W-:-:S03]  /*13e20*/  IMAD.WIDE R14, R13, 0x2, R6 ;  /* 0x000000020d0e7825 */ /* 0x000fc600078e0206 */
[----:B------:R0:W-:Y:S01]  /*13e30*/  STL.64 [R1+0x1ff0], R16 ;  /* 0x001ff01001007387 */ /* 0x0001e20000100a00 */
[----:B------:R-:W-:-:S03]  /*13e40*/  IMAD.WIDE R12, R13, 0x2, R8 ;  /* 0x000000020d0c7825 */ /* 0x000fc600078e0208 */
[----:B------:R1:W-:Y:S04]  /*13e50*/  STL.64 [R1+0x1fd8], R14 ;  /* 0x001fd80e01007387 */ /* 0x0003e80000100a00 */
[----:B------:R-:W4:Y:S04]  /*13e60*/  LDL R19, [R1+0x114] ;  /* 0x0001140001137983 */ /* 0x000f280000100800 */
[----:B------:R1:W-:Y:S04]  /*13e70*/  STL.64 [R1+0x1fd0], R12 ;  /* 0x001fd00c01007387 */ /* 0x0003e80000100a00 */
[----:B0-----:R-:W4:Y:S01]  /*13e80*/  LDL R16, [R1+0x118] ;  /* 0x0001180001107983 */ /* 0x001f220000100800 */
[----:B-1----:R-:W-:-:S04]  /*13e90*/  IMAD.WIDE R14, R10, 0x2, R6 ;  /* 0x000000020a0e7825 */ /* 0x002fc800078e0206 */
[----:B------:R-:W-:Y:S01]  /*13ea0*/  IMAD.WIDE R12, R10, 0x2, R8 ;  /* 0x000000020a0c7825 */ /* 0x000fe200078e0208 */
[----:B------:R0:W-:Y:S04]  /*13eb0*/  STL.64 [R1+0x1fb8], R14 ;  /* 0x001fb80e01007387 */ /* 0x0001e80000100a00 */
[----:B------:R1:W-:Y:S04]  /*13ec0*/  STL.64 [R1+0x1fb0], R12 ;  /* 0x001fb00c01007387 */ /* 0x0003e80000100a00 */
[----:B------:R-:W4:Y:S01]  /*13ed0*/  LDL R17, [R1+0x11c] ;  /* 0x00011c0001117983 */ /* 0x000f220000100800 */
[----:B0-----:R-:W-:-:S05]  /*13ee0*/  IMAD.WIDE R14, R11, 0x2, R6 ;  /* 0x000000020b0e7825 */ /* 0x001fca00078e0206 */
[----:B------:R0:W-:Y:S01]  /*13ef0*/  STL.64 [R1+0x1f98], R14 ;  /* 0x001f980e01007387 */ /* 0x0001e20000100a00 */
[----:B-1----:R-:W-:-:S03]  /*13f00*/  IMAD.WIDE R12, R11, 0x2, R8 ;  /* 0x000000020b0c7825 */ /* 0x002fc600078e0208 */
[----:B0-----:R-:W4:Y:S04]  /*13f10*/  LDL R14, [R1+0x120] ;  /* 0x00012000010e7983 */ /* 0x001f280000100800 */
[----:B------:R0:W-:Y:S04]  /*13f20*/  STL.64 [R1+0x1f90], R12 ;  /* 0x001f900c01007387 */ /* 0x0001e80000100a00 */
[----:B------:R-:W4:Y:S01]  /*13f30*/  LDL R15, [R1+0x124] ;  /* 0x00012400010f7983 */ /* 0x000f220000100800 */
[----:B------:R-:W-:-:S05]  /*13f40*/  IMAD.WIDE R10, R4, 0x2, R6 ;  /* 0x00000002040a7825 */ /* 0x000fca00078e0206 */
[----:B------:R1:W-:Y:S04]  /*13f50*/  STL.64 [R1+0x1f78], R10 ;  /* 0x001f780a01007387 */ /* 0x0003e80000100a00 */
[----:B0-----:R-:W4:Y:S01]  /*13f60*/  LDL R12, [R1+0x128] ;  /* 0x00012800010c7983 */ /* 0x001f220000100800 */
[----:B------:R-:W-:-:S05]  /*13f70*/  IMAD.WIDE R24, R4, 0x2, R8 ;  /* 0x0000000204187825 */ /* 0x000fca00078e0208 */
        /* <DEDUP_REMOVED lines=8> */
[----:B------:R-:W-:-:S05]  /*14000*/  IMAD.WIDE R4, R2, 0x2, R6 ;  /* 0x0000000202047825 */ /* 0x000fca00078e0206 */
[----:B------:R1:W-:Y:S01]  /*14010*/  STL.64 [R1+0x1f38], R4 ;  /* 0x001f380401007387 */ /* 0x0003e20000100a00 */
[----:B0-----:R-:W-:-:S03]  /*14020*/  IMAD.WIDE R24, R2, 0x2, R8 ;  /* 0x0000000202187825 */ /* 0x001fc600078e0208 */
[----:B-1----:R-:W4:Y:S04]  /*14030*/  LDL R4, [R1+0x138] ;  /* 0x0001380001047983 */ /* 0x002f280000100800 */
[----:B------:R-:W-:Y:S04]  /*14040*/  STL.64 [R1+0x1f30], R24 ;  /* 0x001f301801007387 */ /* 0x000fe80000100a00 */
[----:B------:R-:W4:Y:S01]  /*14050*/  LDL R5, [R1+0x13c] ;  /* 0x00013c0001057983 */ /* 0x000f220000100800 */
[----:B--2---:R-:W-:-:S05]  /*14060*/  IMAD.WIDE R28, R0, 0x2, R6 ;  /* 0x00000002001c7825 */ /* 0x004fca00078e0206 */
[----:B------:R0:W-:Y:S04]  /*14070*/  STL.64 [R1+0x1f18], R28 ;  /* 0x001f181c01007387 */ /* 0x0001e80000100a00 */
[----:B0-----:R-:W2:Y:S01]  /*14080*/  LDL R29, [R1+0x140] ;  /* 0x00014000011d7983 */ /* 0x001ea20000100800 */
[----:B------:R-:W-:-:S03]  /*14090*/  IMAD.WIDE R24, R0, 0x2, R8 ;  /* 0x0000000200187825 */ /* 0x000fc600078e0208 */
[----:B------:R-:W2:Y:S04]  /*140a0*/  LDL.LU R2, [R1+0x144] ;  /* 0x0001440001027983 */ /* 0x000ea80000300800 */
[----:B------:R3:W-:Y:S04]  /*140b0*/  STL.64 [R1+0x1f10], R24 ;  /* 0x001f101801007387 */ /* 0x0007e80000100a00 */
[----:B------:R-:W2:Y:S01]  /*140c0*/  LDL.LU R0, [R1+0x148] ;  /* 0x0001480001007983 */ /* 0x000ea20000300800 */
[----:B---3--:R-:W-:-:S05]  /*140d0*/  IMAD.WIDE R24, R3, 0x2, R6 ;  /* 0x0000000203187825 */ /* 0x008fca00078e0206 */
[----:B------:R0:W-:Y:S02]  /*140e0*/  STL.64 [R1+0x1ef8], R24 ;  /* 0x001ef81801007387 */ /* 0x0001e40000100a00 */
[----:B0-----:R-:W-:Y:S02]  /*140f0*/  IMAD.WIDE R24, R3, 0x2, R8 ;  /* 0x0000000203187825 */ /* 0x001fe400078e0208 */
[----:B------:R-:W3:Y:S04]  /*14100*/  LDL.LU R3, [R1+0x14c] ;  /* 0x00014c0001037983 */ /* 0x000ee80000300800 */
[----:B------:R4:W-:Y:S02]  /*14110*/  STL.64 [R1+0x1ef0], R24 ;  /* 0x001ef01801007387 */ /* 0x0009e40000100a00 */
[----:B----4-:R-:W-:-:S05]  /*14120*/  IMAD.WIDE R24, R18, 0x2, R6 ;  /* 0x0000000212187825 */ /* 0x010fca00078e0206 */
[----:B------:R0:W-:Y:S02]  /*14130*/  STL.64 [R1+0x1ed8], R24 ;  /* 0x001ed81801007387 */ /* 0x0001e40000100a00 */
[----:B0-----:R-:W-:-:S05]  /*14140*/  IMAD.WIDE R24, R18, 0x2, R8 ;  /* 0x0000000212187825 */ /* 0x001fca00078e0208 */
[----:B------:R0:W-:Y:S02]  /*14150*/  STL.64 [R1+0x1ed0], R24 ;  /* 0x001ed01801007387 */ /* 0x0001e40000100a00 */
[----:B0-----:R-:W-:-:S04]  /*14160*/  IMAD.WIDE R24, R19, 0x2, R6 ;  /* 0x0000000213187825 */ /* 0x001fc800078e0206 */
[----:B------:R-:W-:Y:S01]  /*14170*/  IMAD.WIDE R18, R19, 0x2, R8 ;  /* 0x0000000213127825 */ /* 0x000fe200078e0208 */
[----:B------:R0:W-:Y:S04]  /*14180*/  STL.64 [R1+0x1eb8], R24 ;  /* 0x001eb81801007387 */ /* 0x0001e80000100a00 */
[----:B0-----:R-:W4:Y:S04]  /*14190*/  LDL.64 R24, [R1+0x480] ;  /* 0x0004800001187983 */ /* 0x001f280000100a00 */
[----:B------:R0:W-:Y:S02]  /*141a0*/  STL.64 [R1+0x1eb0], R18 ;  /* 0x001eb01201007387 */ /* 0x0001e40000100a00 */
[----:B0-----:R-:W-:-:S05]  /*141b0*/  IMAD.WIDE R18, R16, 0x2, R6 ;  /* 0x0000000210127825 */ /* 0x001fca00078e0206 */
[----:B------:R0:W-:Y:S02]  /*141c0*/  STL.64 [R1+0x1e98], R18 ;  /* 0x001e981201007387 */ /* 0x0001e40000100a00 */
[----:B0-----:R-:W-:-:S05]  /*141d0*/  IMAD.WIDE R18, R16, 0x2, R8 ;  /* 0x0000000210127825 */ /* 0x001fca00078e0208 */
[----:B------:R0:W-:Y:S02]  /*141e0*/  STL.64 [R1+0x1e90], R18 ;  /* 0x001e901201007387 */ /* 0x0001e40000100a00 */
[----:B0-----:R-:W-:-:S04]  /*141f0*/  IMAD.WIDE R18, R17, 0x2, R6 ;  /* 0x0000000211127825 */ /* 0x001fc800078e0206 */
[----:B------:R-:W-:Y:S01]  /*14200*/  IMAD.WIDE R16, R17, 0x2, R8 ;  /* 0x0000000211107825 */ /* 0x000fe200078e0208 */
[----:B------:R0:W-:Y:S04]  /*14210*/  STL.64 [R1+0x1e78], R18 ;  /* 0x001e781201007387 */ /* 0x0001e80000100a00 */
[----:B0-----:R-:W4:Y:S04]  /*14220*/  LDL.LU.64 R18, [R1+0x2b98] ;  /* 0x002b980001127983 */ /* 0x001f280000300a00 */
        /* <DEDUP_REMOVED lines=37> */
[----:B--2---:R-:W-:-:S05]  /*14480*/  IMAD.WIDE R4, R29, 0x2, R6 ;  /* 0x000000021d047825 */ /* 0x004fca00078e0206 */
[----:B------:R0:W-:Y:S04]  /*14490*/  STL.64 [R1+0x1d58], R4 ;  /* 0x001d580401007387 */ /* 0x0001e80000100a00 */
[----:B0-----:R-:W4:Y:S01]  /*144a0*/  LDL.LU.64 R4, [R1+0x2b70] ;  /* 0x002b700001047983 */ /* 0x001f220000300a00 */
[----:B------:R-:W-:-:S05]  /*144b0*/  IMAD.WIDE R28, R29, 0x2, R8 ;  /* 0x000000021d1c7825 */ /* 0x000fca00078e0208 */
[----:B------:R0:W-:Y:S02]  /*144c0*/  STL.64 [R1+0x1d50], R28 ;  /* 0x001d501c01007387 */ /* 0x0001e40000100a00 */
[----:B0-----:R-:W-:-:S05]  /*144d0*/  IMAD.WIDE R28, R2, 0x2, R6 ;  /* 0x00000002021c7825 */ /* 0x001fca00078e0206 */
[----:B------:R0:W-:Y:S02]  /*144e0*/  STL.64 [R1+0x1d38], R28 ;  /* 0x001d381c01007387 */ /* 0x0001e40000100a00 */
[----:B0-----:R-:W-:-:S05]  /*144f0*/  IMAD.WIDE R28, R2, 0x2, R8 ;  /* 0x00000002021c7825 */ /* 0x001fca00078e0208 */
[----:B------:R0:W-:Y:S02]  /*14500*/  STL.64 [R1+0x1d30], R28 ;  /* 0x001d301c01007387 */ /* 0x0001e40000100a00 */
[----:B0-----:R-:W-:-:S05]  /*14510*/  IMAD.WIDE R28, R0, 0x2, R6 ;  /* 0x00000002001c7825 */ /* 0x001fca00078e0206 */
[----:B------:R0:W-:Y:S02]  /*14520*/  STL.64 [R1+0x1d18], R28 ;  /* 0x001d181c01007387 */ /* 0x0001e40000100a00 */
[----:B0-----:R-:W-:-:S05]  /*14530*/  IMAD.WIDE R28, R0, 0x2, R8 ;  /* 0x00000002001c7825 */ /* 0x001fca00078e0208 */
[----:B------:R3:W-:Y:S02]  /*14540*/  STL.64 [R1+0x1d10], R28 ;  /* 0x001d101c01007387 */ /* 0x0007e40000100a00 */
[C---:B---3--:R-:W-:Y:S02]  /*14550*/  IMAD.WIDE R28, R3.reuse, 0x2, R6 ;  /* 0x00000002031c7825 */ /* 0x048fe400078e0206 */
[----:B------:R-:W2:Y:S04]  /*14560*/  LDL.LU.64 R6, [R1+0x2b68] ;  /* 0x002b680001067983 */ /* 0x000ea80000300a00 */
[----:B------:R0:W-:Y:S02]  /*14570*/  STL.64 [R1+0x1cf8], R28 ;  /* 0x001cf81c01007387 */ /* 0x0001e40000100a00 */
[----:B0-----:R-:W-:-:S02]  /*14580*/  IMAD.WIDE R28, R3, 0x2, R8 ;  /* 0x00000002031c7825 */ /* 0x001fc400078e0208 */
[----:B------:R-:W3:Y:S04]  /*14590*/  LDL.LU.64 R8, [R1+0x2b60] ;  /* 0x002b600001087983 */ /* 0x000ee80000300a00 */
[----:B------:R-:W-:Y:S04]  /*145a0*/  STL.64 [R1+0x2ad0], R2 ;  /* 0x002ad00201007387 */ /* 0x000fe80000100a00 */
[----:B------:R4:W-:Y:S02]  /*145b0*/  STL.64 [R1+0x1cf0], R28 ;  /* 0x001cf01c01007387 */ /* 0x0009e40000100a00 */
[----:B----4-:R-:W-:-:S02]  /*145c0*/  IMAD.WIDE R28, R4, 0x2, R24 ;  /* 0x00000002041c7825 */ /* 0x010fc400078e0218 */
[----:B------:R0:W-:Y:S02]  /*145d0*/  STL.64 [R1+0x2ac0], R4 ;  /* 0x002ac00401007387 */ /* 0x0001e40000100a00 */
[----:B------:R-:W-:Y:S02]  /*145e0*/  IMAD.WIDE R2, R5, 0x2, R24 ;  /* 0x0000000205027825 */ /* 0x000fe400078e0218 */
[----:B------:R-:W-:Y:S04]  /*145f0*/  STL.64 [R1+0x2a48], R28 ;  /* 0x002a481c01007387 */ /* 0x000fe80000100a00 */
[----:B0-----:R-:W4:Y:S04]  /*14600*/  LDL.64 R4, [R1+0x480] ;  /* 0x0004800001047983 */ /* 0x001f280000100a00 */
[----:B------:R4:W-:Y:S04]  /*14610*/  STL.64 [R1+0x2a28], R2 ;  /* 0x002a280201007387 */ /* 0x0009e80000100a00 */
[----:B--2---:R3:W-:Y:S01]  /*14620*/  STL.64 [R1+0x2ac8], R6 ;  /* 0x002ac80601007387 */ /* 0x0047e20000100a00 */
[----:B----4-:R-:W-:-:S04]  /*14630*/  IMAD.WIDE R2, R6, 0x2, R4 ;  /* 0x0000000206027825 */ /* 0x010fc800078e0204 */
[--C-:B------:R-:W-:Y:S01]  /*14640*/  IMAD.WIDE R24, R7, 0x2, R4.reuse ;  /* 0x0000000207187825 */ /* 0x100fe200078e0204 */
[----:B------:R0:W-:Y:S03]  /*14650*/  STL.64 [R1+0x2a08], R2 ;  /* 0x002a080201007387 */ /* 0x0001e60000100a00 */
[--C-:B---3--:R-:W-:Y:S01]  /*14660*/  IMAD.WIDE R6, R9, 0x2, R4.reuse ;  /* 0x0000000209067825 */ /* 0x108fe200078e0204 */
[----:B------:R-:W-:Y:S04]  /*14670*/  STL.64 [R1+0x29e8], R24 ;  /* 0x0029e81801007387 */ /* 0x000fe80000100a00 */
[----:B------:R-:W-:Y:S01]  /*14680*/  STL.64 [R1+0x2ad8], R8 ;  /* 0x002ad80801007387 */ /* 0x000fe20000100a00 */
[----:B0-----:R-:W-:-:S05]  /*14690*/  IMAD.WIDE R2, R8, 0x2, R4 ;  /* 0x0000000208027825 */ /* 0x001fca00078e0204 */
[----:B------:R0:W-:Y:S04]  /*146a0*/  STL.64 [R1+0x29c8], R2 ;  /* 0x0029c80201007387 */ /* 0x0001e80000100a00 */
[----:B------:R1:W-:Y:S04]  /*146b0*/  STL.64 [R1+0x29a8], R6 ;  /* 0x0029a80601007387 */ /* 0x0003e80000100a00 */
[----:B------:R-:W-:Y:S01]  /*146c0*/  STL.64 [R1+0x2ae0], R10 ;  /* 0x002ae00a01007387 */ /* 0x000fe20000100a00 */
[----:B0-----:R-:W-:-:S04]  /*146d0*/  IMAD.WIDE R2, R10, 0x2, R4 ;  /* 0x000000020a027825 */ /* 0x001fc800078e0204 */
[--C-:B-1----:R-:W-:Y:S01]  /*146e0*/  IMAD.WIDE R6, R11, 0x2, R4.reuse ;  /* 0x000000020b067825 */ /* 0x102fe200078e0204 */
        /* <DEDUP_REMOVED lines=17> */
[----:B------:R2:W-:Y:S01]  /*14800*/  STL.64 [R1+0x2b00], R18 ;  /* 0x002b001201007387 */ /* 0x0005e20000100a00 */
[----:B0-----:R-:W-:-:S04]  /*14810*/  IMAD.WIDE R2, R18, 0x2, R4 ;  /* 0x0000000212027825 */ /* 0x001fc800078e0204 */
[--C-:B-1----:R-:W-:Y:S01]  /*14820*/  IMAD.WIDE R6, R19, 0x2, R4.reuse ;  /* 0x0000000213067825 */ /* 0x102fe200078e0204 */
[----:B------:R0:W-:Y:S03]  /*14830*/  STL.64 [R1+0x2888], R2 ;  /* 0x0028880201007387 */ /* 0x0001e60000100a00 */
[--C-:B------:R-:W-:Y:S01]  /*14840*/  IMAD.WIDE R24, R21, 0x2, R4.reuse ;  /* 0x0000000215187825 */ /* 0x100fe200078e0204 */
[----:B------:R1:W-:Y:S04]  /*14850*/  STL.64 [R1+0x2868], R6 ;  /* 0x0028680601007387 */ /* 0x0003e80000100a00 */
[----:B--2---:R-:W2:Y:S01]  /*14860*/  LDL R18, [R1+0x8] ;  /* 0x0000080001127983 */ /* 0x004ea20000100800 */
[----:B0-----:R-:W-:-:S03]  /*14870*/  IMAD.WIDE R2, R20, 0x2, R4 ;  /* 0x0000000214027825 */ /* 0x001fc600078e0204 */
[----:B------:R-:W3:Y:S04]  /*14880*/  LDL R19, [R1+0xc] ;  /* 0x00000c0001137983 */ /* 0x000ee80000100800 */
[----:B------:R0:W-:Y:S04]  /*14890*/  STL.64 [R1+0x2848], R2 ;  /* 0x0028480201007387 */ /* 0x0001e80000100a00 */
[----:B------:R-:W4:Y:S04]  /*148a0*/  LDL R16, [R1+0x10] ;  /* 0x0000100001107983 */ /* 0x000f280000100800 */
        /* <DEDUP_REMOVED lines=9> */
[----:B-1----:R-:W4:Y:S04]  /*14940*/  LDL R6, [R1+0x38] ;  /* 0x0000380001067983 */ /* 0x002f280000100800 */
[----:B------:R-:W4:Y:S04]  /*14950*/  LDL R7, [R1+0x3c] ;  /* 0x00003c0001077983 */ /* 0x000f280000100800 */
[----:B0-----:R-:W4:Y:S04]  /*14960*/  LDL R2, [R1+0x40] ;  /* 0x0000400001027983 */ /* 0x001f280000100800 */
[----:B------:R-:W4:Y:S04]  /*14970*/  LDL R3, [R1+0x44] ;  /* 0x0000440001037983 */ /* 0x000f280000100800 */
[----:B------:R-:W4:Y:S04]  /*14980*/  LDL R28, [R1+0x48] ;  /* 0x00004800011c7983 */ /* 0x000f280000100800 */
[----:B------:R-:W4:Y:S04]  /*14990*/  LDL R29, [R1+0x4c] ;  /* 0x00004c00011d7983 */ /* 0x000f280000100800 */
[----:B------:R0:W-:Y:S04]  /*149a0*/  STL.64 [R1+0x2b08], R20 ;  /* 0x002b081401007387 */ /* 0x0001e80000100a00 */
[----:B0-----:R-:W2:Y:S04]  /*149b0*/  LDL R20, [R1] ;  /* 0x0000000001147983 */ /* 0x001ea80000100800 */
[----:B------:R0:W-:Y:S04]  /*149c0*/  STL.64 [R1+0x2828], R24 ;  /* 0x0028281801007387 */ /* 0x0001e80000100a00 */
[----:B------:R-:W3:Y:S01]  /*149d0*/  LDL R21, [R1+0x4] ;  /* 0x0000040001157983 */ /* 0x000ee20000100800 */
[----:B0-----:R-:W-:-:S05]  /*149e0*/  IMAD.WIDE R24, R22, 0x2, R4 ;  /* 0x0000000216187825 */ /* 0x001fca00078e0204 */
[----:B------:R0:W-:Y:S02]  /*149f0*/  STL.64 [R1+0x2808], R24 ;  /* 0x0028081801007387 */ /* 0x0001e40000100a00 */
[----:B0-----:R-:W-:-:S05]  /*14a00*/  IMAD.WIDE R24, R23, 0x2, R4 ;  /* 0x0000000217187825 */ /* 0x001fca00078e0204 */
[----:B------:R0:W-:Y:S04]  /*14a10*/  STL.64 [R1+0x27e8], R24 ;  /* 0x0027e81801007387 */ /* 0x0001e80000100a00 */
[----:B0-----:R-:W4:Y:S04]  /*14a20*/  LDL.LU.64 R24, [R1+0x2b58] ;  /* 0x002b580001187983 */ /* 0x001f280000300a00 */
[----:B------:R4:W-:Y:S02]  /*14a30*/  STL.64 [R1+0x2b10], R22 ;  /* 0x002b101601007387 */ /* 0x0009e40000100a00 */
[----:B----4-:R-:W-:-:S05]  /*14a40*/  IMAD.WIDE R22, R24, 0x2, R4 ;  /* 0x0000000218167825 */ /* 0x010fca00078e0204 */
[----:B------:R0:W-:Y:S04]  /*14a50*/  STL.64 [R1+0x27c8], R22 ;  /* 0x0027c81601007387 */ /* 0x0001e80000100a00 */
[----:B------:R1:W-:Y:S01]  /*14a60*/  STL.64 [R1+0x2b18], R24 ;  /* 0x002b181801007387 */ /* 0x0003e20000100a00 */
[----:B0-----:R-:W-:-:S04]  /*14a70*/  IMAD.WIDE R22, R25, 0x2, R4 ;  /* 0x0000000219167825 */ /* 0x001fc800078e0204 */
[--C-:B-1----:R-:W-:Y:S01]  /*14a80*/  IMAD.WIDE R24, R26, 0x2, R4.reuse ;  /* 0x000000021a187825 */ /* 0x102fe200078e0204 */
[----:B------:R0:W-:Y:S04]  /*14a90*/  STL.64 [R1+0x27a8], R22 ;  /* 0x0027a81601007387 */ /* 0x0001e80000100a00 */
[----:B------:R-:W-:Y:S04]  /*14aa0*/  STL.64 [R1+0x2b20], R26 ;  /* 0x002b201a01007387 */ /* 0x000fe80000100a00 */
[----:B------:R2:W-:Y:S01]  /*14ab0*/  STL.64 [R1+0x2788], R24 ;  /* 0x0027881801007387 */ /* 0x0005e20000100a00 */
[----:B0-----:R-:W-:-:S05]  /*14ac0*/  IMAD.WIDE R22, R27, 0x2, R4 ;  /* 0x000000021b167825 */ /* 0x001fca00078e0204 */
[----:B------:R3:W-:Y:S01]  /*14ad0*/  STL.64 [R1+0x2768], R22 ;  /* 0x0027681601007387 */ /* 0x0007e20000100a00 */
[----:B--2---:R-:W-:-:S05]  /*14ae0*/  IMAD.WIDE R24, R20, 0x2, R4 ;  /* 0x0000000214187825 */ /* 0x004fca00078e0204 */
[----:B------:R-:W-:Y:S01]  /*14af0*/  STL.64 [R1+0x2748], R24 ;  /* 0x0027481801007387 */ /* 0x000fe20000100a00 */
[----:B---3--:R-:W-:-:S04]  /*14b00*/  IMAD.WIDE R22, R21, 0x2, R4 ;  /* 0x0000000215167825 */ /* 0x008fc800078e0204 */
[--C-:B------:R-:W-:Y:S01]  /*14b10*/  IMAD.WIDE R20, R18, 0x2, R4.reuse ;  /* 0x0000000212147825 */ /* 0x100fe200078e0204 */
[----:B------:R0:W-:Y:S03]  /*14b20*/  STL.64 [R1+0x2728], R22 ;  /* 0x0027281601007387 */ /* 0x0001e60000100a00 */
[--C-:B------:R-:W-:Y:S01]  /*14b30*/  IMAD.WIDE R18, R19, 0x2, R4.reuse ;  /* 0x0000000213127825 */ /* 0x100fe200078e0204 */
[----:B------:R1:W-:Y:S04]  /*14b40*/  STL.64 [R1+0x2708], R20 ;  /* 0x0027081401007387 */ /* 0x0003e80000100a00 */
[----:B------:R2:W-:Y:S01]  /*14b50*/  STL.64 [R1+0x26e8], R18 ;  /* 0x0026e81201007387 */ /* 0x0005e20000100a00 */
[----:B0-----:R-:W-:-:S04]  /*14b60*/  IMAD.WIDE R22, R16, 0x2, R4 ;  /* 0x0000000210167825 */ /* 0x001fc800078e0204 */
[--C-:B-1----:R-:W-:Y:S01]  /*14b70*/  IMAD.WIDE R20, R17, 0x2, R4.reuse ;  /* 0x0000000211147825 */ /* 0x102fe200078e0204 */
[----:B------:R-:W-:Y:S03]  /*14b80*/  STL.64 [R1+0x26c8], R22 ;  /* 0x0026c81601007387 */ /* 0x000fe60000100a00 */
[--C-:B--2---:R-:W-:Y:S01]  /*14b90*/  IMAD.WIDE R18, R14, 0x2, R4.reuse ;  /* 0x000000020e127825 */ /* 0x104fe200078e0204 */
[----:B------:R-:W-:Y:S03]  /*14ba0*/  STL.64 [R1+0x26a8], R20 ;  /* 0x0026a81401007387 */ /* 0x000fe60000100a00 */
[--C-:B------:R-:W-:Y:S01]  /*14bb0*/  IMAD.WIDE R16, R15, 0x2, R4.reuse ;  /* 0x000000020f107825 */ /* 0x100fe200078e0204 */
[----:B------:R-:W-:Y:S03]  /*14bc0*/  STL.64 [R1+0x2688], R18 ;  /* 0x0026881201007387 */ /* 0x000fe60000100a00 */
        /* <DEDUP_REMOVED lines=21> */
[----:B------:R-:W-:Y:S04]  /*14d20*/  STL.64 [R1+0x2528], R8 ;  /* 0x0025280801007387 */ /* 0x000fe80000100a00 */
[----:B------:R-:W2:Y:S04]  /*14d30*/  LDL R26, [R1+0x64] ;  /* 0x00006400011a7983 */ /* 0x000ea80000100800 */
[----:B------:R-:W-:Y:S04]  /*14d40*/  STL.64 [R1+0x2508], R6 ;  /* 0x0025080601007387 */ /* 0x000fe80000100a00 */
[----:B------:R-:W3:Y:S01]  /*14d50*/  LDL R27, [R1+0x68] ;  /* 0x00006800011b7983 */ /* 0x000ee20000100800 */
[----:B------:R-:W-:-:S05]  /*14d60*/  IMAD.WIDE R2, R29, 0x2, R4 ;  /* 0x000000021d027825 */ /* 0x000fca00078e0204 */
[----:B------:R-:W-:Y:S04]  /*14d70*/  STL.64 [R1+0x24e8], R2 ;  /* 0x0024e80201007387 */ /* 0x000fe80000100a00 */
[----:B---3--:R0:W-:Y:S04]  /*14d80*/  STL [R1+0x2b40], R27 ;  /* 0x002b401b01007387 */ /* 0x0081e80000100800 */
[----:B0-----:R-:W3:Y:S04]  /*14d90*/  LDL R27, [R1+0x60] ;  /* 0x00006000011b7983 */ /* 0x001ee80000100800 */
[----:B--2---:R0:W-:Y:S04]  /*14da0*/  STL [R1+0x2b44], R26 ;  /* 0x002b441a01007387 */ /* 0x0041e80000100800 */
[----:B0-----:R-:W2:Y:S04]  /*14db0*/  LDL R26, [R1+0x5c] ;  /* 0x00005c00011a7983 */ /* 0x001ea80000100800 */
[----:B---3--:R0:W-:Y:S04]  /*14dc0*/  STL [R1+0x2b48], R27 ;  /* 0x002b481b01007387 */ /* 0x0081e80000100800 */
[----:B0-----:R-:W3:Y:S04]  /*14dd0*/  LDL R27, [R1+0x58] ;  /* 0x00005800011b7983 */ /* 0x001ee80000100800 */
[----:B--2---:R0:W-:Y:S04]  /*14de0*/  STL [R1+0x2b4c], R26 ;  /* 0x002b4c1a01007387 */ /* 0x0041e80000100800 */
[----:B0-----:R-:W2:Y:S04]  /*14df0*/  LDL R26, [R1+0x54] ;  /* 0x00005400011a7983 */ /* 0x001ea80000100800 */
[----:B---3--:R0:W-:Y:S04]  /*14e00*/  STL [R1+0x2b50], R27 ;  /* 0x002b501b01007387 */ /* 0x0081e80000100800 */
[----:B0-----:R-:W3:Y:S04]  /*14e10*/  LDL R27, [R1+0x50] ;  /* 0x00005000011b7983 */ /* 0x001ee80000100800 */
[----:B--2---:R3:W-:Y:S04]  /*14e20*/  STL [R1+0x2b54], R26 ;  /* 0x002b541a01007387 */ /* 0x0047e80000100800 */
[----:B------:R-:W2:Y:S04]  /*14e30*/  LDL R24, [R1+0x6c] ;  /* 0x00006c0001187983 */ /* 0x000ea80000100800 */
        /* <DEDUP_REMOVED lines=22> */
[----:B------:R-:W4:Y:S01]  /*14fa0*/  LDL R29, [R1+0xc8] ;  /* 0x0000c800011d7983 */ /* 0x000f220000100800 */
[----:B---3--:R-:W-:-:S05]  /*14fb0*/  IMAD.WIDE R26, R27, 0x2, R4 ;  /* 0x000000021b1a7825 */ /* 0x008fca00078e0204 */
[----:B------:R0:W-:Y:S04]  /*14fc0*/  STL.64 [R1+0x24c8], R26 ;  /* 0x0024c81a01007387 */ /* 0x0001e80000100a00 */
[----:B0-----:R-:W3:Y:S02]  /*14fd0*/  LDL.LU R26, [R1+0x2b54] ;  /* 0x002b5400011a7983 */ /* 0x001ee40000300800 */
        /* <DEDUP_REMOVED lines=16> */
[----:B------:R2:W-:Y:S02]  /*150e0*/  STL.64 [R1+0x2408], R26 ;  /* 0x0024081a01007387 */ /* 0x0005e40000100a00 */
[----:B--2---:R-:W-:-:S05]  /*150f0*/  IMAD.WIDE R26, R24, 0x2, R4 ;  /* 0x00000002181a7825 */ /* 0x004fca00078e0204 */
[----:B------:R4:W-:Y:S02]  /*15100*/  STL.64 [R1+0x23e8], R26 ;  /* 0x0023e81a01007387 */ /* 0x0009e40000100a00 */
[----:B----4-:R-:W-:-:S04]  /*15110*/  IMAD.WIDE R26, R25, 0x2, R4 ;  /* 0x00000002191a7825 */ /* 0x010fc800078e0204 */
[--C-:B------:R-:W-:Y:S01]  /*15120*/  IMAD.WIDE R24, R22, 0x2, R4.reuse ;  /* 0x0000000216187825 */ /* 0x100fe200078e0204 */
[----:B------:R0:W-:Y:S04]  /*15130*/  STL.64 [R1+0x23c8], R26 ;  /* 0x0023c81a01007387 */ /* 0x0001e80000100a00 */
[----:B------:R1:W-:Y:S01]  /*15140*/  STL.64 [R1+0x23a8], R24 ;  /* 0x0023a81801007387 */ /* 0x0003e20000100a00 */
[----:B0-----:R-:W-:-:S04]  /*15150*/  IMAD.WIDE R26, R23, 0x2, R4 ;  /* 0x00000002171a7825 */ /* 0x001fc800078e0204 */
[--C-:B-1----:R-:W-:Y:S01]  /*15160*/  IMAD.WIDE R24, R20, 0x2, R4.reuse ;  /* 0x0000000214187825 */ /* 0x102fe200078e0204 */
        /* <DEDUP_REMOVED lines=37> */
[--C-:B------:R-:W-:Y:S02]  /*153c0*/  IMAD.WIDE R2, R29, 0x2, R4.reuse ;  /* 0x000000021d027825 */ /* 0x100fe400078e0204 */
[----:B------:R-:W2:Y:S04]  /*153d0*/  LDL R29, [R1+0xcc] ;  /* 0x0000cc00011d7983 */ /* 0x000ea80000100800 */
[----:B------:R-:W-:Y:S04]  /*153e0*/  STL.64 [R1+0x2128], R6 ;  /* 0x0021280601007387 */ /* 0x000fe80000100a00 */
[----:B------:R-:W3:Y:S04]  /*153f0*/  LDL R26, [R1+0xe4] ;  /* 0x0000e400011a7983 */ /* 0x000ee80000100800 */
[----:B------:R-:W-:Y:S04]  /*15400*/  STL.64 [R1+0x2108], R2 ;  /* 0x0021080201007387 */ /* 0x000fe80000100a00 */
[----:B------:R-:W4:Y:S04]  /*15410*/  LDL R27, [R1+0xe8] ;  /* 0x0000e800011b7983 */ /* 0x000f280000100800 */
[----:B----4-:R0:W-:Y:S04]  /*15420*/  STL [R1+0x2b28], R27 ;  /* 0x002b281b01007387 */ /* 0x0101e80000100800 */
[----:B0-----:R-:W4:Y:S04]  /*15430*/  LDL R27, [R1+0xe0] ;  /* 0x0000e000011b7983 */ /* 0x001f280000100800 */
[----:B---3--:R0:W-:Y:S04]  /*15440*/  STL [R1+0x2b2c], R26 ;  /* 0x002b2c1a01007387 */ /* 0x0081e80000100800 */
[----:B0-----:R-:W3:Y:S01]  /*15450*/  LDL R26, [R1+0xdc] ;  /* 0x0000dc00011a7983 */ /* 0x001ee20000100800 */
[----:B--2---:R-:W-:-:S03]  /*15460*/  IMAD.WIDE R28, R29, 0x2, R4 ;  /* 0x000000021d1c7825 */ /* 0x004fc600078e0204 */
[----:B----4-:R0:W-:Y:S04]  /*15470*/  STL [R1+0x2b30], R27 ;  /* 0x002b301b01007387 */ /* 0x0101e80000100800 */
[----:B0-----:R-:W2:Y:S04]  /*15480*/  LDL R27, [R1+0xd8] ;  /* 0x0000d800011b7983 */ /* 0x001ea80000100800 */
[----:B---3--:R-:W-:Y:S04]  /*15490*/  STL [R1+0x2b34], R26 ;  /* 0x002b341a01007387 */ /* 0x008fe80000100800 */
[----:B------:R-:W3:Y:S04]  /*154a0*/  LDL R24, [R1+0xec] ;  /* 0x0000ec0001187983 */ /* 0x000ee80000100800 */
        /* <DEDUP_REMOVED lines=21> */
[----:B------:R0:W-:Y:S04]  /*15600*/  STL.64 [R1+0x20e8], R28 ;  /* 0x0020e81c01007387 */ /* 0x0001e80000100a00 */
[----:B0-----:R-:W2:Y:S02]  /*15610*/  LDL.LU R28, [R1+0x2b3c] ;  /* 0x002b3c00011c7983 */ /* 0x001ea40000300800 */
[----:B--2---:R-:W-:-:S05]  /*15620*/  IMAD.WIDE R28, R28, 0x2, R4 ;  /* 0x000000021c1c7825 */ /* 0x004fca00078e0204 */
[----:B------:R0:W-:Y:S04]  /*15630*/  STL.64 [R1+0x20c8], R28 ;  /* 0x0020c81c01007387 */ /* 0x0001e80000100a00 */
[----:B0-----:R-:W2:Y:S01]  /*15640*/  LDL.LU R29, [R1+0x2b38] ;  /* 0x002b3800011d7983 */ /* 0x001ea20000300800 */
[----:B------:R-:W-:-:S04]  /*15650*/  IMAD.WIDE R26, R27, 0x2, R4 ;  /* 0x000000021b1a7825 */ /* 0x000fc800078e0204 */
[----:B--2---:R-:W-:-:S05]  /*15660*/  IMAD.WIDE R28, R29, 0x2, R4 ;  /* 0x000000021d1c7825 */ /* 0x004fca00078e0204 */
[----:B------:R0:W-:Y:S04]  /*15670*/  STL.64 [R1+0x20a8], R28 ;  /* 0x0020a81c01007387 */ /* 0x0001e80000100a00 */
[----:B0-----:R-:W2:Y:S04]  /*15680*/  LDL.64 R28, [R1+0x478] ;  /* 0x00047800011c7983 */ /* 0x001ea80000100a00 */
        /* <DEDUP_REMOVED lines=13> */
[----:B0-----:R-:W-:-:S04]  /*15760*/  IMAD.WIDE R26, R24, 0x2, R4 ;  /* 0x00000002181a7825 */ /* 0x001fc800078e0204 */
[--C-:B----4-:R-:W-:Y:S01]  /*15770*/  IMAD.WIDE R24, R25, 0x2, R4.reuse ;  /* 0x0000000219187825 */ /* 0x110fe200078e0204 */
[----:B------:R0:W-:Y:S04]  /*15780*/  STL.64 [R1+0x1fe8], R26 ;  /* 0x001fe81a01007387 */ /* 0x0001e80000100a00 */
[----:B0-----:R-:W3:Y:S04]  /*15790*/  LDL.LU.64 R26, [R1+0x2b20] ;  /* 0x002b2000011a7983 */ /* 0x001ee80000300a00 */
[----:B------:R0:W-:Y:S02]  /*157a0*/  STL.64 [R1+0x1fc8], R24 ;  /* 0x001fc81801007387 */ /* 0x0001e40000100a00 */
[----:B0-----:R-:W-:-:S04]  /*157b0*/  IMAD.WIDE R24, R22, 0x2, R4 ;  /* 0x0000000216187825 */ /* 0x001fc800078e0204 */
[--C-:B------:R-:W-:Y:S01]  /*157c0*/  IMAD.WIDE R22, R23, 0x2, R4.reuse ;  /* 0x0000000217167825 */ /* 0x100fe200078e0204 */
[----:B------:R0:W-:Y:S04]  /*157d0*/  STL.64 [R1+0x1fa8], R24 ;  /* 0x001fa81801007387 */ /* 0x0001e80000100a00 */
[----:B0-----:R-:W4:Y:S04]  /*157e0*/  LDL.LU.64 R24, [R1+0x2b18] ;  /* 0x002b180001187983 */ /* 0x001f280000300a00 */
[----:B------:R0:W-:Y:S02]  /*157f0*/  STL.64 [R1+0x1f88], R22 ;  /* 0x001f881601007387 */ /* 0x0001e40000100a00 */
[----:B0-----:R-:W-:-:S04]  /*15800*/  IMAD.WIDE R22, R20, 0x2, R4 ;  /* 0x0000000214167825 */ /* 0x001fc800078e0204 */
[--C-:B------:R-:W-:Y:S01]  /*15810*/  IMAD.WIDE R20, R21, 0x2, R4.reuse ;  /* 0x0000000215147825 */ /* 0x100fe200078e0204 */
        /* <DEDUP_REMOVED lines=33> */
[----:B0-----:R-:W-:-:S05]  /*15a30*/  IMAD.WIDE R8, R6, 0x2, R4 ;  /* 0x0000000206087825 */ /* 0x001fca00078e0204 */
[----:B------:R0:W-:Y:S02]  /*15a40*/  STL.64 [R1+0x1da8], R8 ;  /* 0x001da80801007387 */ /* 0x0001e40000100a00 */
[----:B0-----:R-:W-:-:S04]  /*15a50*/  IMAD.WIDE R8, R2, 0x2, R4 ;  /* 0x0000000202087825 */ /* 0x001fc800078e0204 */
[--C-:B------:R-:W-:Y:S01]  /*15a60*/  IMAD.WIDE R2, R3, 0x2, R4.reuse ;  /* 0x0000000203027825 */ /* 0x100fe200078e0204 */
[----:B------:R0:W-:Y:S04]  /*15a70*/  STL.64 [R1+0x1d88], R8 ;  /* 0x001d880801007387 */ /* 0x0001e80000100a00 */
[----:B0-----:R-:W4:Y:S04]  /*15a80*/  LDL.LU.64 R8, [R1+0x2ad8] ;  /* 0x002ad80001087983 */ /* 0x001f280000300a00 */
[----:B------:R0:W-:Y:S04]  /*15a90*/  STL.64 [R1+0x1d68], R2 ;  /* 0x001d680201007387 */ /* 0x0001e80000100a00 */
[----:B0-----:R-:W2:Y:S01]  /*15aa0*/  LDL.LU.64 R2, [R1+0x2ad0] ;  /* 0x002ad00001027983 */ /* 0x001ea20000300a00 */
[----:B------:R-:W-:-:S05]  /*15ab0*/  IMAD.WIDE R6, R7, 0x2, R4 ;  /* 0x0000000207067825 */ /* 0x000fca00078e0204 */
[----:B------:R2:W-:Y:S02]  /*15ac0*/  STL.64 [R1+0x1d48], R6 ;  /* 0x001d480601007387 */ /* 0x0005e40000100a00 */
[----:B--2---:R-:W-:-:S05]  /*15ad0*/  IMAD.WIDE R6, R2, 0x2, R4 ;  /* 0x0000000202067825 */ /* 0x004fca00078e0204 */
[----:B------:R0:W-:Y:S02]  /*15ae0*/  STL.64 [R1+0x1d28], R6 ;  /* 0x001d280601007387 */ /* 0x0001e40000100a00 */
[----:B0-----:R-:W-:-:S04]  /*15af0*/  IMAD.WIDE R6, R0, 0x2, R4 ;  /* 0x0000000200067825 */ /* 0x001fc800078e0204 */
[----:B------:R-:W-:Y:S01]  /*15b00*/  IMAD.WIDE R4, R3, 0x2, R4 ;  /* 0x0000000203047825 */ /* 0x000fe200078e0204 */
[----:B------:R0:W-:Y:S04]  /*15b10*/  STL.64 [R1+0x1d08], R6 ;  /* 0x001d080601007387 */ /* 0x0001e80000100a00 */
[----:B0-----:R-:W2:Y:S04]  /*15b20*/  LDL.LU.64 R6, [R1+0x2ac8] ;  /* 0x002ac80001067983 */ /* 0x001ea80000300a00 */
[----:B------:R0:W-:Y:S04]  /*15b30*/  STL.64 [R1+0x1ce8], R4 ;  /* 0x001ce80401007387 */ /* 0x0001e80000100a00 */
[----:B0-----:R-:W3:Y:S04]  /*15b40*/  LDL.LU.64 R4, [R1+0x2ac0] ;  /* 0x002ac00001047983 */ /* 0x001ee80000300a00 */
[----:B------:R3:W-:Y:S02]  /*15b50*/  STL.64 [R1+0x2a80], R2 ;  /* 0x002a800201007387 */ /* 0x0007e40000100a00 */
[----:B---3--:R-:W-:-:S04]  /*15b60*/  IMAD.WIDE R2, R4, 0x2, R28 ;  /* 0x0000000204027825 */ /* 0x008fc800078e021c */
[--C-:B------:R-:W-:Y:S01]  /*15b70*/  IMAD.WIDE R4, R5, 0x2, R28.reuse ;  /* 0x0000000205047825 */ /* 0x100fe200078e021c */
[----:B------:R2:W-:Y:S04]  /*15b80*/  STL.64 [R1+0x2a40], R2 ;  /* 0x002a400201007387 */ /* 0x0005e80000100a00 */
[----:B------:R0:W-:Y:S01]  /*15b90*/  STL.64 [R1+0x2a20], R4 ;  /* 0x002a200401007387 */ /* 0x0001e20000100a00 */
[----:B--2---:R-:W-:-:S04]  /*15ba0*/  IMAD.WIDE R2, R6, 0x2, R28 ;  /* 0x0000000206027825 */ /* 0x004fc800078e021c */
[--C-:B0-----:R-:W-:Y:S01]  /*15bb0*/  IMAD.WIDE R4, R7, 0x2, R28.reuse ;  /* 0x0000000207047825 */ /* 0x101fe200078e021c */
[----:B------:R0:W-:Y:S03]  /*15bc0*/  STL.64 [R1+0x2a00], R2 ;  /* 0x002a000201007387 */ /* 0x0001e60000100a00 */
[--C-:B----4-:R-:W-:Y:S01]  /*15bd0*/  IMAD.WIDE R6, R9, 0x2, R28.reuse ;  /* 0x0000000209067825 */ /* 0x110fe200078e021c */
[----:B------:R1:W-:Y:S03]  /*15be0*/  STL.64 [R1+0x29e0], R4 ;  /* 0x0029e00401007387 */ /* 0x0003e60000100a00 */
        /* <DEDUP_REMOVED lines=8> */
[--C-:B--2---:R-:W-:Y:S01]  /*15c70*/  IMAD.WIDE R4, R13, 0x2, R28.reuse ;  /* 0x000000020d047825 */ /* 0x104fe200078e021c */
        /* <DEDUP_REMOVED lines=12> */
[----:B------:R-:W-:Y:S03]  /*15d40*/  STL.64 [R1+0x2880], R6 ;  /* 0x0028800601007387 */ /* 0x000fe60000100a00 */
[--C-:B0-----:R-:W-:Y:S02]  /*15d50*/  IMAD.WIDE R2, R20, 0x2, R28.reuse ;  /* 0x0000000214027825 */ /* 0x101fe400078e021c */
[----:B------:R-:W2:Y:S04]  /*15d60*/  LDL.LU R20, [R1+0x14] ;  /* 0x0000140001147983 */ /* 0x000ea80000300800 */
[----:B------:R0:W-:Y:S04]  /*15d70*/  STL.64 [R1+0x2860], R4 ;  /* 0x0028600401007387 */ /* 0x0001e80000100a00 */
[----:B------:R-:W3:Y:S04]  /*15d80*/  LDL.LU R19, [R1+0x18] ;  /* 0x0000180001137983 */ /* 0x000ee80000300800 */
[----:B------:R1:W-:Y:S04]  /*15d90*/  STL.64 [R1+0x2840], R2 ;  /* 0x0028400201007387 */ /* 0x0003e80000100a00 */
[----:B------:R-:W3:Y:S01]  /*15da0*/  LDL.LU R18, [R1+0x1c] ;  /* 0x00001c0001127983 */ /* 0x000ee20000300800 */
[----:B0-----:R-:W-:-:S03]  /*15db0*/  IMAD.WIDE R4, R21, 0x2, R28 ;  /* 0x0000000215047825 */ /* 0x001fc600078e021c */
[----:B---3--:R0:W-:Y:S04]  /*15dc0*/  STL.64 [R1+0x2ab8], R18 ;  /* 0x002ab81201007387 */ /* 0x0081e80000100a00 */
[----:B------:R-:W3:Y:S04]  /*15dd0*/  LDL.LU R17, [R1+0x20] ;  /* 0x0000200001117983 */ /* 0x000ee80000300800 */
[----:B------:R-:W4:Y:S04]  /*15de0*/  LDL.LU R16, [R1+0x24] ;  /* 0x0000240001107983 */ /* 0x000f280000300800 */
[----:B------:R-:W4:Y:S04]  /*15df0*/  LDL.LU R15, [R1+0x28] ;  /* 0x00002800010f7983 */ /* 0x000f280000300800 */
[----:B------:R-:W4:Y:S04]  /*15e00*/  LDL.LU R14, [R1+0x2c] ;  /* 0x00002c00010e7983 */ /* 0x000f280000300800 */
[----:B------:R-:W4:Y:S04]  /*15e10*/  LDL.LU R13, [R1+0x30] ;  /* 0x00003000010d7983 */ /* 0x000f280000300800 */
[----:B------:R-:W4:Y:S04]  /*15e20*/  LDL.LU R12, [R1+0x34] ;  /* 0x00003400010c7983 */ /* 0x000f280000300800 */
[----:B------:R-:W4:Y:S04]  /*15e30*/  LDL.LU R11, [R1+0x38] ;  /* 0x00003800010b7983 */ /* 0x000f280000300800 */
[----:B-1----:R-:W4:Y:S04]  /*15e40*/  LDL.LU R3, [R1+0x3c] ;  /* 0x00003c0001037983 */ /* 0x002f280000300800 */
[----:B------:R-:W2:Y:S04]  /*15e50*/  LDL.LU R21, [R1+0x10] ;  /* 0x0000100001157983 */ /* 0x000ea80000300800 */
[----:B------:R-:W4:Y:S04]  /*15e60*/  LDL.LU R10, [R1+0x40] ;  /* 0x00004000010a7983 */ /* 0x000f280000300800 */
[----:B------:R1:W-:Y:S01]  /*15e70*/  STL.64 [R1+0x2820], R4 ;  /* 0x0028200401007387 */ /* 0x0003e20000100a00 */
[----:B0-----:R-:W-:-:S03]  /*15e80*/  IMAD.WIDE R18, R22, 0x2, R28 ;  /* 0x0000000216127825 */ /* 0x001fc600078e021c */
[----:B------:R-:W4:Y:S04]  /*15e90*/  LDL.LU R9, [R1+0x44] ;  /* 0x0000440001097983 */ /* 0x000f280000300800 */
[----:B------:R-:W4:Y:S04]  /*15ea0*/  LDL.LU R8, [R1+0x48] ;  /* 0x0000480001087983 */ /* 0x000f280000300800 */
[----:B------:R-:W4:Y:S04]  /*15eb0*/  LDL.LU R7, [R1+0x4c] ;  /* 0x00004c0001077983 */ /* 0x000f280000300800 */
[----:B------:R-:W4:Y:S04]  /*15ec0*/  LDL.LU R6, [R1+0x50] ;  /* 0x0000500001067983 */ /* 0x000f280000300800 */
[----:B-1----:R-:W4:Y:S04]  /*15ed0*/  LDL.LU R5, [R1+0x54] ;  /* 0x0000540001057983 */ /* 0x002f280000300800 */
[----:B------:R-:W4:Y:S04]  /*15ee0*/  LDL.LU R4, [R1+0x58] ;  /* 0x0000580001047983 */ /* 0x000f280000300800 */
[----:B------:R-:W4:Y:S04]  /*15ef0*/  LDL.LU R2, [R1+0x5c] ;  /* 0x00005c0001027983 */ /* 0x000f280000300800 */
[----:B------:R-:W3:Y:S04]  /*15f00*/  LDL.LU R22, [R1+0xc] ;  /* 0x00000c0001167983 */ /* 0x000ee80000300800 */
[----:B------:R0:W-:Y:S02]  /*15f10*/  STL.64 [R1+0x2800], R18 ;  /* 0x0028001201007387 */ /* 0x0001e40000100a00 */
[----:B0-----:R-:W-:-:S02]  /*15f20*/  IMAD.WIDE R18, R23, 0x2, R28 ;  /* 0x0000000217127825 */ /* 0x001fc400078e021c */
[----:B------:R-:W2:Y:S04]  /*15f30*/  LDL.LU R23, [R1+0x8] ;  /* 0x0000080001177983 */ /* 0x000ea80000300800 */
[----:B------:R0:W-:Y:S02]  /*15f40*/  STL.64 [R1+0x27e0], R18 ;  /* 0x0027e01201007387 */ /* 0x0001e40000100a00 */
[--C-:B0-----:R-:W-:Y:S02]  /*15f50*/  IMAD.WIDE R18, R24, 0x2, R28.reuse ;  /* 0x0000000218127825 */ /* 0x101fe400078e021c */
[----:B------:R-:W4:Y:S04]  /*15f60*/  LDL.LU R24, [R1+0x4] ;  /* 0x0000040001187983 */ /* 0x000f280000300800 */
[----:B------:R0:W-:Y:S02]  /*15f70*/  STL.64 [R1+0x27c0], R18 ;  /* 0x0027c01201007387 */ /* 0x0001e40000100a00 */
[----:B0-----:R-:W-:-:S02]  /*15f80*/  IMAD.WIDE R18, R25, 0x2, R28 ;  /* 0x0000000219127825 */ /* 0x001fc400078e021c */
[----:B------:R-:W3:Y:S04]  /*15f90*/  LDL.LU R25, [R1] ;  /* 0x0000000001197983 */ /* 0x000ee80000300800 */
[----:B------:R0:W-:Y:S02]  /*15fa0*/  STL.64 [R1+0x27a0], R18 ;  /* 0x0027a01201007387 */ /* 0x0001e40000100a00 */
[----:B0-----:R-:W-:-:S05]  /*15fb0*/  IMAD.WIDE R18, R26, 0x2, R28 ;  /* 0x000000021a127825 */ /* 0x001fca00078e021c */
[----:B------:R0:W-:Y:S04]  /*15fc0*/  STL.64 [R1+0x2780], R18 ;  /* 0x0027801201007387 */ /* 0x0001e80000100a00 */
[----:B0-----:R-:W2:Y:S01]  /*15fd0*/  LDL.LU.64 R18, [R1+0x2ab8] ;  /* 0x002ab80001127983 */ /* 0x001ea20000300a00 */
[----:B------:R-:W-:-:S05]  /*15fe0*/  IMAD.WIDE R26, R27, 0x2, R28 ;  /* 0x000000021b1a7825 */ /* 0x000fca00078e021c */
[----:B------:R3:W-:Y:S02]  /*15ff0*/  STL.64 [R1+0x2760], R26 ;  /* 0x0027601a01007387 */ /* 0x0007e40000100a00 */
[----:B---3--:R-:W-:-:S05]  /*16000*/  IMAD.WIDE R26, R25, 0x2, R28 ;  /* 0x00000002191a7825 */ /* 0x008fca00078e021c */
[----:B------:R4:W-:Y:S02]  /*16010*/  STL.64 [R1+0x2740], R26 ;  /* 0x0027401a01007387 */ /* 0x0009e40000100a00 */
[----:B----4-:R-:W-:-:S04]  /*16020*/  IMAD.WIDE R26, R24, 0x2, R28 ;  /* 0x00000002181a7825 */ /* 0x010fc800078e021c */
[--C-:B--2---:R-:W-:Y:S01]  /*16030*/  IMAD.WIDE R24, R23, 0x2, R28.reuse ;  /* 0x0000000217187825 */ /* 0x104fe200078e021c */
[----:B------:R0:W-:Y:S04]  /*16040*/  STL.64 [R1+0x2720], R26 ;  /* 0x0027201a01007387 */ /* 0x0001e80000100a00 */
[----:B------:R1:W-:Y:S01]  /*16050*/  STL.64 [R1+0x2700], R24 ;  /* 0x0027001801007387 */ /* 0x0003e20000100a00 */
[----:B0-----:R-:W-:-:S04]  /*16060*/  IMAD.WIDE R26, R22, 0x2, R28 ;  /* 0x00000002161a7825 */ /* 0x001fc800078e021c */
[--C-:B------:R-:W-:Y:S01]  /*16070*/  IMAD.WIDE R22, R21, 0x2, R28.reuse ;  /* 0x0000000215167825 */ /* 0x100fe200078e021c */
[----:B------:R-:W-:Y:S03]  /*16080*/  STL.64 [R1+0x26e0], R26 ;  /* 0x0026e01a01007387 */ /* 0x000fe60000100a00 */
[--C-:B-1----:R-:W-:Y:S01]  /*16090*/  IMAD.WIDE R24, R20, 0x2, R28.reuse ;  /* 0x0000000214187825 */ /* 0x102fe200078e021c */
[----:B------:R0:W-:Y:S03]  /*160a0*/  STL.64 [R1+0x26c0], R22 ;  /* 0x0026c01601007387 */ /* 0x0001e60000100a00 */
[--C-:B------:R-:W-:Y:S01]  /*160b0*/  IMAD.WIDE R20, R19, 0x2, R28.reuse ;  /* 0x0000000213147825 */ /* 0x100fe200078e021c */
[----:B------:R-:W-:Y:S04]  /*160c0*/  STL.64 [R1+0x26a0], R24 ;  /* 0x0026a01801007387 */ /* 0x000fe80000100a00 */
        /* <DEDUP_REMOVED lines=15> */
[----:B------:R-:W-:Y:S03]  /*161c0*/  STL.64 [R1+0x25a0], R16 ;  /* 0x0025a01001007387 */ /* 0x000fe60000100a00 */
[----:B0-----:R-:W-:-:S02]  /*161d0*/  IMAD.WIDE R14, R3, 0x2, R28 ;  /* 0x00000002030e7825 */ /* 0x001fc400078e021c */
[----:B------:R-:W2:Y:S04]  /*161e0*/  LDL.LU R3, [R1+0x60] ;  /* 0x0000600001037983 */ /* 0x000ea80000300800 */
[----:B------:R0:W-:Y:S04]  /*161f0*/  STL.64 [R1+0x2580], R12 ;  /* 0x0025800c01007387 */ /* 0x0001e80000100a00 */
[----:B------:R-:W-:Y:S01]  /*16200*/  STL.64 [R1+0x2560], R14 ;  /* 0x0025600e01007387 */ /* 0x000fe20000100a00 */
[----:B0-----:R-:W-:-:S04]  /*16210*/  IMAD.WIDE R12, R10, 0x2, R28 ;  /* 0x000000020a0c7825 */ /* 0x001fc800078e021c */
        /* <DEDUP_REMOVED lines=8> */
[--C-:B---3--:R-:W-:Y:S01]  /*162a0*/  IMAD.WIDE R8, R5, 0x2, R28.reuse ;  /* 0x0000000205087825 */ /* 0x108fe200078e021c */
[----:B------:R-:W-:Y:S03]  /*162b0*/  STL.64 [R1+0x24c0], R10 ;  /* 0x0024c00a01007387 */ /* 0x000fe60000100a00 */
[--C-:B------:R-:W-:Y:S01]  /*162c0*/  IMAD.WIDE R6, R4, 0x2, R28.reuse ;  /* 0x0000000204067825 */ /* 0x100fe200078e021c */
[----:B------:R-:W-:Y:S04]  /*162d0*/  STL.64 [R1+0x24a0], R8 ;  /* 0x0024a00801007387 */ /* 0x000fe80000100a00 */
[----:B------:R-:W3:Y:S04]  /*162e0*/  LDL.LU R27, [R1+0x74] ;  /* 0x00007400011b7983 */ /* 0x000ee80000300800 */
[----:B------:R-:W-:Y:S04]  /*162f0*/  STL.64 [R1+0x2480], R6 ;  /* 0x0024800601007387 */ /* 0x000fe80000100a00 */
[----:B------:R-:W4:Y:S01]  /*16300*/  LDL.LU R26, [R1+0x78] ;  /* 0x00007800011a7983 */ /* 0x000f220000300800 */
[----:B------:R-:W-:-:S05]  /*16310*/  IMAD.WIDE R4, R2, 0x2, R28 ;  /* 0x0000000202047825 */ /* 0x000fca00078e021c */
[----:B------:R-:W-:Y:S04]  /*16320*/  STL.64 [R1+0x2460], R4 ;  /* 0x0024600401007387 */ /* 0x000fe80000100a00 */
[----:B----4-:R0:W-:Y:S04]  /*16330*/  STL [R1+0x2aa0], R26 ;  /* 0x002aa01a01007387 */ /* 0x0101e80000100800 */
[----:B0-----:R-:W4:Y:S04]  /*16340*/  LDL.LU R26, [R1+0x70] ;  /* 0x00007000011a7983 */ /* 0x001f280000300800 */
[----:B---3--:R0:W-:Y:S04]  /*16350*/  STL [R1+0x2aa4], R27 ;  /* 0x002aa41b01007387 */ /* 0x0081e80000100800 */
[----:B0-----:R-:W3:Y:S04]  /*16360*/  LDL.LU R27, [R1+0x6c] ;  /* 0x00006c00011b7983 */ /* 0x001ee80000300800 */
[----:B----4-:R0:W-:Y:S04]  /*16370*/  STL [R1+0x2aa8], R26 ;  /* 0x002aa81a01007387 */ /* 0x0101e80000100800 */
[----:B0-----:R-:W4:Y:S04]  /*16380*/  LDL.LU R26, [R1+0x68] ;  /* 0x00006800011a7983 */ /* 0x001f280000300800 */
[----:B---3--:R0:W-:Y:S04]  /*16390*/  STL [R1+0x2aac], R27 ;  /* 0x002aac1b01007387 */ /* 0x0081e80000100800 */
[----:B0-----:R-:W3:Y:S01]  /*163a0*/  LDL.LU R27, [R1+0x64] ;  /* 0x00006400011b7983 */ /* 0x001ee20000300800 */
[----:B--2---:R-:W-:-:S03]  /*163b0*/  IMAD.WIDE R2, R3, 0x2, R28 ;  /* 0x0000000203027825 */ /* 0x004fc600078e021c */
[----:B----4-:R3:W-:Y:S04]  /*163c0*/  STL [R1+0x2ab0], R26 ;  /* 0x002ab01a01007387 */ /* 0x0107e80000100800 */
[----:B------:R-:W2:Y:S04]  /*163d0*/  LDL.LU R25, [R1+0x7c] ;  /* 0x00007c0001197983 */ /* 0x000ea80000300800 */
        /* <DEDUP_REMOVED lines=12> */
[----:B------:R0:W-:Y:S04]  /*164a0*/  STL.64 [R1+0x2440], R2 ;  /* 0x0024400201007387 */ /* 0x0001e80000100a00 */
[----:B------:R-:W4:Y:S04]  /*164b0*/  LDL.LU R13, [R1+0xb0] ;  /* 0x0000b000010d7983 */ /* 0x000f280000300800 */
[----:B------:R-:W4:Y:S04]  /*164c0*/  LDL.LU R12, [R1+0xb4] ;  /* 0x0000b400010c7983 */ /* 0x000f280000300800 */
[----:B------:R-:W4:Y:S01]  /*164d0*/  LDL.LU R11, [R1+0xb8] ;  /* 0x0000b800010b7983 */ /* 0x000f220000300800 */
[----:B---3--:R-:W-:-:S03]  /*164e0*/  IMAD.WIDE R26, R27, 0x2, R28 ;  /* 0x000000021b1a7825 */ /* 0x008fc600078e021c */
[----:B------:R-:W3:Y:S04]  /*164f0*/  LDL.LU R10, [R1+0xbc] ;  /* 0x0000bc00010a7983 */ /* 0x000ee80000300800 */
[----:B------:R-:W3:Y:S04]  /*16500*/  LDL.LU R9, [R1+0xc0] ;  /* 0x0000c00001097983 */ /* 0x000ee80000300800 */
[----:B------:R-:W3:Y:S04]  /*16510*/  LDL.LU R8, [R1+0xc4] ;  /* 0x0000c40001087983 */ /* 0x000ee80000300800 */
[----:B------:R-:W3:Y:S04]  /*16520*/  LDL.LU R7, [R1+0xc8] ;  /* 0x0000c80001077983 */ /* 0x000ee80000300800 */
[----:B------:R-:W3:Y:S04]  /*16530*/  LDL.LU R6, [R1+0xcc] ;  /* 0x0000cc0001067983 */ /* 0x000ee80000300800 */
[----:B------:R-:W3:Y:S04]  /*16540*/  LDL.LU R4, [R1+0xd0] ;  /* 0x0000d00001047983 */ /* 0x000ee80000300800 */
[----:B0-----:R-:W3:Y:S04]  /*16550*/  LDL.LU R2, [R1+0xd4] ;  /* 0x0000d40001027983 */ /* 0x001ee80000300800 */
[----:B------:R-:W3:Y:S04]  /*16560*/  LDL.LU R3, [R1+0xd8] ;  /* 0x0000d80001037983 */ /* 0x000ee80000300800 */
[----:B------:R0:W-:Y:S04]  /*16570*/  STL.64 [R1+0x2420], R26 ;  /* 0x0024201a01007387 */ /* 0x0001e80000100a00 */
[----:B0-----:R-:W2:Y:S02]  /*16580*/  LDL.LU R26, [R1+0x2ab0] ;  /* 0x002ab000011a7983 */ /* 0x001ea40000300800 */
[----:B--2---:R-:W-:-:S05]  /*16590*/  IMAD.WIDE R26, R26, 0x2, R28 ;  /* 0x000000021a1a7825 */ /* 0x004fca00078e021c */
        /* <DEDUP_REMOVED lines=12> */
[----:B------:R0:W-:Y:S02]  /*16660*/  STL.64 [R1+0x2380], R26 ;  /* 0x0023801a01007387 */ /* 0x0001e40000100a00 */
[----:B0-----:R-:W-:-:S04]  /*16670*/  IMAD.WIDE R26, R25, 0x2, R28 ;  /* 0x00000002191a7825 */ /* 0x001fc800078e021c */
[--C-:B----4-:R-:W-:Y:S01]  /*16680*/  IMAD.WIDE R24, R24, 0x2, R28.reuse ;  /* 0x0000000218187825 */ /* 0x110fe200078e021c */
        /* <DEDUP_REMOVED lines=20> */
[----:B------:R1:W-:Y:S01]  /*167d0*/  STL.64 [R1+0x2220], R18 ;  /* 0x0022201201007387 */ /* 0x0003e20000100a00 */
[----:B0-----:R-:W-:-:S04]  /*167e0*/  IMAD.WIDE R16, R15, 0x2, R28 ;  /* 0x000000020f107825 */ /* 0x001fc800078e021c */
[--C-:B------:R-:W-:Y:S01]  /*167f0*/  IMAD.WIDE R14, R14, 0x2, R28.reuse ;  /* 0x000000020e0e7825 */ /* 0x100fe200078e021c */
[----:B------:R0:W-:Y:S03]  /*16800*/  STL.64 [R1+0x2200], R16 ;  /* 0x0022001001007387 */ /* 0x0001e60000100a00 */
[--C-:B-1----:R-:W-:Y:S01]  /*16810*/  IMAD.WIDE R18, R13, 0x2, R28.reuse ;  /* 0x000000020d127825 */ /* 0x102fe200078e021c */
[----:B------:R1:W-:Y:S04]  /*16820*/  STL.64 [R1+0x21e0], R14 ;  /* 0x0021e00e01007387 */ /* 0x0003e80000100a00 */
[----:B------:R-:W-:Y:S01]  /*16830*/  STL.64 [R1+0x21c0], R18 ;  /* 0x0021c01201007387 */ /* 0x000fe20000100a00 */
[----:B0-----:R-:W-:-:S04]  /*16840*/  IMAD.WIDE R16, R12, 0x2, R28 ;  /* 0x000000020c107825 */ /* 0x001fc800078e021c */
[--C-:B-1----:R-:W-:Y:S01]  /*16850*/  IMAD.WIDE R14, R11, 0x2, R28.reuse ;  /* 0x000000020b0e7825 */ /* 0x102fe200078e021c */
[----:B------:R-:W-:Y:S03]  /*16860*/  STL.64 [R1+0x21a0], R16 ;  /* 0x0021a01001007387 */ /* 0x000fe60000100a00 */
[--C-:B---3--:R-:W-:Y:S01]  /*16870*/  IMAD.WIDE R12, R10, 0x2, R28.reuse ;  /* 0x000000020a0c7825 */ /* 0x108fe200078e021c */
        /* <DEDUP_REMOVED lines=12> */
[----:B------:R-:W-:Y:S03]  /*16940*/  STL.64 [R1+0x20c0], R8 ;  /* 0x0020c00801007387 */ /* 0x000fe60000100a00 */
[--C-:B------:R-:W-:Y:S01]  /*16950*/  IMAD.WIDE R2, R3, 0x2, R28.reuse ;  /* 0x0000000203027825 */ /* 0x100fe200078e021c */
[----:B------:R-:W3:Y:S04]  /*16960*/  LDL.LU R16, [R1+0xec] ;  /* 0x0000ec0001107983 */ /* 0x000ee80000300800 */
[----:B------:R-:W-:Y:S04]  /*16970*/  STL.64 [R1+0x20a0], R6 ;  /* 0x0020a00601007387 */ /* 0x000fe80000100a00 */
[----:B------:R-:W4:Y:S04]  /*16980*/  LDL.LU R4, [R1+0xf8] ;  /* 0x0000f80001047983 */ /* 0x000f280000300800 */
[----:B------:R0:W-:Y:S04]  /*16990*/  STL.64 [R1+0x2080], R2 ;  /* 0x0020800201007387 */ /* 0x0001e80000100a00 */
[----:B------:R-:W4:Y:S04]  /*169a0*/  LDL.LU R27, [R1+0xfc] ;  /* 0x0000fc00011b7983 */ /* 0x000f280000300800 */
[----:B------:R-:W4:Y:S04]  /*169b0*/  LDL.LU R15, [R1+0x100] ;  /* 0x00010000010f7983 */ /* 0x000f280000300800 */
[----:B0-----:R-:W2:Y:S04]  /*169c0*/  LDL.LU R2, [R1+0x104] ;  /* 0x0001040001027983 */ /* 0x001ea80000300800 */
[----:B------:R-:W3:Y:S04]  /*169d0*/  LDL.LU R3, [R1+0x108] ;  /* 0x0001080001037983 */ /* 0x000ee80000300800 */
[----:B---3--:R0:W-:Y:S04]  /*169e0*/  STL [R1+0x2a88], R3 ;  /* 0x002a880301007387 */ /* 0x0081e80000100800 */
[----:B0-----:R-:W3:Y:S04]  /*169f0*/  LDL.LU R3, [R1+0xf4] ;  /* 0x0000f40001037983 */ /* 0x001ee80000300800 */
[----:B--2---:R0:W-:Y:S04]  /*16a00*/  STL [R1+0x2a8c], R2 ;  /* 0x002a8c0201007387 */ /* 0x0041e80000100800 */
[----:B0-----:R-:W2:Y:S04]  /*16a10*/  LDL.LU R2, [R1+0xf0] ;  /* 0x0000f00001027983 */ /* 0x001ea80000300800 */
[----:B---3--:R0:W-:Y:S04]  /*16a20*/  STL [R1+0x2a90], R3 ;  /* 0x002a900301007387 */ /* 0x0081e80000100800 */
[----:B0-----:R-:W3:Y:S04]  /*16a30*/  LDL.LU R3, [R1+0xe8] ;  /* 0x0000e80001037983 */ /* 0x001ee80000300800 */
[----:B--2---:R0:W-:Y:S04]  /*16a40*/  STL [R1+0x2a94], R2 ;  /* 0x002a940201007387 */ /* 0x0041e80000100800 */
[----:B0-----:R-:W2:Y:S04]  /*16a50*/  LDL.LU R2, [R1+0xe4] ;  /* 0x0000e40001027983 */ /* 0x001ea80000300800 */
[----:B---3--:R0:W-:Y:S04]  /*16a60*/  STL [R1+0x2a98], R3 ;  /* 0x002a980301007387 */ /* 0x0081e80000100800 */
[----:B0-----:R-:W3:Y:S01]  /*16a70*/  LDL.LU R3, [R1+0xe0] ;  /* 0x0000e00001037983 */ /* 0x001ee20000300800 */
[----:B------:R-:W-:-:S03]  /*16a80*/  IMAD.WIDE R6, R5, 0x2, R28 ;  /* 0x0000000205067825 */ /* 0x000fc600078e021c */
[----:B--2---:R-:W-:Y:S04]  /*16a90*/  STL [R1+0x2a9c], R2 ;  /* 0x002a9c0201007387 */ /* 0x004fe80000100800 */
[----:B------:R-:W2:Y:S04]  /*16aa0*/  LDL.LU R26, [R1+0x10c] ;  /* 0x00010c00011a7983 */ /* 0x000ea80000300800 */
[----:B------:R-:W2:Y:S04]  /*16ab0*/  LDL.LU R25, [R1+0x110] ;  /* 0x0001100001197983 */ /* 0x000ea80000300800 */
[----:B------:R0:W-:Y:S04]  /*16ac0*/  STL.64 [R1+0x2060], R6 ;  /* 0x0020600601007387 */ /* 0x0001e80000100a00 */
        /* <DEDUP_REMOVED lines=12> */
[----:B------:R-:W2:Y:S04]  /*16b90*/  LDL.64 R10, [R1+0x490] ;  /* 0x00049000010a7983 */ /* 0x000ea80000100a00 */
[----:B------:R-:W2:Y:S04]  /*16ba0*/  LDL.64 R8, [R1+0x488] ;  /* 0x0004880001087983 */ /* 0x000ea80000100a00 */
[----:B0-----:R-:W2:Y:S01]  /*16bb0*/  LDL.64 R6, [R1+0x480] ;  /* 0x0004800001067983 */ /* 0x001ea20000100a00 */
        /* <DEDUP_REMOVED lines=8> */
[----:B0-----:R-:W-:-:S05]  /*16c40*/  IMAD.WIDE R2, R16, 0x2, R28 ;  /* 0x0000000210027825 */ /* 0x001fca00078e021c */
[----:B------:R0:W-:Y:S04]  /*16c50*/  STL.64 [R1+0x1fe0], R2 ;  /* 0x001fe00201007387 */ /* 0x0001e80000100a00 */
[----:B0-----:R-:W3:Y:S04]  /*16c60*/  LDL.LU R2, [R1+0x2a94] ;  /* 0x002a940001027983 */ /* 0x001ee80000300800 */
[----:B------:R-:W2:Y:S01]  /*16c70*/  LDL.LU R16, [R1+0x150] ;  /* 0x0001500001107983 */ /* 0x000ea20000300800 */
[----:B---3--:R-:W-:-:S05]  /*16c80*/  IMAD.WIDE R2, R2, 0x2, R28 ;  /* 0x0000000202027825 */ /* 0x008fca00078e021c */
[----:B------:R0:W-:Y:S04]  /*16c90*/  STL.64 [R1+0x1fc0], R2 ;  /* 0x001fc00201007387 */ /* 0x0001e80000100a00 */
[----:B0-----:R-:W3:Y:S02]  /*16ca0*/  LDL.LU R3, [R1+0x2a90] ;  /* 0x002a900001037983 */ /* 0x001ee40000300800 */
[----:B---3--:R-:W-:-:S05]  /*16cb0*/  IMAD.WIDE R2, R3, 0x2, R28 ;  /* 0x0000000203027825 */ /* 0x008fca00078e021c */
[----:B------:R4:W-:Y:S02]  /*16cc0*/  STL.64 [R1+0x1fa0], R2 ;  /* 0x001fa00201007387 */ /* 0x0009e40000100a00 */
[--C-:B----4-:R-:W-:Y:S02]  /*16cd0*/  IMAD.WIDE R2, R4, 0x2, R28.reuse ;  /* 0x0000000204027825 */ /* 0x110fe400078e021c */
[----:B------:R-:W3:Y:S04]  /*16ce0*/  LDL.LU R4, [R1+0x154] ;  /* 0x0001540001047983 */ /* 0x000ee80000300800 */
[----:B------:R0:W-:Y:S02]  /*16cf0*/  STL.64 [R1+0x1f80], R2 ;  /* 0x001f800201007387 */ /* 0x0001e40000100a00 */
[----:B0-----:R-:W-:-:S05]  /*16d00*/  IMAD.WIDE R2, R27, 0x2, R28 ;  /* 0x000000021b027825 */ /* 0x001fca00078e021c */
[----:B------:R0:W-:Y:S02]  /*16d10*/  STL.64 [R1+0x1f60], R2 ;  /* 0x001f600201007387 */ /* 0x0001e40000100a00 */
[----:B0-----:R-:W-:-:S05]  /*16d20*/  IMAD.WIDE R2, R15, 0x2, R28 ;  /* 0x000000020f027825 */ /* 0x001fca00078e021c */
[----:B------:R0:W-:Y:S04]  /*16d30*/  STL.64 [R1+0x1f40], R2 ;  /* 0x001f400201007387 */ /* 0x0001e80000100a00 */
[----:B0-----:R-:W4:Y:S02]  /*16d40*/  LDL.LU R2, [R1+0x2a8c] ;  /* 0x002a8c0001027983 */ /* 0x001f240000300800 */
[----:B----4-:R-:W-:-:S05]  /*16d50*/  IMAD.WIDE R2, R2, 0x2, R28 ;  /* 0x0000000202027825 */ /* 0x010fca00078e021c */
[----:B------:R0:W-:Y:S04]  /*16d60*/  STL.64 [R1+0x1f20], R2 ;  /* 0x001f200201007387 */ /* 0x0001e80000100a00 */
[----:B0-----:R-:W4:Y:S01]  /*16d70*/  LDL.LU R3, [R1+0x2a88] ;  /* 0x002a880001037983 */ /* 0x001f220000300800 */
[----:B--2---:R-:W-:-:S04]  /*16d80*/  IMAD.WIDE R26, R26, 0x2, R28 ;  /* 0x000000021a1a7825 */ /* 0x004fc800078e021c */
[----:B----4-:R-:W-:-:S05]  /*16d90*/  IMAD.WIDE R2, R3, 0x2, R28 ;  /* 0x0000000203027825 */ /* 0x010fca00078e021c */
[----:B------:R0:W-:Y:S04]  /*16da0*/  STL.64 [R1+0x1f00], R2 ;  /* 0x001f000201007387 */ /* 0x0001e80000100a00 */
[----:B0-----:R-:W2:Y:S04]  /*16db0*/  LDL.LU.64 R2, [R1+0x2a80] ;  /* 0x002a800001027983 */ /* 0x001ea80000300a00 */
[----:B------:R-:W4:Y:S04]  /*16dc0*/  LDL.LU R15, [R1+0x158] ;  /* 0x00015800010f7983 */ /* 0x000f280000300800 */
[----:B------:R0:W-:Y:S02]  /*16dd0*/  STL.64 [R1+0x1ee0], R26 ;  /* 0x001ee01a01007387 */ /* 0x0001e40000100a00 */
[----:B0-----:R-:W-:-:S04]  /*16de0*/  IMAD.WIDE R26, R25, 0x2, R28 ;  /* 0x00000002191a7825 */ /* 0x001fc800078e021c */
[--C-:B------:R-:W-:Y:S01]  /*16df0*/  IMAD.WIDE R24, R24, 0x2, R28.reuse ;  /* 0x0000000218187825 */ /* 0x100fe200078e021c */
[----:B------:R0:W-:Y:S04]  /*16e00*/  STL.64 [R1+0x1ec0], R26 ;  /* 0x001ec01a01007387 */ /* 0x0001e80000100a00 */
[----:B------:R1:W-:Y:S01]  /*16e10*/  STL.64 [R1+0x1ea0], R24 ;  /* 0x001ea01801007387 */ /* 0x0003e20000100a00 */
[----:B0-----:R-:W-:-:S04]  /*16e20*/  IMAD.WIDE R26, R23, 0x2, R28 ;  /* 0x00000002171a7825 */ /* 0x001fc800078e021c */
[--C-:B-1----:R-:W-:Y:S02]  /*16e30*/  IMAD.WIDE R24, R14, 0x2, R28.reuse ;  /* 0x000000020e187825 */ /* 0x102fe400078e021c */
[----:B------:R-:W4:Y:S04]  /*16e40*/  LDL.LU R14, [R1+0x15c] ;  /* 0x00015c00010e7983 */ /* 0x000f280000300800 */
[----:B------:R0:W-:Y:S04]  /*16e50*/  STL.64 [R1+0x1e80], R26 ;  /* 0x001e801a01007387 */ /* 0x0001e80000100a00 */
[----:B------:R1:W-:Y:S01]  /*16e60*/  STL.64 [R1+0x1e60], R24 ;  /* 0x001e601801007387 */ /* 0x0003e20000100a00 */
[----:B0-----:R-:W-:-:S04]  /*16e70*/  IMAD.WIDE R26, R22, 0x2, R28 ;  /* 0x00000002161a7825 */ /* 0x001fc800078e021c */
[--C-:B-1----:R-:W-:Y:S01]  /*16e80*/  IMAD.WIDE R24, R21, 0x2, R28.reuse ;  /* 0x0000000215187825 */ /* 0x102fe200078e021c */
[----:B------:R-:W-:Y:S03]  /*16e90*/  STL.64 [R1+0x1e40], R26 ;  /* 0x001e401a01007387 */ /* 0x000fe60000100a00 */
[--C-:B------:R-:W-:Y:S01]  /*16ea0*/  IMAD.WIDE R22, R20, 0x2, R28.reuse ;  /* 0x0000000214167825 */ /* 0x100fe200078e021c */
[----:B------:R0:W-:Y:S03]  /*16eb0*/  STL.64 [R1+0x1e20], R24 ;  /* 0x001e201801007387 */ /* 0x0001e60000100a00 */
[--C-:B------:R-:W-:Y:S02]  /*16ec0*/  IMAD.WIDE R20, R13, 0x2, R28.reuse ;  /* 0x000000020d147825 */ /* 0x100fe400078e021c */
[----:B------:R-:W4:Y:S04]  /*16ed0*/  LDL.LU R13, [R1+0x160] ;  /* 0x00016000010d7983 */ /* 0x000f280000300800 */
[----:B------:R1:W-:Y:S01]  /*16ee0*/  STL.64 [R1+0x1e00], R22 ;  /* 0x001e001601007387 */ /* 0x0003e20000100a00 */
[----:B0-----:R-:W-:-:S03]  /*16ef0*/  IMAD.WIDE R24, R19, 0x2, R28 ;  /* 0x0000000213187825 */ /* 0x001fc600078e021c */
[----:B------:R0:W-:Y:S04]  /*16f00*/  STL.64 [R1+0x1de0], R20 ;  /* 0x001de01401007387 */ /* 0x0001e80000100a00 */
[----:B------:R-:W-:Y:S01]  /*16f10*/  STL.64 [R1+0x1dc0], R24 ;  /* 0x001dc01801007387 */ /* 0x000fe20000100a00 */
[----:B-1----:R-:W-:-:S04]  /*16f20*/  IMAD.WIDE R22, R18, 0x2, R28 ;  /* 0x0000000212167825 */ /* 0x002fc800078e021c */
[--C-:B0-----:R-:W-:Y:S01]  /*16f30*/  IMAD.WIDE R20, R17, 0x2, R28.reuse ;  /* 0x0000000211147825 */ /* 0x101fe200078e021c */
[----:B------:R-:W-:Y:S03]  /*16f40*/  STL.64 [R1+0x1da0], R22 ;  /* 0x001da01601007387 */ /* 0x000fe60000100a00 */
[--C-:B------:R-:W-:Y:S02]  /*16f50*/  IMAD.WIDE R18, R12, 0x2, R28.reuse ;  /* 0x000000020c127825 */ /* 0x100fe400078e021c */
[----:B------:R-:W4:Y:S04]  /*16f60*/  LDL.LU R12, [R1+0x164] ;  /* 0x00016400010c7983 */ /* 0x000f280000300800 */
[----:B------:R0:W-:Y:S04]  /*16f70*/  STL.64 [R1+0x1d80], R20 ;  /* 0x001d801401007387 */ /* 0x0001e80000100a00 */
[----:B------:R2:W-:Y:S01]  /*16f80*/  STL.64 [R1+0x1d60], R18 ;  /* 0x001d601201007387 */ /* 0x0005e20000100a00 */
[----:B0-----:R-:W-:-:S04]  /*16f90*/  IMAD.WIDE R20, R5, 0x2, R28 ;  /* 0x0000000205147825 */ /* 0x001fc800078e021c */
[----:B------:R-:W-:-:S04]  /*16fa0*/  IMAD.WIDE R22, R16, 0x2, R8 ;  /* 0x0000000210167825 */ /* 0x000fc800078e0208 */
[--C-:B--2---:R-:W-:Y:S02]  /*16fb0*/  IMAD.WIDE R18, R2, 0x2, R28.reuse ;  /* 0x0000000202127825 */ /* 0x104fe400078e021c */
[----:B------:R0:W5:Y:S04]  /*16fc0*/  LDL.LU R2, [R1+0x2a78] ;  /* 0x002a780001027983 */ /* 0x0001680000300800 */
[----:B------:R1:W-:Y:S02]  /*16fd0*/  STL.64 [R1+0x1d40], R20 ;  /* 0x001d401401007387 */ /* 0x0003e40000100a00 */
[--C-:B-1----:R-:W-:Y:S02]  /*16fe0*/  IMAD.WIDE R20, R0, 0x2, R28.reuse ;  /* 0x0000000200147825 */ /* 0x102fe400078e021c */
[----:B------:R0:W5:Y:S04]  /*16ff0*/  LDL.LU R0, [R1+0x2a74] ;  /* 0x002a740001007983 */ /* 0x0001680000300800 */
[----:B------:R1:W-:Y:S02]  /*17000*/  STL.64 [R1+0x1d20], R18 ;  /* 0x001d201201007387 */ /* 0x0003e40000100a00 */
[----:B-1----:R-:W-:-:S02]  /*17010*/  IMAD.WIDE R18, R3, 0x2, R28 ;  /* 0x0000000203127825 */ /* 0x002fc400078e021c */
[----:B------:R-:W2:Y:S04]  /*17020*/  LDL.LU R3, [R1+0x2a70] ;  /* 0x002a700001037983 */ /* 0x000ea80000300800 */
[----:B------:R1:W-:Y:S04]  /*17030*/  STL.64 [R1+0x1d00], R20 ;  /* 0x001d001401007387 */ /* 0x0003e80000100a00 */
[----:B------:R-:W2:Y:S04]  /*17040*/  LDL.LU R5, [R1+0x168] ;  /* 0x0001680001057983 */ /* 0x000ea80000300800 */
[----:B------:R3:W-:Y:S01]  /*17050*/  STL.64 [R1+0x1ce0], R18 ;  /* 0x001ce01201007387 */ /* 0x0007e20000100a00 */
[----:B-1----:R-:W-:-:S05]  /*17060*/  IMAD.WIDE R20, R16, 0x2, R10 ;  /* 0x0000000210147825 */ /* 0x002fca00078e020a */
[----:B------:R1:W-:Y:S01]  /*17070*/  STL.64 [R1+0x1cd8], R20 ;  /* 0x001cd81401007387 */ /* 0x0003e20000100a00 */
[----:B---3--:R-:W-:-:S03]  /*17080*/  IMAD.WIDE R18, R16, 0x2, R6 ;  /* 0x0000000210127825 */ /* 0x008fc600078e0206 */
[----:B------:R-:W-:Y:S04]  /*17090*/  STL.64 [R1+0x1cd0], R22 ;  /* 0x001cd01601007387 */ /* 0x000fe80000100a00 */
[----:B------:R3:W-:Y:S01]  /*170a0*/  STL.64 [R1+0x1cc8], R18 ;  /* 0x001cc81201007387 */ /* 0x0007e20000100a00 */
[----:B-1----:R-:W-:-:S04]  /*170b0*/  IMAD.WIDE R20, R16, 0x2, R28 ;  /* 0x0000000210147825 */ /* 0x002fc800078e021c */
[C---:B------:R-:W-:Y:S01]  /*170c0*/  IMAD.WIDE R16, R4.reuse, 0x2, R10 ;  /* 0x0000000204107825 */ /* 0x040fe200078e020a */
[----:B---3--:R-:W3:Y:S03]  /*170d0*/  LDL.LU R18, [R1+0x16c] ;  /* 0x00016c0001127983 */ /* 0x008ee60000300800 */
[C---:B------:R-:W-:Y:S01]  /*170e0*/  IMAD.WIDE R22, R4.reuse, 0x2, R6 ;  /* 0x0000000204167825 */ /* 0x040fe200078e0206 */
[----:B------:R1:W-:Y:S04]  /*170f0*/  STL.64 [R1+0x1cc0], R20 ;  /* 0x001cc01401007387 */ /* 0x0003e80000100a00 */
[----:B------:R0:W-:Y:S01]  /*17100*/  STL.64 [R1+0x1cb8], R16 ;  /* 0x001cb81001007387 */ /* 0x0001e20000100a00 */
[----:B-1----:R-:W-:-:S04]  /*17110*/  IMAD.WIDE R20, R4, 0x2, R8 ;  /* 0x0000000204147825 */ /* 0x002fc800078e0208 */
[----:B0-----:R-:W-:Y:S01]  /*17120*/  IMAD.WIDE R16, R4, 0x2, R28 ;  /* 0x0000000204107825 */ /* 0x001fe200078e021c */
[----:B------:R4:W-:Y:S04]  /*17130*/  STL.64 [R1+0x1cb0], R20 ;  /* 0x001cb01401007387 */ /* 0x0009e80000100a00 */
[----:B------:R0:W-:Y:S04]  /*17140*/  STL.64 [R1+0x1ca8], R22 ;  /* 0x001ca81601007387 */ /* 0x0001e80000100a00 */
[----:B------:R-:W3:Y:S01]  /*17150*/  LDL.LU R4, [R1+0x170] ;  /* 0x0001700001047983 */ /* 0x000ee20000300800 */
[----:B----4-:R-:W-:-:S03]  /*17160*/  IMAD.WIDE R20, R15, 0x2, R10 ;  /* 0x000000020f147825 */ /* 0x010fc600078e020a */
[----:B------:R1:W-:Y:S04]  /*17170*/  STL.64 [R1+0x1ca0], R16 ;  /* 0x001ca01001007387 */ /* 0x0003e80000100a00 */
[----:B------:R4:W-:Y:S01]  /*17180*/  STL.64 [R1+0x1c98], R20 ;  /* 0x001c981401007387 */ /* 0x0009e20000100a00 */
[----:B0-----:R-:W-:-:S04]  /*17190*/  IMAD.WIDE R22, R15, 0x2, R28 ;  /* 0x000000020f167825 */ /* 0x001fc800078e021c */
[----:B-1----:R-:W-:-:S04]  /*171a0*/  IMAD.WIDE R16, R15, 0x2, R8 ;  /* 0x000000020f107825 */ /* 0x002fc800078e0208 */
[----:B----4-:R-:W-:Y:S01]  /*171b0*/  IMAD.WIDE R20, R15, 0x2, R6 ;  /* 0x000000020f147825 */ /* 0x010fe200078e0206 */
[----:B------:R0:W-:Y:S03]  /*171c0*/  STL.64 [R1+0x1c90], R16 ;  /* 0x001c901001007387 */ /* 0x0001e60000100a00 */
[C---:B------:R-:W-:Y:S01]  /*171d0*/  IMAD.WIDE R24, R14.reuse, 0x2, R8 ;  /* 0x000000020e187825 */ /* 0x040fe200078e0208 */
[----:B0-----:R-:W4:Y:S04]  /*171e0*/  LDL.LU R17, [R1+0x174] ;  /* 0x0001740001117983 */ /* 0x001f280000300800 */
[----:B------:R0:W-:Y:S04]  /*171f0*/  STL.64 [R1+0x1c88], R20 ;  /* 0x001c881401007387 */ /* 0x0001e80000100a00 */
[----:B------:R1:W-:Y:S01]  /*17200*/  STL.64 [R1+0x1c80], R22 ;  /* 0x001c801601007387 */ /* 0x0003e20000100a00 */
[----:B0-----:R-:W-:-:S04]  /*17210*/  IMAD.WIDE R20, R14, 0x2, R10 ;  /* 0x000000020e147825 */ /* 0x001fc800078e020a */
[C---:B-1----:R-:W-:Y:S01]  /*17220*/  IMAD.WIDE R22, R14.reuse, 0x2, R6 ;  /* 0x000000020e167825 */ /* 0x042fe200078e0206 */
[----:B------:R0:W-:Y:S04]  /*17230*/  STL.64 [R1+0x1c78], R20 ;  /* 0x001c781401007387 */ /* 0x0001e80000100a00 */
[----:B------:R1:W-:Y:S04]  /*17240*/  STL.64 [R1+0x1c70], R24 ;  /* 0x001c701801007387 */ /* 0x0003e80000100a00 */
[----:B------:R-:W4:Y:S01]  /*17250*/  LDL.LU R16, [R1+0x178] ;  /* 0x0001780001107983 */ /* 0x000f220000300800 */
[----:B0-----:R-:W-:-:S03]  /*17260*/  IMAD.WIDE R20, R14, 0x2, R28 ;  /* 0x000000020e147825 */ /* 0x001fc600078e021c */
[----:B------:R0:W-:Y:S01]  /*17270*/  STL.64 [R1+0x1c68], R22 ;  /* 0x001c681601007387 */ /* 0x0001e20000100a00 */
[----:B------:R-:W-:-:S03]  /*17280*/  IMAD.WIDE R14, R13, 0x2, R10 ;  /* 0x000000020d0e7825 */ /* 0x000fc600078e020a */
[----:B------:R0:W-:Y:S04]  /*17290*/  STL.64 [R1+0x1c60], R20 ;  /* 0x001c601401007387 */ /* 0x0001e80000100a00 */
[----:B------:R0:W-:Y:S01]  /*172a0*/  STL.64 [R1+0x1c58], R14 ;  /* 0x001c580e01007387 */ /* 0x0001e20000100a00 */
[----:B-1----:R-:W-:-:S04]  /*172b0*/  IMAD.WIDE R24, R13, 0x2, R28 ;  /* 0x000000020d187825 */ /* 0x002fc800078e021c */
[----:B0-----:R-:W-:-:S04]  /*172c0*/  IMAD.WIDE R22, R13, 0x2, R8 ;  /* 0x000000020d167825 */ /* 0x001fc800078e0208 */
[----:B------:R-:W-:Y:S01]  /*172d0*/  IMAD.WIDE R20, R13, 0x2, R6 ;  /* 0x000000020d147825 */ /* 0x000fe200078e0206 */
[----:B------:R-:W4:Y:S04]  /*172e0*/  LDL.LU R15, [R1+0x17c] ;  /* 0x00017c00010f7983 */ /* 0x000f280000300800 */
[----:B------:R0:W-:Y:S04]  /*172f0*/  STL.64 [R1+0x1c50], R22 ;  /* 0x001c501601007387 */ /* 0x0001e80000100a00 */
[----:B------:R1:W-:Y:S04]  /*17300*/  STL.64 [R1+0x1c48], R20 ;  /* 0x001c481401007387 */ /* 0x0003e80000100a00 */
[----:B------:R1:W-:Y:S01]  /*17310*/  STL.64 [R1+0x1c40], R24 ;  /* 0x001c401801007387 */ /* 0x0003e20000100a00 */
[----:B0-----:R-:W-:-:S03]  /*17320*/  IMAD.WIDE R22, R12, 0x2, R10 ;  /* 0x000000020c167825 */ /* 0x001fc600078e020a */
[----:B------:R-:W4:Y:S01]  /*17330*/  LDL.LU R14, [R1+0x180] ;  /* 0x00018000010e7983 */ /* 0x000f220000300800 */
[----:B-1----:R-:W-:-:S03]  /*17340*/  IMAD.WIDE R20, R12, 0x2, R8 ;  /* 0x000000020c147825 */ /* 0x002fc600078e0208 */
[----:B------:R0:W-:Y:S01]  /*17350*/  STL.64 [R1+0x1c38], R22 ;  /* 0x001c381601007387 */ /* 0x0001e20000100a00 */
[----:B------:R-:W-:-:S03]  /*17360*/  IMAD.WIDE R24, R12, 0x2, R6 ;  /* 0x000000020c187825 */ /* 0x000fc600078e0206 */
[----:B------:R2:W-:Y:S04]  /*17370*/  STL.64 [R1+0x1c30], R20 ;  /* 0x001c301401007387 */ /* 0x0005e80000100a00 */
[----:B------:R1:W-:Y:S01]  /*17380*/  STL.64 [R1+0x1c28], R24 ;  /* 0x001c281801007387 */ /* 0x0003e20000100a00 */
[----:B0-----:R-:W-:-:S03]  /*17390*/  IMAD.WIDE R22, R12, 0x2, R28 ;  /* 0x000000020c167825 */ /* 0x001fc600078e021c */
[----:B------:R-:W4:Y:S04]  /*173a0*/  LDL.LU R13, [R1+0x184] ;  /* 0x00018400010d7983 */ /* 0x000f280000300800 */
[----:B------:R0:W-:Y:S01]  /*173b0*/  STL.64 [R1+0x1c20], R22 ;  /* 0x001c201601007387 */ /* 0x0001e20000100a00 */
[----:B--2---:R-:W-:-:S04]  /*173c0*/  IMAD.WIDE R20, R5, 0x2, R10 ;  /* 0x0000000205147825 */ /* 0x004fc800078e020a */
[C---:B-1----:R-:W-:Y:S01]  /*173d0*/  IMAD.WIDE R24, R5.reuse, 0x2, R8 ;  /* 0x0000000205187825 */ /* 0x042fe200078e0208 */
[----:B------:R1:W-:Y:S03]  /*173e0*/  STL.64 [R1+0x1c18], R20 ;  /* 0x001c181401007387 */ /* 0x0003e60000100a00 */
[C---:B0-----:R-:W-:Y:S01]  /*173f0*/  IMAD.WIDE R22, R5.reuse, 0x2, R6 ;  /* 0x0000000205167825 */ /* 0x041fe200078e0206 */
[----:B------:R3:W-:Y:S04]  /*17400*/  STL.64 [R1+0x1c10], R24 ;  /* 0x001c101801007387 */ /* 0x0007e80000100a00 */
[----:B------:R-:W2:Y:S01]  /*17410*/  LDL.LU R12, [R1+0x188] ;  /* 0x00018800010c7983 */ /* 0x000ea20000300800 */
[----:B-1----:R-:W-:-:S03]  /*17420*/  IMAD.WIDE R20, R5, 0x2, R28 ;  /* 0x0000000205147825 */ /* 0x002fc600078e021c */
[----:B------:R0:W-:Y:S04]  /*17430*/  STL.64 [R1+0x1c08], R22 ;  /* 0x001c081601007387 */ /* 0x0001e80000100a00 */
[----:B------:R1:W-:Y:S01]  /*17440*/  STL.64 [R1+0x1c00], R20 ;  /* 0x001c001401007387 */ /* 0x0003e20000100a00 */
[----:B---3--:R-:W-:-:S04]  /*17450*/  IMAD.WIDE R24, R18, 0x2, R10 ;  /* 0x0000000212187825 */ /* 0x008fc800078e020a */
[C---:B0-----:R-:W-:Y:S01]  /*17460*/  IMAD.WIDE R22, R18.reuse, 0x2, R8 ;  /* 0x0000000212167825 */ /* 0x041fe200078e0208 */
[----:B------:R-:W-:Y:S03]  /*17470*/  STL.64 [R1+0x1bf8], R24 ;  /* 0x001bf81801007387 */ /* 0x000fe60000100a00 */
[C---:B-1----:R-:W-:Y:S01]  /*17480*/  IMAD.WIDE R20, R18.reuse, 0x2, R6 ;  /* 0x0000000212147825 */ /* 0x042fe200078e0206 */
[----:B------:R-:W3:Y:S03]  /*17490*/  LDL.LU R5, [R1+0x18c] ;  /* 0x00018c0001057983 */ /* 0x000ee60000300800 */
[----:B------:R-:W-:Y:S01]  /*174a0*/  IMAD.WIDE R18, R18, 0x2, R28 ;  /* 0x0000000212127825 */ /* 0x000fe200078e021c */
[----:B------:R0:W-:Y:S04]  /*174b0*/  STL.64 [R1+0x1bf0], R22 ;  /* 0x001bf01601007387 */ /* 0x0001e80000100a00 */
[----:B------:R1:W-:Y:S04]  /*174c0*/  STL.64 [R1+0x1be8], R20 ;  /* 0x001be81401007387 */ /* 0x0003e80000100a00 */
[----:B------:R1:W-:Y:S01]  /*174d0*/  STL.64 [R1+0x1be0], R18 ;  /* 0x001be01201007387 */ /* 0x0003e20000100a00 */
[----:B0-----:R-:W-:-:S04]  /*174e0*/  IMAD.WIDE R22, R4, 0x2, R10 ;  /* 0x0000000204167825 */ /* 0x001fc800078e020a */
[C---:B-1----:R-:W-:Y:S01]  /*174f0*/  IMAD.WIDE R20, R4.reuse, 0x2, R8 ;  /* 0x0000000204147825 */ /* 0x042fe200078e0208 */
[----:B------:R0:W-:Y:S03]  /*17500*/  STL.64 [R1+0x1bd8], R22 ;  /* 0x001bd81601007387 */ /* 0x0001e60000100a00 */
[C---:B------:R-:W-:Y:S01]  /*17510*/  IMAD.WIDE R18, R4.reuse, 0x2, R6 ;  /* 0x0000000204127825 */ /* 0x040fe200078e0206 */
[----:B------:R4:W-:Y:S04]  /*17520*/  STL.64 [R1+0x1bd0], R20 ;  /* 0x001bd01401007387 */ /* 0x0009e80000100a00 */
[----:B------:R1:W-:Y:S01]  /*17530*/  STL.64 [R1+0x1bc8], R18 ;  /* 0x001bc81201007387 */ /* 0x0003e20000100a00 */
[----:B0-----:R-:W-:-:S05]  /*17540*/  IMAD.WIDE R22, R4, 0x2, R28 ;  /* 0x0000000204167825 */ /* 0x001fca00078e021c */
[----:B------:R0:W-:Y:S04]  /*17550*/  STL.64 [R1+0x1bc0], R22 ;  /* 0x001bc01601007387 */ /* 0x0001e80000100a00 */
[----:B------:R-:W3:Y:S01]  /*17560*/  LDL.LU R4, [R1+0x190] ;  /* 0x0001900001047983 */ /* 0x000ee20000300800 */
[----:B----4-:R-:W-:-:S04]  /*17570*/  IMAD.WIDE R20, R17, 0x2, R10 ;  /* 0x0000000211147825 */ /* 0x010fc800078e020a */
[C---:B-1----:R-:W-:Y:S01]  /*17580*/  IMAD.WIDE R18, R17.reuse, 0x2, R8 ;  /* 0x0000000211127825 */ /* 0x042fe200078e0208 */
[----:B------:R1:W-:Y:S03]  /*17590*/  STL.64 [R1+0x1bb8], R20 ;  /* 0x001bb81401007387 */ /* 0x0003e60000100a00 */
[C---:B0-----:R-:W-:Y:S01]  /*175a0*/  IMAD.WIDE R22, R17.reuse, 0x2, R6 ;  /* 0x0000000211167825 */ /* 0x041fe200078e0206 */
[----:B------:R0:W-:Y:S04]  /*175b0*/  STL.64 [R1+0x1bb0], R18 ;  /* 0x001bb01201007387 */ /* 0x0001e80000100a00 */
[----:B------:R4:W-:Y:S01]  /*175c0*/  STL.64 [R1+0x1ba8], R22 ;  /* 0x001ba81601007387 */ /* 0x0009e20000100a00 */
[----:B-1----:R-:W-:-:S05]  /*175d0*/  IMAD.WIDE R20, R17, 0x2, R28 ;  /* 0x0000000211147825 */ /* 0x002fca00078e021c */
[----:B------:R1:W-:Y:S01]  /*175e0*/  STL.64 [R1+0x1ba0], R20 ;  /* 0x001ba01401007387 */ /* 0x0003e20000100a00 */
[----:B0-----:R-:W-:-:S04]  /*175f0*/  IMAD.WIDE R18, R16, 0x2, R10 ;  /* 0x0000000210127825 */ /* 0x001fc800078e020a */
[C---:B----4-:R-:W-:Y:S01]  /*17600*/  IMAD.WIDE R22, R16.reuse, 0x2, R8 ;  /* 0x0000000210167825 */ /* 0x050fe200078e0208 */
[----:B------:R0:W-:Y:S03]  /*17610*/  STL.64 [R1+0x1b98], R18 ;  /* 0x001b981201007387 */ /* 0x0001e60000100a00 */
[C---:B-1----:R-:W-:Y:S01]  /*17620*/  IMAD.WIDE R20, R16.reuse, 0x2, R6 ;  /* 0x0000000210147825 */ /* 0x042fe200078e0206 */
[----:B------:R-:W-:Y:S04]  /*17630*/  STL.64 [R1+0x1b90], R22 ;  /* 0x001b901601007387 */ /* 0x000fe80000100a00 */
[----:B------:R1:W-:Y:S01]  /*17640*/  STL.64 [R1+0x1b88], R20 ;  /* 0x001b881401007387 */ /* 0x0003e20000100a00 */
[----:B0-----:R-:W-:-:S04]  /*17650*/  IMAD.WIDE R18, R16, 0x2, R28 ;  /* 0x0000000210127825 */ /* 0x001fc800078e021c */
[C---:B------:R-:W-:Y:S01]  /*17660*/  IMAD.WIDE R16, R15.reuse, 0x2, R10 ;  /* 0x000000020f107825 */ /* 0x040fe200078e020a */
[----:B------:R0:W-:Y:S03]  /*17670*/  STL.64 [R1+0x1b80], R18 ;  /* 0x001b801201007387 */ /* 0x0001e60000100a00 */
[C---:B-1----:R-:W-:Y:S01]  /*17680*/  IMAD.WIDE R20, R15.reuse, 0x2, R8 ;  /* 0x000000020f147825 */ /* 0x042fe200078e0208 */
[----:B------:R1:W-:Y:S04]  /*17690*/  STL.64 [R1+0x1b78], R16 ;  /* 0x001b781001007387 */ /* 0x0003e80000100a00 */
[----:B------:R4:W-:Y:S01]  /*176a0*/  STL.64 [R1+0x1b70], R20 ;  /* 0x001b701401007387 */ /* 0x0009e20000100a00 */
[----:B0-----:R-:W-:-:S04]  /*176b0*/  IMAD.WIDE R18, R15, 0x2, R6 ;  /* 0x000000020f127825 */ /* 0x001fc800078e0206 */
[----:B-1----:R-:W-:Y:S01]  /*176c0*/  IMAD.WIDE R16, R15, 0x2, R28 ;  /* 0x000000020f107825 */ /* 0x002fe200078e021c */
[----:B------:R0:W-:Y:S03]  /*176d0*/  STL.64 [R1+0x1b68], R18 ;  /* 0x001b681201007387 */ /* 0x0001e60000100a00 */
[C---:B----4-:R-:W-:Y:S01]  /*176e0*/  IMAD.WIDE R20, R14.reuse, 0x2, R10 ;  /* 0x000000020e147825 */ /* 0x050fe200078e020a */
[----:B------:R1:W-:Y:S04]  /*176f0*/  STL.64 [R1+0x1b60], R16 ;  /* 0x001b601001007387 */ /* 0x0003e80000100a00 */
[----:B------:R-:W-:Y:S01]  /*17700*/  STL.64 [R1+0x1b58], R20 ;  /* 0x001b581401007387 */ /* 0x000fe20000100a00 */
[----:B0-----:R-:W-:-:S04]  /*17710*/  IMAD.WIDE R18, R14, 0x2, R8 ;  /* 0x000000020e127825 */ /* 0x001fc800078e0208 */
[C---:B-1----:R-:W-:Y:S01]  /*17720*/  IMAD.WIDE R16, R14.reuse, 0x2, R6 ;  /* 0x000000020e107825 */ /* 0x042fe200078e0206 */
[----:B------:R0:W-:Y:S03]  /*17730*/  STL.64 [R1+0x1b50], R18 ;  /* 0x001b501201007387 */ /* 0x0001e60000100a00 */
[----:B------:R-:W-:Y:S01]  /*17740*/  IMAD.WIDE R14, R14, 0x2, R28 ;  /* 0x000000020e0e7825 */ /* 0x000fe200078e021c */
[----:B------:R1:W-:Y:S04]  /*17750*/  STL.64 [R1+0x1b48], R16 ;  /* 0x001b481001007387 */ /* 0x0003e80000100a00 */
[----:B------:R4:W-:Y:S01]  /*17760*/  STL.64 [R1+0x1b40], R14 ;  /* 0x001b400e01007387 */ /* 0x0009e20000100a00 */
[----:B0-----:R-:W-:-:S04]  /*17770*/  IMAD.WIDE R18, R13, 0x2, R10 ;  /* 0x000000020d127825 */ /* 0x001fc800078e020a */
[C---:B-1----:R-:W-:Y:S01]  /*17780*/  IMAD.WIDE R16, R13.reuse, 0x2, R8 ;  /* 0x000000020d107825 */ /* 0x042fe200078e0208 */
[----:B------:R0:W-:Y:S03]  /*17790*/  STL.64 [R1+0x1b38], R18 ;  /* 0x001b381201007387 */ /* 0x0001e60000100a00 */
[C---:B----4-:R-:W-:Y:S01]  /*177a0*/  IMAD.WIDE R14, R13.reuse, 0x2, R6 ;  /* 0x000000020d0e7825 */ /* 0x050fe200078e0206 */
[----:B------:R2:W-:Y:S04]  /*177b0*/  STL.64 [R1+0x1b30], R16 ;  /* 0x001b301001007387 */ /* 0x0005e80000100a00 */
[----:B------:R1:W-:Y:S01]  /*177c0*/  STL.64 [R1+0x1b28], R14 ;  /* 0x001b280e01007387 */ /* 0x0003e20000100a00 */
[----:B0-----:R-:W-:-:S05]  /*177d0*/  IMAD.WIDE R18, R13, 0x2, R28 ;  /* 0x000000020d127825 */ /* 0x001fca00078e021c */
[----:B------:R0:W-:Y:S01]  /*177e0*/  STL.64 [R1+0x1b20], R18 ;  /* 0x001b201201007387 */ /* 0x0001e20000100a00 */
[----:B------:R-:W-:Y:S01]  /*177f0*/  UMOV UR4, URZ ;  /* 0x0000003f00047c82 */ /* 0x000fe20008000000 */
[----:B--2---:R-:W-:-:S04]  /*17800*/  IMAD.WIDE R16, R12, 0x2, R10 ;  /* 0x000000020c107825 */ /* 0x004fc800078e020a */
[C---:B-1----:R-:W-:Y:S01]  /*17810*/  IMAD.WIDE R14, R12.reuse, 0x2, R8 ;  /* 0x000000020c0e7825 */ /* 0x042fe200078e0208 */
[----:B------:R1:W-:Y:S03]  /*17820*/  STL.64 [R1+0x1b18], R16 ;  /* 0x001b181001007387 */ /* 0x0003e60000100a00 */
[C---:B0-----:R-:W-:Y:S01]  /*17830*/  IMAD.WIDE R18, R12.reuse, 0x2, R6 ;  /* 0x000000020c127825 */ /* 0x041fe200078e0206 */
[----:B------:R3:W-:Y:S04]  /*17840*/  STL.64 [R1+0x1b10], R14 ;  /* 0x001b100e01007387 */ /* 0x0007e80000100a00 */
[----:B------:R-:W-:Y:S01]  /*17850*/  STL.64 [R1+0x1b08], R18 ;  /* 0x001b081201007387 */ /* 0x000fe20000100a00 */
[----:B-1----:R-:W-:-:S05]  /*17860*/  IMAD.WIDE R16, R12, 0x2, R28 ;  /* 0x000000020c107825 */ /* 0x002fca00078e021c */
[----:B------:R0:W-:Y:S01]  /*17870*/  STL.64 [R1+0x1b00], R16 ;  /* 0x001b001001007387 */ /* 0x0001e20000100a00 */
[----:B---3--:R-:W-:-:S04]  /*17880*/  IMAD.WIDE R14, R5, 0x2, R10 ;  /* 0x00000002050e7825 */ /* 0x008fc800078e020a */
[C---:B------:R-:W-:Y:S01]  /*17890*/  IMAD.WIDE R12, R5.reuse, 0x2, R8 ;  /* 0x00000002050c7825 */ /* 0x040fe200078e0208 */
[----:B------:R1:W-:Y:S03]  /*178a0*/  STL.64 [R1+0x1af8], R14 ;  /* 0x001af80e01007387 */ /* 0x0003e60000100a00 */
[C---:B0-----:R-:W-:Y:S01]  /*178b0*/  IMAD.WIDE R16, R5.reuse, 0x2, R6 ;  /* 0x0000000205107825 */ /* 0x041fe200078e0206 */
[----:B------:R0:W-:Y:S04]  /*178c0*/  STL.64 [R1+0x1af0], R12 ;  /* 0x001af00c01007387 */ /* 0x0001e80000100a00 */
[----:B------:R2:W-:Y:S01]  /*178d0*/  STL.64 [R1+0x1ae8], R16 ;  /* 0x001ae81001007387 */ /* 0x0005e20000100a00 */
[----:B-1----:R-:W-:-:S04]  /*178e0*/  IMAD.WIDE R14, R5, 0x2, R28 ;  /* 0x00000002050e7825 */ /* 0x002fc800078e021c */
[C---:B0-----:R-:W-:Y:S01]  /*178f0*/  IMAD.WIDE R12, R3.reuse, 0x2, R10 ;  /* 0x00000002030c7825 */ /* 0x041fe200078e020a */
[----:B------:R0:W-:Y:S03]  /*17900*/  STL.64 [R1+0x1ae0], R14 ;  /* 0x001ae00e01007387 */ /* 0x0001e60000100a00 */
[C---:B--2---:R-:W-:Y:S01]  /*17910*/  IMAD.WIDE R16, R3.reuse, 0x2, R8 ;  /* 0x0000000203107825 */ /* 0x044fe200078e0208 */
[----:B------:R1:W-:Y:S04]  /*17920*/  STL.64 [R1+0x1ad8], R12 ;  /* 0x001ad80c01007387 */ /* 0x0003e80000100a00 */
[----:B------:R2:W-:Y:S01]  /*17930*/  STL.64 [R1+0x1ad0], R16 ;  /* 0x001ad01001007387 */ /* 0x0005e20000100a00 */
[----:B0-----:R-:W-:-:S04]  /*17940*/  IMAD.WIDE R14, R3, 0x2, R6 ;  /* 0x00000002030e7825 */ /* 0x001fc800078e0206 */
[----:B-1----:R-:W-:Y:S01]  /*17950*/  IMAD.WIDE R12, R3, 0x2, R28 ;  /* 0x00000002030c7825 */ /* 0x002fe200078e021c */
[----:B------:R2:W-:Y:S03]  /*17960*/  STL.64 [R1+0x1ac8], R14 ;  /* 0x001ac80e01007387 */ /* 0x0005e60000100a00 */
[C---:B------:R-:W-:Y:S01]  /*17970*/  IMAD.WIDE R10, R4.reuse, 0x2, R10 ;  /* 0x00000002040a7825 */ /* 0x040fe200078e020a */
[----:B------:R2:W-:Y:S03]  /*17980*/  STL.64 [R1+0x1ac0], R12 ;  /* 0x001ac00c01007387 */ /* 0x0005e60000100a00 */
[C---:B------:R-:W-:Y:S01]  /*17990*/  IMAD.WIDE R8, R4.reuse, 0x2, R8 ;  /* 0x0000000204087825 */ /* 0x040fe200078e0208 */
[----:B------:R2:W-:Y:S03]  /*179a0*/  STL.64 [R1+0x1ab8], R10 ;  /* 0x001ab80a01007387 */ /* 0x0005e60000100a00 */
[C---:B------:R-:W-:Y:S01]  /*179b0*/  IMAD.WIDE R6, R4.reuse, 0x2, R6 ;  /* 0x0000000204067825 */ /* 0x040fe200078e0206 */
[----:B------:R2:W-:Y:S03]  /*179c0*/  STL.64 [R1+0x1ab0], R8 ;  /* 0x001ab00801007387 */ /* 0x0005e60000100a00 */
[----:B------:R-:W-:-:S02]  /*179d0*/  IMAD.WIDE R4, R4, 0x2, R28 ;  /* 0x0000000204047825 */ /* 0x000fc400078e021c */
[----:B------:R2:W5:Y:S04]  /*179e0*/  LDL.LU.64 R28, [R1+0x2a68] ;  /* 0x002a6800011c7983 */ /* 0x0005680000300a00 */
[----:B------:R2:W-:Y:S04]  /*179f0*/  STL.64 [R1+0x1aa8], R6 ;  /* 0x001aa80601007387 */ /* 0x0005e80000100a00 */
[----:B------:R2:W-:Y:S02]  /*17a00*/  STL.64 [R1+0x1aa0], R4 ;  /* 0x001aa00401007387 */ /* 0x0005e40000100a00 */
.L_x_1:
[----:B------:R-:W3:Y:S04]  /*17a10*/  LDL.64 R22, [R1+0x490] ;  /* 0x0004900001167983 */ /* 0x000ee80000100a00 */
[----:B------:R-:W4:Y:S04]  /*17a20*/  LDL.64 R18, [R1+0x488] ;  /* 0x0004880001127983 */ /* 0x000f280000100a00 */
[----:B--2---:R-:W2:Y:S04]  /*17a30*/  LDL.64 R12, [R1+0x2a50] ;  /* 0x002a5000010c7983 */ /* 0x004ea80000100a00 */
[----:B------:R-:W2:Y:S04]  /*17a40*/  LDL.64 R16, [R1+0x480] ;  /* 0x0004800001107983 */ /* 0x000ea80000100a00 */
[----:B------:R-:W2:Y:S04]  /*17a50*/  LDL.64 R10, [R1+0x2a58] ;  /* 0x002a5800010a7983 */ /* 0x000ea80000100a00 */
[----:B------:R-:W2:Y:S04]  /*17a60*/  LDL.64 R26, [R1+0x2a38] ;  /* 0x002a3800011a7983 */ /* 0x000ea80000100a00 */
[----:B------:R-:W2:Y:S04]  /*17a70*/  LDL.64 R24, [R1+0x2a30] ;  /* 0x002a300001187983 */ /* 0x000ea80000100a00 */
[----:B------:R-:W2:Y:S04]  /*17a80*/  LDL.64 R20, [R1+0x2a28] ;  /* 0x002a280001147983 */ /* 0x000ea80000100a00 */
[----:B------:R-:W2:Y:S04]  /*17a90*/  LDL.64 R14, [R1+0x478] ;  /* 0x00047800010e7983 */ /* 0x000ea80000100a00 */
[----:B-----5:R0:W-:Y:S01]  /*17aa0*/  STL [R1+0x2b54], R2 ;  /* 0x002b540201007387 */ /* 0x0201e20000100800 */
[----:B---3--:R-:W-:-:S04]  /*17ab0*/  IMAD.WIDE R8, R0, 0x2, R22 ;  /* 0x0000000200087825 */ /* 0x008fc800078e0216 */
[C---:B----4-:R-:W-:Y:S01]  /*17ac0*/  IMAD.WIDE R4, R0.reuse, 0x2, R18 ;  /* 0x0000000200047825 */ /* 0x050fe200078e0212 */
[----:B------:R1:W3:Y:S04]  /*17ad0*/  LDG.E.U16 R3, desc[UR10][R8.64] ;  /* 0x0000000a08037981 */ /* 0x0002e8000c1e1500 */
[----:B0-----:R-:W4:Y:S01]  /*17ae0*/  LDG.E.U16 R2, desc[UR10][R4.64] ;  /* 0x0000000a04027981 */ /* 0x001f22000c1e1500 */
[----:B--2---:R-:W-:-:S03]  /*17af0*/  IMAD.WIDE R12, R0, 0x2, R12 ;  /* 0x00000002000c7825 */ /* 0x004fc600078e020c */
[----:B------:R-:W-:Y:S01]  /*17b00*/  STL [R1+0x2b50], R28 ;  /* 0x002b501c01007387 */ /* 0x000fe20000100800 */
[----:B------:R-:W-:-:S03]  /*17b10*/  IMAD.WIDE R6, R0, 0x2, R16 ;  /* 0x0000000200067825 */ /* 0x000fc600078e0210 */
[----:B------:R0:W-:Y:S04]  /*17b20*/  STL [R1+0x2b4c], R29 ;  /* 0x002b4c1d01007387 */ /* 0x0001e80000100800 */
[----:B------:R-:W2:Y:S01]  /*17b30*/  LDL.64 R4, [R1+0x2a48] ;  /* 0x002a480001047983 */ /* 0x000ea20000100a00 */
[----:B------:R-:W-:-:S03]  /*17b40*/  IMAD.WIDE R10, R0, 0x2, R10 ;  /* 0x00000002000a7825 */ /* 0x000fc600078e020a */
[----:B------:R-:W2:Y:S04]  /*17b50*/  LDG.E.U16 R7, desc[UR10][R6.64] ;  /* 0x0000000a06077981 */ /* 0x000ea8000c1e1500 */
[----:B0-----:R-:W2:Y:S01]  /*17b60*/  LDL.64 R28, [R1+0x2a40] ;  /* 0x002a4000011c7983 */ /* 0x001ea20000100a00 */
[----:B-1----:R-:W-:-:S06]  /*17b70*/  IMAD.WIDE R8, R0, 0x2, R14 ;  /* 0x0000000200087825 */ /* 0x002fcc00078e020e */
[----:B------:R-:W2:Y:S04]  /*17b80*/  LDG.E.U16 R9, desc[UR10][R8.64] ;  /* 0x0000000a08097981 */ /* 0x000ea8000c1e1500 */
[----:B---3--:R0:W-:Y:S04]  /*17b90*/  STL [R1+0x9cc], R3 ;  /* 0x0009cc0301007387 */ /* 0x0081e80000100800 */
[----:B----4-:R1:W-:Y:S04]  /*17ba0*/  STL [R1+0x9c8], R2 ;  /* 0x0009c80201007387 */ /* 0x0103e80000100800 */
[----:B0-----:R0:W3:Y:S04]  /*17bb0*/  LDG.E.U16 R3, desc[UR10][R10.64] ;  /* 0x0000000a0a037981 */ /* 0x0010e8000c1e1500 */
[----:B-1----:R1:W4:Y:S01]  /*17bc0*/  LDG.E.U16 R2, desc[UR10][R12.64] ;  /* 0x0000000a0c027981 */ /* 0x002322000c1e1500 */
[----:B--2---:R-:W-:-:S04]  /*17bd0*/  IMAD.WIDE R4, R0, 0x2, R4 ;  /* 0x0000000200047825 */ /* 0x004fc800078e0204 */
[----:B0-----:R-:W-:-:S04]  /*17be0*/  IMAD.WIDE R10, R0, 0x2, R24 ;  /* 0x00000002000a7825 */ /* 0x001fc800078e0218 */
[C---:B-1----:R-:W-:Y:S02]  /*17bf0*/  IMAD.WIDE R12, R0.reuse, 0x2, R20 ;  /* 0x00000002000c7825 */ /* 0x042fe400078e0214 */
[----:B------:R-:W2:Y:S04]  /*17c00*/  LDG.E.U16 R21, desc[UR10][R4.64] ;  /* 0x0000000a04157981 */ /* 0x000ea8000c1e1500 */
[----:B------:R-:W2:Y:S04]  /*17c10*/  LDG.E.U16 R11, desc[UR10][R10.64] ;  /* 0x0000000a0a0b7981 */ /* 0x000ea8000c1e1500 */
[----:B------:R-:W2:Y:S04]  /*17c20*/  LDG.E.U16 R13, desc[UR10][R12.64] ;  /* 0x0000000a0c0d7981 */ /* 0x000ea8000c1e1500 */
[----:B----4-:R-:W-:Y:S04]  /*17c30*/  STL [R1+0x40f8], R2 ;  /* 0x0040f80201007387 */ /* 0x010fe80000100800 */
[----:B------:R0:W-:Y:S04]  /*17c40*/  STL [R1+0x9c0], R7 ;  /* 0x0009c00701007387 */ /* 0x0001e80000100800 */
[----:B------:R1:W-:Y:S04]  /*17c50*/  STL [R1+0x9b4], R9 ;  /* 0x0009b40901007387 */ /* 0x0003e80000100800 */
[----:B------:R-:W4:Y:S01]  /*17c60*/  LDL.64 R4, [R1+0x2a20] ;  /* 0x002a200001047983 */ /* 0x000f220000100a00 */
[----:B0-----:R-:W-:-:S04]  /*17c70*/  IMAD.WIDE R6, R0, 0x2, R28 ;  /* 0x0000000200067825 */ /* 0x001fc800078e021c */
[C---:B-1----:R-:W-:Y:S01]  /*17c80*/  IMAD.WIDE R8, R0.reuse, 0x2, R26 ;  /* 0x0000000200087825 */ /* 0x042fe200078e021a */
[----:B------:R-:W4:Y:S04]  /*17c90*/  LDG.E.U16 R2, desc[UR10][R6.64] ;  /* 0x0000000a06027981 */ /* 0x000f28000c1e1500 */
[----:B------:R-:W4:Y:S04]  /*17ca0*/  LDL.64 R6, [R1+0x2a18] ;  /* 0x002a180001067983 */ /* 0x000f280000100a00 */
[----:B---3--:R0:W-:Y:S04]  /*17cb0*/  STL [R1+0x9c4], R3 ;  /* 0x0009c40301007387 */ /* 0x0081e80000100800 */
[----:B------:R-:W3:Y:S04]  /*17cc0*/  LDL.64 R28, [R1+0x29f8] ;  /* 0x0029f800011c7983 */ /* 0x000ee80000100a00 */
[----:B------:R-:W3:Y:S04]  /*17cd0*/  LDL.64 R26, [R1+0x29f0] ;  /* 0x0029f000011a7983 */ /* 0x000ee80000100a00 */
[----:B0-----:R-:W4:Y:S04]  /*17ce0*/  LDG.E.U16 R3, desc[UR10][R8.64] ;  /* 0x0000000a08037981 */ /* 0x001f28000c1e1500 */
[----:B------:R-:W3:Y:S04]  /*17cf0*/  LDL.64 R24, [R1+0x29e8] ;  /* 0x0029e80001187983 */ /* 0x000ee80000100a00 */
[----:B------:R-:W3:Y:S04]  /*17d00*/  LDL.64 R8, [R1+0x2a10] ;  /* 0x002a100001087983 */ /* 0x000ee80000100a00 */
[----:B--2---:R0:W-:Y:S04]  /*17d10*/  STL [R1+0x9b8], R21 ;  /* 0x0009b81501007387 */ /* 0x0041e80000100800 */
[----:B0-----:R-:W2:Y:S04]  /*17d20*/  LDL.64 R20, [R1+0x29e0] ;  /* 0x0029e00001147983 */ /* 0x001ea80000100a00 */
[----:B----4-:R-:W-:Y:S04]  /*17d30*/  STL [R1+0x9ac], R3 ;  /* 0x0009ac0301007387 */ /* 0x010fe80000100800 */
[----:B------:R0:W-:Y:S04]  /*17d40*/  STL [R1+0x9b0], R2 ;  /* 0x0009b00201007387 */ /* 0x0001e80000100800 */
[----:B0-----:R-:W4:Y:S04]  /*17d50*/  LDL.64 R2, [R1+0x29d8] ;  /* 0x0029d80001027983 */ /* 0x001f280000100a00 */
[----:B------:R0:W-:Y:S04]  /*17d60*/  STL [R1+0x9a8], R11 ;  /* 0x0009a80b01007387 */ /* 0x0001e80000100800 */
[----:B0-----:R-:W2:Y:S04]  /*17d70*/  LDL.64 R10, [R1+0x2a08] ;  /* 0x002a0800010a7983 */ /* 0x001ea80000100a00 */
[----:B------:R0:W-:Y:S04]  /*17d80*/  STL [R1+0x994], R13 ;  /* 0x0009940d01007387 */ /* 0x0001e80000100800 */
[----:B0-----:R-:W4:Y:S01]  /*17d90*/  LDL.64 R12, [R1+0x2a00] ;  /* 0x002a0000010c7983 */ /* 0x001f220000100a00 */
[----:B------:R-:W-:-:S04]  /*17da0*/  IMAD.WIDE R4, R0, 0x2, R4 ;  /* 0x0000000200047825 */ /* 0x000fc800078e0204 */
[C---:B------:R-:W-:Y:S02]  /*17db0*/  IMAD.WIDE R6, R0.reuse, 0x2, R6 ;  /* 0x0000000200067825 */ /* 0x040fe400078e0206 */
[----:B------:R-:W4:Y:S02]  /*17dc0*/  LDG.E.U16 R5, desc[UR10][R4.64] ;  /* 0x0000000a04057981 */ /* 0x000f24000c1e1500 */
[C---:B---3--:R-:W-:Y:S02]  /*17dd0*/  IMAD.WIDE R8, R0.reuse, 0x2, R8 ;  /* 0x0000000200087825 */ /* 0x048fe400078e0208 */
[----:B------:R-:W3:Y:S04]  /*17de0*/  LDG.E.U16 R7, desc[UR10][R6.64] ;  /* 0x0000000a06077981 */ /* 0x000ee8000c1e1500 */
[----:B------:R-:W3:Y:S01]  /*17df0*/  LDG.E.U16 R9, desc[UR10][R8.64] ;  /* 0x0000000a08097981 */ /* 0x000ee2000c1e1500 */
[----:B--2---:R-:W-:-:S06]  /*17e00*/  IMAD.WIDE R10, R0, 0x2, R10 ;  /* 0x00000002000a7825 */ /* 0x004fcc00078e020a */
[----:B------:R-:W2:Y:S01]  /*17e10*/  LDG.E.U16 R11, desc[UR10][R10.64] ;  /* 0x0000000a0a0b7981 */ /* 0x000ea2000c1e1500 */
[----:B----4-:R-:W-:-:S06]  /*17e20*/  IMAD.WIDE R12, R0, 0x2, R12 ;  /* 0x00000002000c7825 */ /* 0x010fcc00078e020c */
[----:B------:R-:W4:Y:S04]  /*17e30*/  LDG.E.U16 R13, desc[UR10][R12.64] ;  /* 0x0000000a0c0d7981 */ /* 0x000f28000c1e1500 */
[----:B------:R0:W-:Y:S04]  /*17e40*/  STL [R1+0x990], R5 ;  /* 0x0009900501007387 */ /* 0x0001e80000100800 */
[----:B---3--:R1:W-:Y:S04]  /*17e50*/  STL [R1+0x98c], R7 ;  /* 0x00098c0701007387 */ /* 0x0083e80000100800 */
[----:B------:R3:W-:Y:S01]  /*17e60*/  STL [R1+0x988], R9 ;  /* 0x0009880901007387 */ /* 0x0007e20000100800 */
[----:B0-----:R-:W-:-:S04]  /*17e70*/  IMAD.WIDE R4, R0, 0x2, R28 ;  /* 0x0000000200047825 */ /* 0x001fc800078e021c */
[----:B-1----:R-:W-:-:S04]  /*17e80*/  IMAD.WIDE R6, R0, 0x2, R26 ;  /* 0x0000000200067825 */ /* 0x002fc800078e021a */
[C---:B---3--:R-:W-:Y:S01]  /*17e90*/  IMAD.WIDE R8, R0.reuse, 0x2, R24 ;  /* 0x0000000200087825 */ /* 0x048fe200078e0218 */
[----:B--2---:R0:W-:Y:S03]  /*17ea0*/  STL [R1+0x984], R11 ;  /* 0x0009840b01007387 */ /* 0x0041e60000100800 */
[C---:B0-----:R-:W-:Y:S02]  /*17eb0*/  IMAD.WIDE R10, R0.reuse, 0x2, R20 ;  /* 0x00000002000a7825 */ /* 0x041fe400078e0214 */
[----:B------:R-:W2:Y:S04]  /*17ec0*/  LDG.E.U16 R21, desc[UR10][R4.64] ;  /* 0x0000000a04157981 */ /* 0x000ea8000c1e1500 */
[----:B----4-:R0:W-:Y:S04]  /*17ed0*/  STL [R1+0x980], R13 ;  /* 0x0009800d01007387 */ /* 0x0101e80000100800 */
[----:B------:R-:W3:Y:S04]  /*17ee0*/  LDG.E.U16 R11, desc[UR10][R10.64] ;  /* 0x0000000a0a0b7981 */ /* 0x000ee8000c1e1500 */
[----:B------:R-:W4:Y:S01]  /*17ef0*/  LDL.64 R4, [R1+0x29d0] ;  /* 0x0029d00001047983 */ /* 0x000f220000100a00 */
[----:B0-----:R-:W-:-:S03]  /*17f00*/  IMAD.WIDE R12, R0, 0x2, R2 ;  /* 0x00000002000c7825 */ /* 0x001fc600078e0202 */
[----:B------:R-:W3:Y:S04]  /*17f10*/  LDG.E.U16 R3, desc[UR10][R8.64] ;  /* 0x0000000a08037981 */ /* 0x000ee8000c1e1500 */
[----:B------:R-:W4:Y:S04]  /*17f20*/  LDG.E.U16 R2, desc[UR10][R6.64] ;  /* 0x0000000a06027981 */ /* 0x000f28000c1e1500 */
[----:B------:R-:W4:Y:S04]  /*17f30*/  LDG.E.U16 R13, desc[UR10][R12.64] ;  /* 0x0000000a0c0d7981 */ /* 0x000f28000c1e1500 */
[----:B------:R-:W4:Y:S04]  /*17f40*/  LDL.64 R8, [R1+0x29c0] ;  /* 0x0029c00001087983 */ /* 0x000f280000100a00 */
[----:B------:R-:W4:Y:S04]  /*17f50*/  LDL.64 R6, [R1+0x29c8] ;  /* 0x0029c80001067983 */ /* 0x000f280000100a00 */
[----:B------:R-:W4:Y:S04]  /*17f60*/  LDL.64 R28, [R1+0x29a8] ;  /* 0x0029a800011c7983 */ /* 0x000f280000100a00 */
[----:B------:R-:W4:Y:S04]  /*17f70*/  LDL.64 R26, [R1+0x29a0] ;  /* 0x0029a000011a7983 */ /* 0x000f280000100a00 */
[----:B------:R-:W4:Y:S04]  /*17f80*/  LDL.64 R24, [R1+0x2998] ;  /* 0x0029980001187983 */ /* 0x000f280000100a00 */
[----:B--2---:R0:W-:Y:S04]  /*17f90*/  STL [R1+0x97c], R21 ;  /* 0x00097c1501007387 */ /* 0x0041e80000100800 */
[----:B0-----:R-:W2:Y:S04]  /*17fa0*/  LDL.64 R20, [R1+0x2990] ;  /* 0x0029900001147983 */ /* 0x001ea80000100a00 */
[----:B---3--:R-:W-:Y:S04]  /*17fb0*/  STL [R1+0x974], R3 ;  /* 0x0009740301007387 */ /* 0x008fe80000100800 */
[----:B----4-:R0:W-:Y:S04]  /*17fc0*/  STL [R1+0x978], R2 ;  /* 0x0009780201007387 */ /* 0x0101e80000100800 */
[----:B0-----:R-:W3:Y:S04]  /*17fd0*/  LDL.64 R2, [R1+0x2988] ;  /* 0x0029880001027983 */ /* 0x001ee80000100a00 */
[----:B------:R0:W-:Y:S04]  /*17fe0*/  STL [R1+0x970], R11 ;  /* 0x0009700b01007387 */ /* 0x0001e80000100800 */
[----:B0-----:R-:W4:Y:S04]  /*17ff0*/  LDL.64 R10, [R1+0x29b8] ;  /* 0x0029b800010a7983 */ /* 0x001f280000100a00 */
[----:B------:R0:W-:Y:S04]  /*18000*/  STL [R1+0x96c], R13 ;  /* 0x00096c0d01007387 */ /* 0x0001e80000100800 */
[----:B0-----:R-:W2:Y:S01]  /*18010*/  LDL.64 R12, [R1+0x29b0] ;  /* 0x0029b000010c7983 */ /* 0x001ea20000100a00 */
[----:B------:R-:W-:-:S04]  /*18020*/  IMAD.WIDE R4, R0, 0x2, R4 ;  /* 0x0000000200047825 */ /* 0x000fc800078e0204 */
[C---:B------:R-:W-:Y:S02]  /*18030*/  IMAD.WIDE R6, R0.reuse, 0x2, R6 ;  /* 0x0000000200067825 */ /* 0x040fe400078e0206 */
[----:B------:R-:W3:Y:S02]  /*18040*/  LDG.E.U16 R5, desc[UR10][R4.64] ;  /* 0x0000000a04057981 */ /* 0x000ee4000c1e1500 */
[C---:B------:R-:W-:Y:S02]  /*18050*/  IMAD.WIDE R8, R0.reuse, 0x2, R8 ;  /* 0x0000000200087825 */ /* 0x040fe400078e0208 */
[----:B------:R-:W3:Y:S04]  /*18060*/  LDG.E.U16 R7, desc[UR10][R6.64] ;  /* 0x0000000a06077981 */ /* 0x000ee8000c1e1500 */
[----:B------:R-:W3:Y:S01]  /*18070*/  LDG.E.U16 R9, desc[UR10][R8.64] ;  /* 0x0000000a08097981 */ /* 0x000ee2000c1e1500 */
[----:B----4-:R-:W-:-:S06]  /*18080*/  IMAD.WIDE R10, R0, 0x2, R10 ;  /* 0x00000002000a7825 */ /* 0x010fcc00078e020a */
[----:B------:R-:W4:Y:S01]  /*18090*/  LDG.E.U16 R11, desc[UR10][R10.64] ;  /* 0x0000000a0a0b7981 */ /* 0x000f22000c1e1500 */
[----:B--2---:R-:W-:-:S06]  /*180a0*/  IMAD.WIDE R12, R0, 0x2, R12 ;  /* 0x00000002000c7825 */ /* 0x004fcc00078e020c */
[----:B------:R-:W2:Y:S04]  /*180b0*/  LDG.E.U16 R13, desc[UR10][R12.64] ;  /* 0x0000000a0c0d7981 */ /* 0x000ea8000c1e1500 */
[----:B---3--:R0:W-:Y:S04]  /*180c0*/  STL [R1+0x968], R5 ;  /* 0x0009680501007387 */ /* 0x0081e80000100800 */
[----:B------:R1:W-:Y:S04]  /*180d0*/  STL [R1+0x964], R7 ;  /* 0x0009640701007387 */ /* 0x0003e80000100800 */
[----:B------:R3:W-:Y:S01]  /*180e0*/  STL [R1+0x960], R9 ;  /* 0x0009600901007387 */ /* 0x0007e20000100800 */
[----:B0-----:R-:W-:-:S04]  /*180f0*/  IMAD.WIDE R4, R0, 0x2, R28 ;  /* 0x0000000200047825 */ /* 0x001fc800078e021c */
[----:B-1----:R-:W-:-:S04]  /*18100*/  IMAD.WIDE R6, R0, 0x2, R26 ;  /* 0x0000000200067825 */ /* 0x002fc800078e021a */
[C---:B---3--:R-:W-:Y:S01]  /*18110*/  IMAD.WIDE R8, R0.reuse, 0x2, R24 ;  /* 0x0000000200087825 */ /* 0x048fe200078e0218 */
[----:B----4-:R0:W-:Y:S03]  /*18120*/  STL [R1+0x95c], R11 ;  /* 0x00095c0b01007387 */ /* 0x0101e60000100800 */
[C---:B0-----:R-:W-:Y:S02]  /*18130*/  IMAD.WIDE R10, R0.reuse, 0x2, R20 ;  /* 0x00000002000a7825 */ /* 0x041fe400078e0214 */
[----:B------:R-:W3:Y:S04]  /*18140*/  LDG.E.U16 R21, desc[UR10][R4.64] ;  /* 0x0000000a04157981 */ /* 0x000ee8000c1e1500 */
[----:B--2---:R0:W-:Y:S04]  /*18150*/  STL [R1+0x958], R13 ;  /* 0x0009580d01007387 */ /* 0x0041e80000100800 */
[----:B------:R-:W2:Y:S04]  /*18160*/  LDG.E.U16 R11, desc[UR10][R10.64] ;  /* 0x0000000a0a0b7981 */ /* 0x000ea8000c1e1500 */
[----:B------:R-:W4:Y:S01]  /*18170*/  LDL.64 R4, [R1+0x2980] ;  /* 0x0029800001047983 */ /* 0x000f220000100a00 */
[----:B0-----:R-:W-:-:S03]  /*18180*/  IMAD.WIDE R12, R0, 0x2, R2 ;  /* 0x00000002000c7825 */ /* 0x001fc600078e0202 */
[----:B------:R-:W2:Y:S04]  /*18190*/  LDG.E.U16 R3, desc[UR10][R8.64] ;  /* 0x0000000a08037981 */ /* 0x000ea8000c1e1500 */
[----:B------:R-:W4:Y:S04]  /*181a0*/  LDG.E.U16 R2, desc[UR10][R6.64] ;  /* 0x0000000a06027981 */ /* 0x000f28000c1e1500 */
[----:B------:R-:W4:Y:S04]  /*181b0*/  LDG.E.U16 R13, desc[UR10][R12.64] ;  /* 0x0000000a0c0d7981 */ /* 0x000f28000c1e1500 */
[----:B------:R-:W4:Y:S04]  /*181c0*/  LDL.64 R8, [R1+0x2970] ;  /* 0x0029700001087983 */ /* 0x000f280000100a00 */
[----:B------:R-:W4:Y:S04]  /*181d0*/  LDL.64 R6, [R1+0x2978] ;  /* 0x0029780001067983 */ /* 0x000f280000100a00 */
[----:B------:R-:W4:Y:S04]  /*181e0*/  LDL.64 R28, [R1+0x2958] ;  /* 0x00295800011c7983 */ /* 0x000f280000100a00 */
[----:B------:R-:W4:Y:S04]  /*181f0*/  LDL.64 R26, [R1+0x2950] ;  /* 0x00295000011a7983 */ /* 0x000f280000100a00 */
[----:B------:R-:W4:Y:S04]  /*18200*/  LDL.64 R24, [R1+0x2948] ;  /* 0x0029480001187983 */ /* 0x000f280000100a00 */
[----:B---3--:R0:W-:Y:S04]  /*18210*/  STL [R1+0x954], R21 ;  /* 0x0009541501007387 */ /* 0x0081e80000100800 */
[----:B0-----:R-:W3:Y:S04]  /*18220*/  LDL.64 R20, [R1+0x2940] ;  /* 0x0029400001147983 */ /* 0x001ee80000100a00 */
[----:B--2---:R-:W-:Y:S04]  /*18230*/  STL [R1+0x94c], R3 ;  /* 0x00094c0301007387 */ /* 0x004fe80000100800 */
[----:B----4-:R0:W-:Y:S04]  /*18240*/  STL [R1+0x950], R2 ;  /* 0x0009500201007387 */ /* 0x0101e80000100800 */
[----:B0-----:R-:W2:Y:S04]  /*18250*/  LDL.64 R2, [R1+0x2938] ;  /* 0x0029380001027983 */ /* 0x001ea80000100a00 */
[----:B------:R0:W-:Y:S04]  /*18260*/  STL [R1+0x948], R11 ;  /* 0x0009480b01007387 */ /* 0x0001e80000100800 */
[----:B0-----:R-:W4:Y:S04]  /*18270*/  LDL.64 R10, [R1+0x2968] ;  /* 0x00296800010a7983 */ /* 0x001f280000100a00 */
[----:B------:R0:W-:Y:S04]  /*18280*/  STL [R1+0x944], R13 ;  /* 0x0009440d01007387 */ /* 0x0001e80000100800 */
[----:B0-----:R-:W3:Y:S01]  /*18290*/  LDL.64 R12, [R1+0x2960] ;  /* 0x00296000010c7983 */ /* 0x001ee20000100a00 */
[----:B------:R-:W-:-:S04]  /*182a0*/  IMAD.WIDE R4, R0, 0x2, R4 ;  /* 0x0000000200047825 */ /* 0x000fc800078e0204 */
[C---:B------:R-:W-:Y:S02]  /*182b0*/  IMAD.WIDE R6, R0.reuse, 0x2, R6 ;  /* 0x0000000200067825 */ /* 0x040fe400078e0206 */
[----:B------:R-:W2:Y:S02]  /*182c0*/  LDG.E.U16 R5, desc[UR10][R4.64] ;  /* 0x0000000a04057981 */ /* 0x000ea4000c1e1500 */
[C---:B------:R-:W-:Y:S02]  /*182d0*/  IMAD.WIDE R8, R0.reuse, 0x2, R8 ;  /* 0x0000000200087825 */ /* 0x040fe400078e0208 */
[----:B------:R-:W2:Y:S04]  /*182e0*/  LDG.E.U16 R7, desc[UR10][R6.64] ;  /* 0x0000000a06077981 */ /* 0x000ea8000c1e1500 */
[----:B------:R-:W2:Y:S01]  /*182f0*/  LDG.E.U16 R9, desc[UR10][R8.64] ;  /* 0x0000000a08097981 */ /* 0x000ea2000c1e1500 */
[----:B----4-:R-:W-:-:S06]  /*18300*/  IMAD.WIDE R10, R0, 0x2, R10 ;  /* 0x00000002000a7825 */ /* 0x010fcc00078e020a */
[----:B------:R-:W4:Y:S01]  /*18310*/  LDG.E.U16 R11, desc[UR10][R10.64] ;  /* 0x0000000a0a0b7981 */ /* 0x000f22000c1e1500 */
[----:B---3--:R-:W-:-:S06]  /*18320*/  IMAD.WIDE R12, R0, 0x2, R12 ;  /* 0x00000002000c7825 */ /* 0x008fcc00078e020c */
[----:B------:R-:W3:Y:S04]  /*18330*/  LDG.E.U16 R13, desc[UR10][R12.64] ;  /* 0x0000000a0c0d7981 */ /* 0x000ee8000c1e1500 */
[----:B--2---:R0:W-:Y:S04]  /*18340*/  STL [R1+0x940], R5 ;  /* 0x0009400501007387 */ /* 0x0041e80000100800 */
[----:B------:R1:W-:Y:S04]  /*18350*/  STL [R1+0x93c], R7 ;  /* 0x00093c0701007387 */ /* 0x0003e80000100800 */
[----:B------:R2:W-:Y:S01]  /*18360*/  STL [R1+0x934], R9 ;  /* 0x0009340901007387 */ /* 0x0005e20000100800 */
[----:B0-----:R-:W-:-:S04]  /*18370*/  IMAD.WIDE R4, R0, 0x2, R28 ;  /* 0x0000000200047825 */ /* 0x001fc800078e021c */
[----:B-1----:R-:W-:-:S04]  /*18380*/  IMAD.WIDE R6, R0, 0x2, R26 ;  /* 0x0000000200067825 */ /* 0x002fc800078e021a */
[C---:B--2---:R-:W-:Y:S01]  /*18390*/  IMAD.WIDE R8, R0.reuse, 0x2, R24 ;  /* 0x0000000200087825 */ /* 0x044fe200078e0218 */
[----:B----4-:R0:W-:Y:S03]  /*183a0*/  STL [R1+0x92c], R11 ;  /* 0x00092c0b01007387 */ /* 0x0101e60000100800 */
[C---:B0-----:R-:W-:Y:S02]  /*183b0*/  IMAD.WIDE R10, R0.reuse, 0x2, R20 ;  /* 0x00000002000a7825 */ /* 0x041fe400078e0214 */
[----:B------:R-:W2:Y:S04]  /*183c0*/  LDG.E.U16 R21, desc[UR10][R4.64] ;  /* 0x0000000a04157981 */ /* 0x000ea8000c1e1500 */
[----:B---3--:R0:W-:Y:S04]  /*183d0*/  STL [R1+0x924], R13 ;  /* 0x0009240d01007387 */ /* 0x0081e80000100800 */
        /* <DEDUP_REMOVED lines=444> */
[----:B------:R-:W2:Y:S04]  /*19fa0*/  LDG.E.U16 R2, desc[UR10][R6.64] ;  /* 0x0000000a06027981 */ /* 0x000ea8000c1e1500 */
[----:B------:R-:W2:Y:S04]  /*19fb0*/  LDG.E.U16 R13, desc[UR10][R12.64] ;  /* 0x0000000a0c0d7981 */ /* 0x000ea8000c1e1500 */
[----:B------:R-:W2:Y:S04]  /*19fc0*/  LDL.64 R8, [R1+0x25b0] ;  /* 0x0025b00001087983 */ /* 0x000ea80000100a00 */
[----:B------:R-:W2:Y:S04]  /*19fd0*/  LDL.64 R6, [R1+0x25b8] ;  /* 0x0025b80001067983 */ /* 0x000ea80000100a00 */
[----:B------:R-:W2:Y:S04]  /*19fe0*/  LDL.64 R28, [R1+0x2598] ;  /* 0x00259800011c7983 */ /* 0x000ea80000100a00 */
[----:B------:R-:W2:Y:S04]  /*19ff0*/  LDL.64 R26, [R1+0x2590] ;  /* 0x00259000011a7983 */ /* 0x000ea80000100a00 */
[----:B------:R-:W2:Y:S04]  /*1a000*/  LDL.64 R24, [R1+0x2588] ;  /* 0x0025880001187983 */ /* 0x000ea80000100a00 */
[----:B---3--:R0:W-:Y:S04]  /*1a010*/  STL [R1+0x574], R21 ;  /* 0x0005741501007387 */ /* 0x0081e80000100800 */
[----:B0-----:R-:W3:Y:S01]  /*1a020*/  LDL.64 R20, [R1+0x2580] ;  /* 0x0025800001147983 */ /* 0x001ee20000100a00 */
[----:B----4-:R-:W-:-:S03]  /*1a030*/  IMAD.WIDE R4, R0, 0x2, R4 ;  /* 0x0000000200047825 */ /* 0x010fc600078e0204 */
[----:B--2---:R-:W-:Y:S04]  /*1a040*/  STL [R1+0x56c], R3 ;  /* 0x00056c0301007387 */ /* 0x004fe80000100800 */
[----:B------:R0:W-:Y:S04]  /*1a050*/  STL [R1+0x570], R2 ;  /* 0x0005700201007387 */ /* 0x0001e80000100800 */
[----:B------:R-:W2:Y:S04]  /*1a060*/  LDG.E.U16 R5, desc[UR10][R4.64] ;  /* 0x0000000a04057981 */ /* 0x000ea8000c1e1500 */
[----:B0-----:R-:W4:Y:S04]  /*1a070*/  LDL.64 R2, [R1+0x2578] ;  /* 0x0025780001027983 */ /* 0x001f280000100a00 */
[----:B------:R0:W-:Y:S04]  /*1a080*/  STL [R1+0x568], R11 ;  /* 0x0005680b01007387 */ /* 0x0001e80000100800 */
[----:B0-----:R-:W3:Y:S04]  /*1a090*/  LDL.64 R10, [R1+0x25a8] ;  /* 0x0025a800010a7983 */ /* 0x001ee80000100a00 */
[----:B------:R0:W-:Y:S04]  /*1a0a0*/  STL [R1+0x564], R13 ;  /* 0x0005640d01007387 */ /* 0x0001e80000100800 */
[----:B0-----:R-:W4:Y:S01]  /*1a0b0*/  LDL.64 R12, [R1+0x25a0] ;  /* 0x0025a000010c7983 */ /* 0x001f220000100a00 */
[----:B------:R-:W-:-:S04]  /*1a0c0*/  IMAD.WIDE R6, R0, 0x2, R6 ;  /* 0x0000000200067825 */ /* 0x000fc800078e0206 */
[C---:B------:R-:W-:Y:S02]  /*1a0d0*/  IMAD.WIDE R8, R0.reuse, 0x2, R8 ;  /* 0x0000000200087825 */ /* 0x040fe400078e0208 */
[----:B------:R-:W4:Y:S04]  /*1a0e0*/  LDG.E.U16 R6, desc[UR10][R6.64] ;  /* 0x0000000a06067981 */ /* 0x000f28000c1e1500 */
[----:B------:R0:W4:Y:S04]  /*1a0f0*/  LDG.E.U16 R7, desc[UR10][R8.64] ;  /* 0x0000000a08077981 */ /* 0x000128000c1e1500 */
[----:B--2---:R1:W-:Y:S01]  /*1a100*/  STL [R1+0x560], R5 ;  /* 0x0005600501007387 */ /* 0x0043e20000100800 */
[----:B---3--:R-:W-:-:S05]  /*1a110*/  IMAD.WIDE R10, R0, 0x2, R10 ;  /* 0x00000002000a7825 */ /* 0x008fca00078e020a */
[----:B------:R2:W3:Y:S01]  /*1a120*/  LDG.E.U16 R4, desc[UR10][R10.64] ;  /* 0x0000000a0a047981 */ /* 0x0004e2000c1e1500 */
[----:B----4-:R-:W-:-:S05]  /*1a130*/  IMAD.WIDE R12, R0, 0x2, R12 ;  /* 0x00000002000c7825 */ /* 0x010fca00078e020c */
[----:B-1----:R1:W4:Y:S01]  /*1a140*/  LDG.E.U16 R5, desc[UR10][R12.64] ;  /* 0x0000000a0c057981 */ /* 0x002322000c1e1500 */
[----:B0-----:R-:W-:-:S04]  /*1a150*/  IMAD.WIDE R8, R0, 0x2, R24 ;  /* 0x0000000200087825 */ /* 0x001fc800078e0218 */
[----:B--2---:R-:W-:-:S04]  /*1a160*/  IMAD.WIDE R10, R0, 0x2, R26 ;  /* 0x00000002000a7825 */ /* 0x004fc800078e021a */
[C---:B-1----:R-:W-:Y:S01]  /*1a170*/  IMAD.WIDE R12, R0.reuse, 0x2, R28 ;  /* 0x00000002000c7825 */ /* 0x042fe200078e021c */
[----:B------:R-:W-:Y:S04]  /*1a180*/  STL [R1+0x558], R7 ;  /* 0x0005580701007387 */ /* 0x000fe80000100800 */
[----:B------:R0:W-:Y:S02]  /*1a190*/  STL [R1+0x55c], R6 ;  /* 0x00055c0601007387 */ /* 0x0001e40000100800 */
[C---:B0-----:R-:W-:Y:S02]  /*1a1a0*/  IMAD.WIDE R6, R0.reuse, 0x2, R20 ;  /* 0x0000000200067825 */ /* 0x041fe400078e0214 */
[----:B------:R-:W2:Y:S04]  /*1a1b0*/  LDG.E.U16 R21, desc[UR10][R12.64] ;  /* 0x0000000a0c157981 */ /* 0x000ea8000c1e1500 */
[----:B------:R-:W2:Y:S04]  /*1a1c0*/  LDG.E.U16 R7, desc[UR10][R6.64] ;  /* 0x0000000a06077981 */ /* 0x000ea8000c1e1500 */
[----:B----4-:R-:W-:Y:S04]  /*1a1d0*/  STL [R1+0x550], R5 ;  /* 0x0005500501007387 */ /* 0x010fe80000100800 */
[----:B---3--:R0:W-:Y:S04]  /*1a1e0*/  STL [R1+0x554], R4 ;  /* 0x0005540401007387 */ /* 0x0081e80000100800 */
[----:B------:R-:W3:Y:S04]  /*1a1f0*/  LDL.64 R12, [R1+0x2570] ;  /* 0x00257000010c7983 */ /* 0x000ee80000100a00 */
[----:B------:R-:W4:Y:S01]  /*1a200*/  LDL.64 R28, [R1+0x2548] ;  /* 0x00254800011c7983 */ /* 0x000f220000100a00 */
[----:B0-----:R-:W-:-:S03]  /*1a210*/  IMAD.WIDE R4, R0, 0x2, R2 ;  /* 0x0000000200047825 */ /* 0x001fc600078e0202 */
[----:B------:R-:W4:Y:S04]  /*1a220*/  LDG.E.U16 R3, desc[UR10][R8.64] ;  /* 0x0000000a08037981 */ /* 0x000f28000c1e1500 */
[----:B------:R-:W4:Y:S04]  /*1a230*/  LDG.E.U16 R2, desc[UR10][R10.64] ;  /* 0x0000000a0a027981 */ /* 0x000f28000c1e1500 */
[----:B------:R-:W4:Y:S04]  /*1a240*/  LDG.E.U16 R5, desc[UR10][R4.64] ;  /* 0x0000000a04057981 */ /* 0x000f28000c1e1500 */
[----:B------:R-:W4:Y:S04]  /*1a250*/  LDL.64 R8, [R1+0x2560] ;  /* 0x0025600001087983 */ /* 0x000f280000100a00 */
[----:B------:R-:W4:Y:S04]  /*1a260*/  LDL.64 R10, [R1+0x2568] ;  /* 0x00256800010a7983 */ /* 0x000f280000100a00 */
[----:B------:R-:W4:Y:S04]  /*1a270*/  LDL.64 R26, [R1+0x2540] ;  /* 0x00254000011a7983 */ /* 0x000f280000100a00 */
[----:B------:R-:W4:Y:S04]  /*1a280*/  LDL.64 R24, [R1+0x2538] ;  /* 0x0025380001187983 */ /* 0x000f280000100a00 */
[----:B--2---:R0:W-:Y:S04]  /*1a290*/  STL [R1+0x548], R21 ;  /* 0x0005481501007387 */ /* 0x0041e80000100800 */
[----:B0-----:R-:W2:Y:S01]  /*1a2a0*/  LDL.64 R20, [R1+0x2530] ;  /* 0x0025300001147983 */ /* 0x001ea20000100a00 */
[----:B---3--:R-:W-:-:S06]  /*1a2b0*/  IMAD.WIDE R12, R0, 0x2, R12 ;  /* 0x00000002000c7825 */ /* 0x008fcc00078e020c */
[----:B------:R-:W3:Y:S04]  /*1a2c0*/  LDG.E.U16 R13, desc[UR10][R12.64] ;  /* 0x0000000a0c0d7981 */ /* 0x000ee8000c1e1500 */
        /* <DEDUP_REMOVED lines=9> */
[----:B------:R-:W4:Y:S04]  /*1a360*/  LDG.E.U16 R11, desc[UR10][R10.64] ;  /* 0x0000000a0a0b7981 */ /* 0x000f28000c1e1500 */
[----:B------:R-:W4:Y:S04]  /*1a370*/  LDG.E.U16 R12, desc[UR10][R8.64] ;  /* 0x0000000a080c7981 */ /* 0x000f28000c1e1500 */
[----:B---3--:R0:W-:Y:S01]  /*1a380*/  STL [R1+0x524], R13 ;  /* 0x0005240d01007387 */ /* 0x0081e20000100800 */
[----:B--2---:R-:W-:-:S05]  /*1a390*/  IMAD.WIDE R6, R0, 0x2, R6 ;  /* 0x0000000200067825 */ /* 0x004fca00078e0206 */
[----:B0-----:R0:W2:Y:S01]  /*1a3a0*/  LDG.E.U16 R13, desc[UR10][R6.64] ;  /* 0x0000000a060d7981 */ /* 0x0010a2000c1e1500 */
[----:B----4-:R-:W-:-:S06]  /*1a3b0*/  IMAD.WIDE R4, R0, 0x2, R4 ;  /* 0x0000000200047825 */ /* 0x010fcc00078e0204 */
[----:B------:R-:W3:Y:S01]  /*1a3c0*/  LDG.E.U16 R5, desc[UR10][R4.64] ;  /* 0x0000000a04057981 */ /* 0x000ee2000c1e1500 */
[----:B0-----:R-:W-:-:S03]  /*1a3d0*/  IMAD.WIDE R6, R0, 0x2, R28 ;  /* 0x0000000200067825 */ /* 0x001fc600078e021c */
[----:B------:R0:W-:Y:S01]  /*1a3e0*/  STL [R1+0x4d4], R11 ;  /* 0x0004d40b01007387 */ /* 0x0001e20000100800 */
[----:B------:R-:W-:-:S04]  /*1a3f0*/  IMAD.WIDE R8, R0, 0x2, R26 ;  /* 0x0000000200087825 */ /* 0x000fc800078e021a */
[C---:B0-----:R-:W-:Y:S01]  /*1a400*/  IMAD.WIDE R10, R0.reuse, 0x2, R24 ;  /* 0x00000002000a7825 */ /* 0x041fe200078e0218 */
[----:B--2---:R-:W-:Y:S04]  /*1a410*/  STL [R1+0x538], R13 ;  /* 0x0005380d01007387 */ /* 0x004fe80000100800 */
[----:B------:R0:W-:Y:S02]  /*1a420*/  STL [R1+0x4d0], R12 ;  /* 0x0004d00c01007387 */ /* 0x0001e40000100800 */
[C---:B0-----:R-:W-:Y:S02]  /*1a430*/  IMAD.WIDE R12, R0.reuse, 0x2, R20 ;  /* 0x00000002000c7825 */ /* 0x041fe400078e0214 */
[----:B---3--:R0:W-:Y:S04]  /*1a440*/  STL [R1+0x534], R5 ;  /* 0x0005340501007387 */ /* 0x0081e80000100800 */
[----:B------:R-:W2:Y:S04]  /*1a450*/  LDG.E.U16 R21, desc[UR10][R6.64] ;  /* 0x0000000a06157981 */ /* 0x000ea8000c1e1500 */
[----:B------:R-:W3:Y:S01]  /*1a460*/  LDG.E.U16 R13, desc[UR10][R12.64] ;  /* 0x0000000a0c0d7981 */ /* 0x000ee2000c1e1500 */
[----:B0-----:R-:W-:-:S03]  /*1a470*/  IMAD.WIDE R4, R0, 0x2, R2 ;  /* 0x0000000200047825 */ /* 0x001fc600078e0202 */
[----:B------:R-:W4:Y:S04]  /*1a480*/  LDG.E.U16 R3, desc[UR10][R10.64] ;  /* 0x0000000a0a037981 */ /* 0x000f28000c1e1500 */
[----:B------:R-:W3:Y:S04]  /*1a490*/  LDG.E.U16 R2, desc[UR10][R8.64] ;  /* 0x0000000a08027981 */ /* 0x000ee8000c1e1500 */
[----:B------:R-:W3:Y:S04]  /*1a4a0*/  LDG.E.U16 R5, desc[UR10][R4.64] ;  /* 0x0000000a04057981 */ /* 0x000ee8000c1e1500 */
[----:B------:R-:W3:Y:S04]  /*1a4b0*/  LDL.64 R6, [R1+0x2508] ;  /* 0x0025080001067983 */ /* 0x000ee80000100a00 */
[----:B------:R-:W3:Y:S04]  /*1a4c0*/  LDL.64 R8, [R1+0x2510] ;  /* 0x0025100001087983 */ /* 0x000ee80000100a00 */
[----:B------:R-:W3:Y:S04]  /*1a4d0*/  LDL.64 R10, [R1+0x2518] ;  /* 0x00251800010a7983 */ /* 0x000ee80000100a00 */
[----:B------:R-:W3:Y:S04]  /*1a4e0*/  LDL.64 R28, [R1+0x24f8] ;  /* 0x0024f800011c7983 */ /* 0x000ee80000100a00 */
[----:B------:R-:W3:Y:S04]  /*1a4f0*/  LDL.64 R26, [R1+0x24f0] ;  /* 0x0024f000011a7983 */ /* 0x000ee80000100a00 */
[----:B------:R-:W3:Y:S04]  /*1a500*/  LDL.64 R24, [R1+0x24e8] ;  /* 0x0024e80001187983 */ /* 0x000ee80000100a00 */
[----:B--2---:R0:W-:Y:S04]  /*1a510*/  STL [R1+0x530], R21 ;  /* 0x0005301501007387 */ /* 0x0041e80000100800 */
[----:B0-----:R-:W2:Y:S04]  /*1a520*/  LDL.64 R20, [R1+0x24e0] ;  /* 0x0024e00001147983 */ /* 0x001ea80000100a00 */
[----:B----4-:R-:W-:Y:S04]  /*1a530*/  STL [R1+0x528], R3 ;  /* 0x0005280301007387 */ /* 0x010fe80000100800 */
[----:B---3--:R0:W-:Y:S04]  /*1a540*/  STL [R1+0x52c], R2 ;  /* 0x00052c0201007387 */ /* 0x0081e80000100800 */
        /* <DEDUP_REMOVED lines=15> */
[----:B----4-:R0:W-:Y:S04]  /*1a640*/  STL [R1+0x508], R13 ;  /* 0x0005080d01007387 */ /* 0x0101e80000100800 */
[----:B---3--:R1:W-:Y:S04]  /*1a650*/  STL [R1+0x518], R11 ;  /* 0x0005180b01007387 */ /* 0x0083e80000100800 */
[----:B------:R3:W-:Y:S01]  /*1a660*/  STL [R1+0x514], R9 ;  /* 0x0005140901007387 */ /* 0x0007e20000100800 */
[----:B0-----:R-:W-:-:S03]  /*1a670*/  IMAD.WIDE R12, R0, 0x2, R28 ;  /* 0x00000002000c7825 */ /* 0x001fc600078e021c */
[----:B------:R0:W-:Y:S01]  /*1a680*/  STL [R1+0x510], R7 ;  /* 0x0005100701007387 */ /* 0x0001e20000100800 */
[----:B-1----:R-:W-:-:S04]  /*1a690*/  IMAD.WIDE R10, R0, 0x2, R26 ;  /* 0x00000002000a7825 */ /* 0x002fc800078e021a */
[C---:B---3--:R-:W-:Y:S01]  /*1a6a0*/  IMAD.WIDE R8, R0.reuse, 0x2, R24 ;  /* 0x0000000200087825 */ /* 0x048fe200078e0218 */
[----:B--2---:R1:W-:Y:S03]  /*1a6b0*/  STL [R1+0x50c], R5 ;  /* 0x00050c0501007387 */ /* 0x0043e60000100800 */
[C---:B0-----:R-:W-:Y:S01]  /*1a6c0*/  IMAD.WIDE R6, R0.reuse, 0x2, R20 ;  /* 0x0000000200067825 */ /* 0x041fe200078e0214 */
[----:B------:R-:W2:Y:S04]  /*1a6d0*/  LDL.64 R28, [R1+0x24a8] ;  /* 0x0024a800011c7983 */ /* 0x000ea80000100a00 */
[----:B------:R-:W3:Y:S01]  /*1a6e0*/  LDG.E.U16 R21, desc[UR10][R12.64] ;  /* 0x0000000a0c157981 */ /* 0x000ee2000c1e1500 */
[----:B-1----:R-:W-:-:S03]  /*1a6f0*/  IMAD.WIDE R4, R0, 0x2, R2 ;  /* 0x0000000200047825 */ /* 0x002fc600078e0202 */
[----:B------:R-:W4:Y:S04]  /*1a700*/  LDG.E.U16 R3, desc[UR10][R8.64] ;  /* 0x0000000a08037981 */ /* 0x000f28000c1e1500 */
        /* <DEDUP_REMOVED lines=9> */
[----:B0-----:R-:W3:Y:S04]  /*1a7a0*/  LDL.64 R20, [R1+0x2490] ;  /* 0x0024900001147983 */ /* 0x001ee80000100a00 */
[----:B----4-:R-:W-:Y:S04]  /*1a7b0*/  STL [R1+0x4f8], R3 ;  /* 0x0004f80301007387 */ /* 0x010fe80000100800 */
[----:B--2---:R0:W-:Y:S04]  /*1a7c0*/  STL [R1+0x4fc], R2 ;  /* 0x0004fc0201007387 */ /* 0x0041e80000100800 */
        /* <DEDUP_REMOVED lines=29> */
[----:B------:R-:W3:Y:S04]  /*1a9a0*/  LDG.E.U16 R2, desc[UR10][R10.64] ;  /* 0x0000000a0a027981 */ /* 0x000ee8000c1e1500 */
[----:B------:R-:W3:Y:S04]  /*1a9b0*/  LDG.E.U16 R5, desc[UR10][R4.64] ;  /* 0x0000000a04057981 */ /* 0x000ee8000c1e1500 */
[----:B------:R-:W3:Y:S04]  /*1a9c0*/  LDL.64 R8, [R1+0x2470] ;  /* 0x0024700001087983 */ /* 0x000ee80000100a00 */
[----:B------:R-:W3:Y:S04]  /*1a9d0*/  LDL.64 R10, [R1+0x2478] ;  /* 0x00247800010a7983 */ /* 0x000ee80000100a00 */
[----:B------:R-:W3:Y:S04]  /*1a9e0*/  LDL.64 R28, [R1+0x2458] ;  /* 0x00245800011c7983 */ /* 0x000ee80000100a00 */
[----:B------:R-:W3:Y:S04]  /*1a9f0*/  LDL.64 R26, [R1+0x2450] ;  /* 0x00245000011a7983 */ /* 0x000ee80000100a00 */
[----:B------:R-:W3:Y:S04]  /*1aa00*/  LDL.64 R24, [R1+0x2448] ;  /* 0x0024480001187983 */ /* 0x000ee80000100a00 */
[----:B--2---:R0:W-:Y:S04]  /*1aa10*/  STL [R1+0x4dc], R21 ;  /* 0x0004dc1501007387 */ /* 0x0041e80000100800 */
[----:B0-----:R-:W2:Y:S01]  /*1aa20*/  LDL.64 R20, [R1+0x2440] ;  /* 0x0024400001147983 */ /* 0x001ea20000100a00 */
[----:B----4-:R-:W-:-:S03]  /*1aa30*/  IMAD.WIDE R12, R0, 0x2, R12 ;  /* 0x00000002000c7825 */ /* 0x010fc600078e020c */
[----:B---3--:R-:W-:Y:S04]  /*1aa40*/  STL [R1+0x4cc], R3 ;  /* 0x0004cc0301007387 */ /* 0x008fe80000100800 */
[----:B------:R0:W-:Y:S04]  /*1aa50*/  STL [R1+0x4d8], R2 ;  /* 0x0004d80201007387 */ /* 0x0001e80000100800 */
[----:B------:R-:W3:Y:S04]  /*1aa60*/  LDG.E.U16 R13, desc[UR10][R12.64] ;  /* 0x0000000a0c0d7981 */ /* 0x000ee8000c1e1500 */
        /* <DEDUP_REMOVED lines=86> */
[----:B------:R-:W-:-:S06]  /*1afd0*/  IMAD.WIDE R8, R0, 0x2, R8 ;  /* 0x0000000200087825 */ /* 0x000fcc00078e0208 */
[----:B------:R-:W2:Y:S04]  /*1afe0*/  LDG.E.U16 R9, desc[UR10][R8.64] ;  /* 0x0000000a08097981 */ /* 0x000ea8000c1e1500 */
[----:B------:R0:W2:Y:S01]  /*1aff0*/  LDG.E.U16 R13, desc[UR10][R10.64] ;  /* 0x0000000a0a0d7981 */ /* 0x0000a2000c1e1500 */
[----:B----4-:R-:W-:-:S06]  /*1b000*/  IMAD.WIDE R6, R0, 0x2, R6 ;  /* 0x0000000200067825 */ /* 0x010fcc00078e0206 */
[----:B------:R-:W4:Y:S01]  /*1b010*/  LDG.E.U16 R7, desc[UR10][R6.64] ;  /* 0x0000000a06077981 */ /* 0x000f22000c1e1500 */
[----:B---3--:R-:W-:-:S06]  /*1b020*/  IMAD.WIDE R4, R0, 0x2, R4 ;  /* 0x0000000200047825 */ /* 0x008fcc00078e0204 */
[----:B------:R-:W3:Y:S01]  /*1b030*/  LDG.E.U16 R5, desc[UR10][R4.64] ;  /* 0x0000000a04057981 */ /* 0x000ee2000c1e1500 */
[----:B0-----:R-:W-:-:S03]  /*1b040*/  IMAD.WIDE R10, R0, 0x2, R28 ;  /* 0x00000002000a7825 */ /* 0x001fc600078e021c */
[----:B--2---:R-:W-:Y:S04]  /*1b050*/  STL [R1+0x458], R13 ;  /* 0x0004580d01007387 */ /* 0x004fe80000100800 */
[----:B------:R0:W-:Y:S04]  /*1b060*/  STL [R1+0x444], R12 ;  /* 0x0004440c01007387 */ /* 0x0001e80000100800 */
[----:B------:R1:W-:Y:S01]  /*1b070*/  STL [R1+0x454], R9 ;  /* 0x0004540901007387 */ /* 0x0003e20000100800 */
[----:B0-----:R-:W-:-:S04]  /*1b080*/  IMAD.WIDE R12, R0, 0x2, R26 ;  /* 0x00000002000c7825 */ /* 0x001fc800078e021a */
[C---:B-1----:R-:W-:Y:S01]  /*1b090*/  IMAD.WIDE R8, R0.reuse, 0x2, R24 ;  /* 0x0000000200087825 */ /* 0x042fe200078e0218 */
        /* <DEDUP_REMOVED lines=30> */
[----:B----4-:R-:W-:-:S05]  /*1b280*/  IMAD.WIDE R6, R0, 0x2, R6 ;  /* 0x0000000200067825 */ /* 0x010fca00078e0206 */
[----:B------:R0:W4:Y:S01]  /*1b290*/  LDG.E.U16 R9, desc[UR10][R6.64] ;  /* 0x0000000a06097981 */ /* 0x000122000c1e1500 */
[----:B--2---:R-:W-:-:S06]  /*1b2a0*/  IMAD.WIDE R4, R0, 0x2, R4 ;  /* 0x0000000200047825 */ /* 0x004fcc00078e0204 */
[----:B------:R-:W2:Y:S01]  /*1b2b0*/  LDG.E.U16 R5, desc[UR10][R4.64] ;  /* 0x0000000a04057981 */ /* 0x000ea2000c1e1500 */
[----:B0-----:R-:W-:-:S03]  /*1b2c0*/  IMAD.WIDE R6, R0, 0x2, R24 ;  /* 0x0000000200067825 */ /* 0x001fc600078e0218 */
[----:B---3--:R0:W-:Y:S04]  /*1b2d0*/  STL [R1+0x41c], R13 ;  /* 0x00041c0d01007387 */ /* 0x0081e80000100800 */
[----:B------:R1:W-:Y:S01]  /*1b2e0*/  STL [R1+0x3b4], R11 ;  /* 0x0003b40b01007387 */ /* 0x0003e20000100800 */
[----:B0-----:R-:W-:-:S04]  /*1b2f0*/  IMAD.WIDE R12, R0, 0x2, R28 ;  /* 0x00000002000c7825 */ /* 0x001fc800078e021c */
[C---:B-1----:R-:W-:Y:S01]  /*1b300*/  IMAD.WIDE R10, R0.reuse, 0x2, R26 ;  /* 0x00000002000a7825 */ /* 0x042fe200078e021a */
[----:B----4-:R-:W-:Y:S04]  /*1b310*/  STL [R1+0x42c], R9 ;  /* 0x00042c0901007387 */ /* 0x010fe80000100800 */
[----:B------:R0:W-:Y:S02]  /*1b320*/  STL [R1+0x3b0], R8 ;  /* 0x0003b00801007387 */ /* 0x0001e40000100800 */
[C---:B0-----:R-:W-:Y:S02]  /*1b330*/  IMAD.WIDE R8, R0.reuse, 0x2, R20 ;  /* 0x0000000200087825 */ /* 0x041fe400078e0214 */
[----:B--2---:R0:W-:Y:S04]  /*1b340*/  STL [R1+0x428], R5 ;  /* 0x0004280501007387 */ /* 0x0041e80000100800 */
        /* <DEDUP_REMOVED lines=15> */
[----:B---3--:R0:W-:Y:S01]  /*1b440*/  STL [R1+0x400], R2 ;  /* 0x0004000201007387 */ /* 0x0081e20000100800 */
[----:B------:R-:W-:-:S06]  /*1b450*/  IMAD.WIDE R6, R0, 0x2, R6 ;  /* 0x0000000200067825 */ /* 0x000fcc00078e0206 */
[----:B------:R-:W3:Y:S04]  /*1b460*/  LDG.E.U16 R7, desc[UR10][R6.64] ;  /* 0x0000000a06077981 */ /* 0x000ee8000c1e1500 */
[----:B0-----:R-:W4:Y:S04]  /*1b470*/  LDL.64 R2, [R1+0x22f8] ;  /* 0x0022f80001027983 */ /* 0x001f280000100a00 */
[----:B------:R0:W-:Y:S04]  /*1b480*/  STL [R1+0x418], R9 ;  /* 0x0004180901007387 */ /* 0x0001e80000100800 */
[----:B0-----:R-:W2:Y:S04]  /*1b490*/  LDL.64 R8, [R1+0x2338] ;  /* 0x0023380001087983 */ /* 0x001ea80000100a00 */
[----:B------:R0:W-:Y:S04]  /*1b4a0*/  STL [R1+0x414], R5 ;  /* 0x0004140501007387 */ /* 0x0001e80000100800 */
[----:B0-----:R-:W4:Y:S01]  /*1b4b0*/  LDL.64 R4, [R1+0x2320] ;  /* 0x0023200001047983 */ /* 0x001f220000100a00 */
[----:B------:R-:W-:-:S04]  /*1b4c0*/  IMAD.WIDE R12, R0, 0x2, R12 ;  /* 0x00000002000c7825 */ /* 0x000fc800078e020c */
[----:B------:R-:W-:-:S05]  /*1b4d0*/  IMAD.WIDE R10, R0, 0x2, R10 ;  /* 0x00000002000a7825 */ /* 0x000fca00078e020a */
[----:B------:R-:W4:Y:S04]  /*1b4e0*/  LDG.E.U16 R6, desc[UR10][R10.64] ;  /* 0x0000000a0a067981 */ /* 0x000f28000c1e1500 */
[----:B---3--:R0:W-:Y:S04]  /*1b4f0*/  STL [R1+0x410], R7 ;  /* 0x0004100701007387 */ /* 0x0081e80000100800 */
[----:B0-----:R0:W3:Y:S01]  /*1b500*/  LDG.E.U16 R7, desc[UR10][R12.64] ;  /* 0x0000000a0c077981 */ /* 0x0010e2000c1e1500 */
[----:B--2---:R-:W-:-:S06]  /*1b510*/  IMAD.WIDE R8, R0, 0x2, R8 ;  /* 0x0000000200087825 */ /* 0x004fcc00078e0208 */
[----:B------:R-:W2:Y:S01]  /*1b520*/  LDG.E.U16 R9, desc[UR10][R8.64] ;  /* 0x0000000a08097981 */ /* 0x000ea2000c1e1500 */
[----:B----4-:R-:W-:-:S06]  /*1b530*/  IMAD.WIDE R4, R0, 0x2, R4 ;  /* 0x0000000200047825 */ /* 0x010fcc00078e0204 */
[----:B------:R-:W4:Y:S01]  /*1b540*/  LDG.E.U16 R5, desc[UR10][R4.64] ;  /* 0x0000000a04057981 */ /* 0x000f22000c1e1500 */
[----:B0-----:R-:W-:-:S04]  /*1b550*/  IMAD.WIDE R12, R0, 0x2, R28 ;  /* 0x00000002000c7825 */ /* 0x001fc800078e021c */
[C---:B------:R-:W-:Y:S01]  /*1b560*/  IMAD.WIDE R10, R0.reuse, 0x2, R26 ;  /* 0x00000002000a7825 */ /* 0x040fe200078e021a */
[----:B--2---:R0:W-:Y:S04]  /*1b570*/  STL [R1+0x40c], R9 ;  /* 0x00040c0901007387 */ /* 0x0041e80000100800 */
[----:B---3--:R-:W-:Y:S04]  /*1b580*/  STL [R1+0x3fc], R7 ;  /* 0x0003fc0701007387 */ /* 0x008fe80000100800 */
[----:B------:R1:W-:Y:S01]  /*1b590*/  STL [R1+0x408], R6 ;  /* 0x0004080601007387 */ /* 0x0003e20000100800 */
[----:B0-----:R-:W-:-:S03]  /*1b5a0*/  IMAD.WIDE R8, R0, 0x2, R24 ;  /* 0x0000000200087825 */ /* 0x001fc600078e0218 */
[----:B----4-:R0:W-:Y:S01]  /*1b5b0*/  STL [R1+0x3f8], R5 ;  /* 0x0003f80501007387 */ /* 0x0101e20000100800 */
[----:B-1----:R-:W-:-:S03]  /*1b5c0*/  IMAD.WIDE R6, R0, 0x2, R20 ;  /* 0x0000000200067825 */ /* 0x002fc600078e0214 */
[----:B------:R-:W2:Y:S04]  /*1b5d0*/  LDL.64 R28, [R1+0x22c8] ;  /* 0x0022c800011c7983 */ /* 0x000ea80000100a00 */
[----:B------:R-:W3:Y:S01]  /*1b5e0*/  LDG.E.U16 R21, desc[UR10][R12.64] ;  /* 0x0000000a0c157981 */ /* 0x000ee2000c1e1500 */
[----:B0-----:R-:W-:-:S03]  /*1b5f0*/  IMAD.WIDE R4, R0, 0x2, R2 ;  /* 0x0000000200047825 */ /* 0x001fc600078e0202 */
        /* <DEDUP_REMOVED lines=83> */
[----:B------:R-:W4:Y:S04]  /*1bb30*/  LDL.64 R28, [R1+0x2228] ;  /* 0x00222800011c7983 */ /* 0x000f280000100a00 */
[----:B------:R-:W4:Y:S04]  /*1bb40*/  LDL.64 R8, [R1+0x2248] ;  /* 0x0022480001087983 */ /* 0x000f280000100a00 */
[----:B------:R-:W4:Y:S04]  /*1bb50*/  LDL.64 R10, [R1+0x2240] ;  /* 0x00224000010a7983 */ /* 0x000f280000100a00 */
[----:B------:R-:W4:Y:S04]  /*1bb60*/  LDL.64 R26, [R1+0x2220] ;  /* 0x00222000011a7983 */ /* 0x000f280000100a00 */
[----:B------:R-:W4:Y:S04]  /*1bb70*/  LDL.64 R24, [R1+0x2218] ;  /* 0x0022180001187983 */ /* 0x000f280000100a00 */
[----:B------:R-:W4:Y:S04]  /*1bb80*/  LDG.E.U16 R5, desc[UR10][R4.64] ;  /* 0x0000000a04057981 */ /* 0x000f28000c1e1500 */
        /* <DEDUP_REMOVED lines=9> */
[----:B----4-:R-:W-:-:S06]  /*1bc20*/  IMAD.WIDE R6, R0, 0x2, R6 ;  /* 0x0000000200067825 */ /* 0x010fcc00078e0206 */
[----:B------:R-:W4:Y:S01]  /*1bc30*/  LDG.E.U16 R7, desc[UR10][R6.64] ;  /* 0x0000000a06077981 */ /* 0x000f22000c1e1500 */
[----:B------:R-:W-:-:S04]  /*1bc40*/  IMAD.WIDE R8, R0, 0x2, R8 ;  /* 0x0000000200087825 */ /* 0x000fc800078e0208 */
[C---:B------:R-:W-:Y:S02]  /*1bc50*/  IMAD.WIDE R12, R0.reuse, 0x2, R12 ;  /* 0x00000002000c7825 */ /* 0x040fe400078e020c */
[----:B------:R-:W2:Y:S02]  /*1bc60*/  LDG.E.U16 R9, desc[UR10][R8.64] ;  /* 0x0000000a08097981 */ /* 0x000ea4000c1e1500 */
[----:B------:R-:W-:-:S04]  /*1bc70*/  IMAD.WIDE R10, R0, 0x2, R10 ;  /* 0x00000002000a7825 */ /* 0x000fc800078e020a */
[C---:B---3--:R-:W-:Y:S01]  /*1bc80*/  IMAD.WIDE R4, R0.reuse, 0x2, R4 ;  /* 0x0000000200047825 */ /* 0x048fe200078e0204 */
[----:B------:R0:W3:Y:S05]  /*1bc90*/  LDG.E.U16 R6, desc[UR10][R10.64] ;  /* 0x0000000a0a067981 */ /* 0x0000ea000c1e1500 */
[----:B------:R-:W3:Y:S04]  /*1bca0*/  LDG.E.U16 R5, desc[UR10][R4.64] ;  /* 0x0000000a04057981 */ /* 0x000ee8000c1e1500 */
[----:B----4-:R1:W-:Y:S04]  /*1bcb0*/  STL [R1+0x3a0], R7 ;  /* 0x0003a00701007387 */ /* 0x0103e80000100800 */
[----:B-1----:R1:W4:Y:S01]  /*1bcc0*/  LDG.E.U16 R7, desc[UR10][R12.64] ;  /* 0x0000000a0c077981 */ /* 0x002322000c1e1500 */
[----:B0-----:R-:W-:-:S03]  /*1bcd0*/  IMAD.WIDE R10, R0, 0x2, R26 ;  /* 0x00000002000a7825 */ /* 0x001fc600078e021a */
[----:B--2---:R0:W-:Y:S01]  /*1bce0*/  STL [R1+0x39c], R9 ;  /* 0x00039c0901007387 */ /* 0x0041e20000100800 */
[----:B-1----:R-:W-:-:S04]  /*1bcf0*/  IMAD.WIDE R12, R0, 0x2, R28 ;  /* 0x00000002000c7825 */ /* 0x002fc800078e021c */
[C---:B0-----:R-:W-:Y:S01]  /*1bd00*/  IMAD.WIDE R8, R0.reuse, 0x2, R24 ;  /* 0x0000000200087825 */ /* 0x041fe200078e0218 */
[----:B----4-:R-:W-:Y:S04]  /*1bd10*/  STL [R1+0x384], R7 ;  /* 0x0003840701007387 */ /* 0x010fe80000100800 */
[----:B---3--:R0:W-:Y:S04]  /*1bd20*/  STL [R1+0x398], R6 ;  /* 0x0003980601007387 */ /* 0x0081e80000100800 */
[----:B------:R1:W-:Y:S04]  /*1bd30*/  STL [R1+0x380], R5 ;  /* 0x0003800501007387 */ /* 0x0003e80000100800 */
[----:B------:R-:W2:Y:S01]  /*1bd40*/  LDL.64 R28, [R1+0x21d8] ;  /* 0x0021d800011c7983 */ /* 0x000ea20000100a00 */
[----:B0-----:R-:W-:-:S03]  /*1bd50*/  IMAD.WIDE R6, R0, 0x2, R20 ;  /* 0x0000000200067825 */ /* 0x001fc600078e0214 */
        /* <DEDUP_REMOVED lines=94> */
[----:B----4-:R0:W-:Y:S01]  /*1c340*/  STL [R1+0x2ac], R2 ;  /* 0x0002ac0201007387 */ /* 0x0101e20000100800 */
[----:B------:R-:W-:-:S06]  /*1c350*/  IMAD.WIDE R12, R0, 0x2, R12 ;  /* 0x00000002000c7825 */ /* 0x000fcc00078e020c */
[----:B------:R-:W2:Y:S04]  /*1c360*/  LDG.E.U16 R13, desc[UR10][R12.64] ;  /* 0x0000000a0c0d7981 */ /* 0x000ea8000c1e1500 */
[----:B0-----:R-:W4:Y:S04]  /*1c370*/  LDL.64 R2, [R1+0x2118] ;  /* 0x0021180001027983 */ /* 0x001f280000100a00 */
[----:B------:R0:W-:Y:S04]  /*1c380*/  STL [R1+0x320], R7 ;  /* 0x0003200701007387 */ /* 0x0001e80000100800 */
[----:B0-----:R-:W3:Y:S04]  /*1c390*/  LDL.64 R6, [R1+0x2158] ;  /* 0x0021580001067983 */ /* 0x001ee80000100a00 */
[----:B------:R0:W-:Y:S04]  /*1c3a0*/  STL [R1+0x31c], R5 ;  /* 0x00031c0501007387 */ /* 0x0001e80000100800 */
[----:B0-----:R-:W4:Y:S01]  /*1c3b0*/  LDL.64 R4, [R1+0x2140] ;  /* 0x0021400001047983 */ /* 0x001f220000100a00 */
[----:B------:R-:W-:-:S04]  /*1c3c0*/  IMAD.WIDE R10, R0, 0x2, R10 ;  /* 0x00000002000a7825 */ /* 0x000fc800078e020a */
[----:B------:R-:W-:-:S05]  /*1c3d0*/  IMAD.WIDE R8, R0, 0x2, R8 ;  /* 0x0000000200087825 */ /* 0x000fca00078e0208 */
[----:B------:R-:W4:Y:S04]  /*1c3e0*/  LDG.E.U16 R12, desc[UR10][R8.64] ;  /* 0x0000000a080c7981 */ /* 0x000f28000c1e1500 */
[----:B--2---:R0:W-:Y:S04]  /*1c3f0*/  STL [R1+0x2fc], R13 ;  /* 0x0002fc0d01007387 */ /* 0x0041e80000100800 */
[----:B0-----:R0:W2:Y:S01]  /*1c400*/  LDG.E.U16 R13, desc[UR10][R10.64] ;  /* 0x0000000a0a0d7981 */ /* 0x0010a2000c1e1500 */
[----:B---3--:R-:W-:-:S06]  /*1c410*/  IMAD.WIDE R6, R0, 0x2, R6 ;  /* 0x0000000200067825 */ /* 0x008fcc00078e0206 */
[----:B------:R-:W3:Y:S01]  /*1c420*/  LDG.E.U16 R7, desc[UR10][R6.64] ;  /* 0x0000000a06077981 */ /* 0x000ee2000c1e1500 */
[----:B----4-:R-:W-:-:S06]  /*1c430*/  IMAD.WIDE R4, R0, 0x2, R4 ;  /* 0x0000000200047825 */ /* 0x010fcc00078e0204 */
[----:B------:R-:W4:Y:S01]  /*1c440*/  LDG.E.U16 R5, desc[UR10][R4.64] ;  /* 0x0000000a04057981 */ /* 0x000f22000c1e1500 */
[----:B0-----:R-:W-:-:S04]  /*1c450*/  IMAD.WIDE R10, R0, 0x2, R24 ;  /* 0x00000002000a7825 */ /* 0x001fc800078e0218 */
[C---:B------:R-:W-:Y:S01]  /*1c460*/  IMAD.WIDE R8, R0.reuse, 0x2, R26 ;  /* 0x0000000200087825 */ /* 0x040fe200078e021a */
[----:B---3--:R0:W-:Y:S04]  /*1c470*/  STL [R1+0x32c], R7 ;  /* 0x00032c0701007387 */ /* 0x0081e80000100800 */
[----:B--2---:R-:W-:Y:S01]  /*1c480*/  STL [R1+0x310], R13 ;  /* 0x0003100d01007387 */ /* 0x004fe20000100800 */
[----:B0-----:R-:W-:-:S03]  /*1c490*/  IMAD.WIDE R6, R0, 0x2, R28 ;  /* 0x0000000200067825 */ /* 0x001fc600078e021c */
[----:B------:R0:W-:Y:S04]  /*1c4a0*/  STL [R1+0x328], R12 ;  /* 0x0003280c01007387 */ /* 0x0001e80000100800 */
[----:B----4-:R1:W-:Y:S04]  /*1c4b0*/  STL [R1+0x30c], R5 ;  /* 0x00030c0501007387 */ /* 0x0103e80000100800 */
        /* <DEDUP_REMOVED lines=32> */
[----:B----4-:R0:W-:Y:S04]  /*1c6c0*/  STL [R1+0x2e8], R13 ;  /* 0x0002e80d01007387 */ /* 0x0101e80000100800 */
[----:B--2---:R1:W-:Y:S04]  /*1c6d0*/  STL [R1+0x2e4], R11 ;  /* 0x0002e40b01007387 */ /* 0x0043e80000100800 */
[----:B------:R2:W-:Y:S01]  /*1c6e0*/  STL [R1+0x2e0], R9 ;  /* 0x0002e00901007387 */ /* 0x0005e20000100800 */
[----:B0-----:R-:W-:-:S03]  /*1c6f0*/  IMAD.WIDE R12, R0, 0x2, R28 ;  /* 0x00000002000c7825 */ /* 0x001fc600078e021c */
[----:B------:R0:W-:Y:S01]  /*1c700*/  STL [R1+0x2f0], R7 ;  /* 0x0002f00701007387 */ /* 0x0001e20000100800 */
[----:B-1----:R-:W-:-:S04]  /*1c710*/  IMAD.WIDE R10, R0, 0x2, R26 ;  /* 0x00000002000a7825 */ /* 0x002fc800078e021a */
[C---:B--2---:R-:W-:Y:S01]  /*1c720*/  IMAD.WIDE R8, R0.reuse, 0x2, R24 ;  /* 0x0000000200087825 */ /* 0x044fe200078e0218 */
[----:B---3--:R1:W-:Y:S03]  /*1c730*/  STL [R1+0x2ec], R5 ;  /* 0x0002ec0501007387 */ /* 0x0083e60000100800 */
        /* <DEDUP_REMOVED lines=153> */
[----:B------:R1:W-:Y:S01]  /*1d0d0*/  STL [R1+0x244], R11 ;  /* 0x0002440b01007387 */ /* 0x0003e20000100800 */
[----:B0-----:R-:W-:-:S03]  /*1d0e0*/  IMAD.WIDE R12, R0, 0x2, R28 ;  /* 0x00000002000c7825 */ /* 0x001fc600078e021c */
[----:B------:R0:W-:Y:S01]  /*1d0f0*/  STL [R1+0x240], R9 ;  /* 0x0002400901007387 */ /* 0x0001e20000100800 */
[----:B-1----:R-:W-:-:S04]  /*1d100*/  IMAD.WIDE R10, R0, 0x2, R26 ;  /* 0x00000002000a7825 */ /* 0x002fc800078e021a */
[C---:B0-----:R-:W-:Y:S02]  /*1d110*/  IMAD.WIDE R8, R0.reuse, 0x2, R24 ;  /* 0x0000000200087825 */ /* 0x041fe400078e0218 */
[----:B------:R-:W2:Y:S04]  /*1d120*/  LDG.E.U16 R24, desc[UR10][R12.64] ;  /* 0x0000000a0c187981 */ /* 0x000ea8000c1e1500 */
[----:B------:R-:W2:Y:S04]  /*1d130*/  LDG.E.U16 R25, desc[UR10][R10.64] ;  /* 0x0000000a0a197981 */ /* 0x000ea8000c1e1500 */
[----:B----4-:R0:W-:Y:S02]  /*1d140*/  STL [R1+0x250], R7 ;  /* 0x0002500701007387 */ /* 0x0101e40000100800 */
[----:B0-----:R-:W-:-:S02]  /*1d150*/  IMAD.WIDE R6, R0, 0x2, R20 ;  /* 0x0000000200067825 */ /* 0x001fc400078e0214 */
[----:B------:R-:W4:Y:S04]  /*1d160*/  LDG.E.U16 R20, desc[UR10][R8.64] ;  /* 0x0000000a08147981 */ /* 0x000f28000c1e1500 */
[----:B---3--:R0:W-:Y:S04]  /*1d170*/  STL [R1+0x24c], R5 ;  /* 0x00024c0501007387 */ /* 0x0081e80000100800 */
[----:B------:R-:W3:Y:S04]  /*1d180*/  LDL.64 R12, [R1+0x1f80] ;  /* 0x001f8000010c7983 */ /* 0x000ee80000100a00 */
[----:B------:R-:W4:Y:S01]  /*1d190*/  LDG.E.U16 R21, desc[UR10][R6.64] ;  /* 0x0000000a06157981 */ /* 0x000f22000c1e1500 */
[----:B0-----:R-:W-:-:S03]  /*1d1a0*/  IMAD.WIDE R4, R0, 0x2, R2 ;  /* 0x0000000200047825 */ /* 0x001fc600078e0202 */
[----:B------:R-:W4:Y:S04]  /*1d1b0*/  LDL.64 R10, [R1+0x1f78] ;  /* 0x001f7800010a7983 */ /* 0x000f280000100a00 */
[----:B------:R-:W4:Y:S04]  /*1d1c0*/  LDG.E.U16 R5, desc[UR10][R4.64] ;  /* 0x0000000a04057981 */ /* 0x000f28000c1e1500 */
[----:B------:R-:W4:Y:S04]  /*1d1d0*/  LDL.64 R8, [R1+0x1f70] ;  /* 0x001f700001087983 */ /* 0x000f280000100a00 */
[----:B------:R-:W4:Y:S04]  /*1d1e0*/  LDL.64 R28, [R1+0x1f58] ;  /* 0x001f5800011c7983 */ /* 0x000f280000100a00 */
[----:B------:R-:W4:Y:S04]  /*1d1f0*/  LDL.64 R2, [R1+0x1f50] ;  /* 0x001f500001027983 */ /* 0x000f280000100a00 */
[----:B------:R-:W4:Y:S04]  /*1d200*/  LDL.64 R6, [R1+0x1f68] ;  /* 0x001f680001067983 */ /* 0x000f280000100a00 */
[----:B------:R-:W4:Y:S04]  /*1d210*/  LDL.64 R26, [R1+0x1f48] ;  /* 0x001f4800011a7983 */ /* 0x000f280000100a00 */
[----:B--2---:R-:W-:Y:S04]  /*1d220*/  STL [R1+0x238], R25 ;  /* 0x0002381901007387 */ /* 0x004fe80000100800 */
[----:B------:R0:W-:Y:S04]  /*1d230*/  STL [R1+0x23c], R24 ;  /* 0x00023c1801007387 */ /* 0x0001e80000100800 */
[----:B0-----:R-:W2:Y:S01]  /*1d240*/  LDL.64 R24, [R1+0x1f40] ;  /* 0x001f400001187983 */ /* 0x001ea20000100a00 */
[----:B---3--:R-:W-:-:S03]  /*1d250*/  IMAD.WIDE R12, R0, 0x2, R12 ;  /* 0x00000002000c7825 */ /* 0x008fc600078e020c */
[----:B----4-:R-:W-:Y:S04]  /*1d260*/  STL [R1+0x20c], R21 ;  /* 0x00020c1501007387 */ /* 0x010fe80000100800 */
[----:B------:R0:W-:Y:S04]  /*1d270*/  STL [R1+0x22c], R20 ;  /* 0x00022c1401007387 */ /* 0x0001e80000100800 */
[----:B------:R-:W3:Y:S04]  /*1d280*/  LDG.E.U16 R13, desc[UR10][R12.64] ;  /* 0x0000000a0c0d7981 */ /* 0x000ee8000c1e1500 */
[----:B0-----:R-:W4:Y:S04]  /*1d290*/  LDL.64 R20, [R1+0x1f38] ;  /* 0x001f380001147983 */ /* 0x001f280000100a00 */
[----:B------:R0:W-:Y:S04]  /*1d2a0*/  STL [R1+0xc4], R5 ;  /* 0x0000c40501007387 */ /* 0x0001e80000100800 */
[----:B0-----:R-:W2:Y:S01]  /*1d2b0*/  LDL.64 R4, [R1+0x1f60] ;  /* 0x001f600001047983 */ /* 0x001ea20000100a00 */
[----:B------:R-:W-:-:S04]  /*1d2c0*/  IMAD.WIDE R10, R0, 0x2, R10 ;  /* 0x00000002000a7825 */ /* 0x000fc800078e020a */
[C---:B------:R-:W-:Y:S02]  /*1d2d0*/  IMAD.WIDE R6, R0.reuse, 0x2, R6 ;  /* 0x0000000200067825 */ /* 0x040fe400078e0206 */
[----:B------:R-:W4:Y:S02]  /*1d2e0*/  LDG.E.U16 R11, desc[UR10][R10.64] ;  /* 0x0000000a0a0b7981 */ /* 0x000f24000c1e1500 */
[----:B------:R-:W-:-:S05]  /*1d2f0*/  IMAD.WIDE R8, R0, 0x2, R8 ;  /* 0x0000000200087825 */ /* 0x000fca00078e0208 */
[----:B------:R0:W4:Y:S04]  /*1d300*/  LDG.E.U16 R12, desc[UR10][R8.64] ;  /* 0x0000000a080c7981 */ /* 0x000128000c1e1500 */
[----:B---3--:R1:W-:Y:S04]  /*1d310*/  STL [R1+0xc0], R13 ;  /* 0x0000c00d01007387 */ /* 0x0083e80000100800 */
[----:B-1----:R1:W3:Y:S01]  /*1d320*/  LDG.E.U16 R13, desc[UR10][R6.64] ;  /* 0x0000000a060d7981 */ /* 0x0022e2000c1e1500 */
[----:B--2---:R-:W-:-:S06]  /*1d330*/  IMAD.WIDE R4, R0, 0x2, R4 ;  /* 0x0000000200047825 */ /* 0x004fcc00078e0204 */
[----:B------:R-:W2:Y:S01]  /*1d340*/  LDG.E.U16 R5, desc[UR10][R4.64] ;  /* 0x0000000a04057981 */ /* 0x000ea2000c1e1500 */
[----:B0-----:R-:W-:-:S03]  /*1d350*/  IMAD.WIDE R8, R0, 0x2, R2 ;  /* 0x0000000200087825 */ /* 0x001fc600078e0202 */
[----:B------:R-:W2:Y:S04]  /*1d360*/  LDL.64 R2, [R1+0x1f10] ;  /* 0x001f100001027983 */ /* 0x000ea80000100a00 */
[----:B----4-:R0:W-:Y:S01]  /*1d370*/  STL [R1+0x21c], R11 ;  /* 0x00021c0b01007387 */ /* 0x0101e20000100800 */
[----:B-1----:R-:W-:-:S04]  /*1d380*/  IMAD.WIDE R6, R0, 0x2, R28 ;  /* 0x0000000200067825 */ /* 0x002fc800078e021c */
[C---:B0-----:R-:W-:Y:S02]  /*1d390*/  IMAD.WIDE R10, R0.reuse, 0x2, R26 ;  /* 0x00000002000a7825 */ /* 0x041fe400078e021a */
[----:B------:R-:W4:Y:S04]  /*1d3a0*/  LDG.E.U16 R27, desc[UR10][R8.64] ;  /* 0x0000000a081b7981 */ /* 0x000f28000c1e1500 */
[----:B------:R-:W4:Y:S04]  /*1d3b0*/  LDG.E.U16 R26, desc[UR10][R6.64] ;  /* 0x0000000a061a7981 */ /* 0x000f28000c1e1500 */
[----:B---3--:R-:W-:Y:S04]  /*1d3c0*/  STL [R1+0x214], R13 ;  /* 0x0002140d01007387 */ /* 0x008fe80000100800 */
[----:B------:R0:W-:Y:S02]  /*1d3d0*/  STL [R1+0x218], R12 ;  /* 0x0002180c01007387 */ /* 0x0001e40000100800 */
[----:B0-----:R-:W-:-:S02]  /*1d3e0*/  IMAD.WIDE R12, R0, 0x2, R24 ;  /* 0x00000002000c7825 */ /* 0x001fc400078e0218 */
[----:B--2---:R0:W-:Y:S04]  /*1d3f0*/  STL [R1+0x210], R5 ;  /* 0x0002100501007387 */ /* 0x0041e80000100800 */
[----:B------:R-:W2:Y:S04]  /*1d400*/  LDG.E.U16 R25, desc[UR10][R12.64] ;  /* 0x0000000a0c197981 */ /* 0x000ea8000c1e1500 */
[----:B------:R-:W3:Y:S01]  /*1d410*/  LDG.E.U16 R24, desc[UR10][R10.64] ;  /* 0x0000000a0a187981 */ /* 0x000ee2000c1e1500 */
[----:B0-----:R-:W-:-:S03]  /*1d420*/  IMAD.WIDE R4, R0, 0x2, R20 ;  /* 0x0000000200047825 */ /* 0x001fc600078e0214 */
[----:B------:R-:W3:Y:S04]  /*1d430*/  LDL.64 R8, [R1+0x1f20] ;  /* 0x001f200001087983 */ /* 0x000ee80000100a00 */
[----:B------:R-:W3:Y:S04]  /*1d440*/  LDL.64 R12, [R1+0x1f30] ;  /* 0x001f3000010c7983 */ /* 0x000ee80000100a00 */
[----:B------:R-:W3:Y:S04]  /*1d450*/  LDL.64 R10, [R1+0x1f28] ;  /* 0x001f2800010a7983 */ /* 0x000ee80000100a00 */
[----:B------:R-:W3:Y:S04]  /*1d460*/  LDL.64 R6, [R1+0x1f18] ;  /* 0x001f180001067983 */ /* 0x000ee80000100a00 */
[----:B------:R-:W3:Y:S04]  /*1d470*/  LDG.E.U16 R5, desc[UR10][R4.64] ;  /* 0x0000000a04057981 */ /* 0x000ee8000c1e1500 */
[----:B------:R-:W3:Y:S04]  /*1d480*/  LDL.64 R20, [R1+0x1f08] ;  /* 0x001f080001147983 */ /* 0x000ee80000100a00 */
[----:B------:R-:W3:Y:S04]  /*1d490*/  LDL.64 R28, [R1+0x1ef8] ;  /* 0x001ef800011c7983 */ /* 0x000ee80000100a00 */
[----:B----4-:R-:W-:Y:S04]  /*1d4a0*/  STL [R1+0x224], R27 ;  /* 0x0002241b01007387 */ /* 0x010fe80000100800 */
[----:B------:R0:W-:Y:S04]  /*1d4b0*/  STL [R1+0x228], R26 ;  /* 0x0002281a01007387 */ /* 0x0001e80000100800 */
[----:B0-----:R-:W4:Y:S04]  /*1d4c0*/  LDL.64 R26, [R1+0x1ef0] ;  /* 0x001ef000011a7983 */ /* 0x001f280000100a00 */
[----:B--2---:R-:W-:Y:S04]  /*1d4d0*/  STL [R1+0x204], R25 ;  /* 0x0002041901007387 */ /* 0x004fe80000100800 */
[----:B---3--:R0:W-:Y:S01]  /*1d4e0*/  STL [R1+0x220], R24 ;  /* 0x0002201801007387 */ /* 0x0081e20000100800 */
[----:B------:R-:W-:-:S03]  /*1d4f0*/  IMAD.WIDE R12, R0, 0x2, R12 ;  /* 0x00000002000c7825 */ /* 0x000fc600078e020c */
[----:B0-----:R-:W2:Y:S01]  /*1d500*/  LDL.64 R24, [R1+0x1ee8] ;  /* 0x001ee80001187983 */ /* 0x001ea20000100a00 */
[----:B------:R-:W-:-:S03]  /*1d510*/  IMAD.WIDE R10, R0, 0x2, R10 ;  /* 0x00000002000a7825 */ /* 0x000fc600078e020a */
[----:B------:R-:W3:Y:S01]  /*1d520*/  LDG.E.U16 R12, desc[UR10][R12.64] ;  /* 0x0000000a0c0c7981 */ /* 0x000ee2000c1e1500 */
[----:B------:R-:W-:-:S04]  /*1d530*/  IMAD.WIDE R8, R0, 0x2, R8 ;  /* 0x0000000200087825 */ /* 0x000fc800078e0208 */
[C---:B------:R-:W-:Y:S01]  /*1d540*/  IMAD.WIDE R6, R0.reuse, 0x2, R6 ;  /* 0x0000000200067825 */ /* 0x040fe200078e0206 */
[----:B------:R0:W-:Y:S04]  /*1d550*/  STL [R1+0x208], R5 ;  /* 0x0002080501007387 */ /* 0x0001e80000100800 */
[----:B------:R-:W4:Y:S04]  /*1d560*/  LDG.E.U16 R13, desc[UR10][R10.64] ;  /* 0x0000000a0a0d7981 */ /* 0x000f28000c1e1500 */
[----:B------:R-:W3:Y:S01]  /*1d570*/  LDG.E.U16 R9, desc[UR10][R8.64] ;  /* 0x0000000a08097981 */ /* 0x000ee2000c1e1500 */
[----:B0-----:R-:W-:-:S03]  /*1d580*/  IMAD.WIDE R4, R0, 0x2, R2 ;  /* 0x0000000200047825 */ /* 0x001fc600078e0202 */
[----:B------:R-:W3:Y:S01]  /*1d590*/  LDG.E.U16 R7, desc[UR10][R6.64] ;  /* 0x0000000a06077981 */ /* 0x000ee2000c1e1500 */
[----:B------:R-:W0:Y:S03]  /*1d5a0*/  LDC R3, c[0x0][0x254] ;  /* 0x00009500ff037b82 */ /* 0x000e260000000800 */
[----:B------:R-:W3:Y:S04]  /*1d5b0*/  LDL.64 R10, [R1+0x1f00] ;  /* 0x001f0000010a7983 */ /* 0x000ee80000100a00 */
[----:B------:R2:W3:Y:S02]  /*1d5c0*/  LDG.E.U16 R2, desc[UR10][R4.64] ;  /* 0x0000000a04027981 */ /* 0x0004e4000c1e1500 */
[----:B--2---:R-:W-:-:S02]  /*1d5d0*/  IMAD.WIDE R4, R0, 0x2, R24 ;  /* 0x0000000200047825 */ /* 0x004fc400078e0218 */
[----:B----4-:R-:W-:Y:S04]  /*1d5e0*/  STL [R1+0x1f4], R13 ;  /* 0x0001f40d01007387 */ /* 0x010fe80000100800 */
[----:B---3--:R1:W-:Y:S02]  /*1d5f0*/  STL [R1+0x1f8], R12 ;  /* 0x0001f80c01007387 */ /* 0x0083e40000100800 */
[C---:B-1----:R-:W-:Y:S02]  /*1d600*/  IMAD.WIDE R12, R0.reuse, 0x2, R20 ;  /* 0x00000002000c7825 */ /* 0x042fe400078e0214 */
[----:B------:R-:W2:Y:S02]  /*1d610*/  LDL.64 R20, [R1+0x1ec8] ;  /* 0x001ec80001147983 */ /* 0x000ea40000100a00 */
[----:B------:R-:W-:-:S02]  /*1d620*/  IMAD.WIDE R10, R0, 0x2, R10 ;  /* 0x00000002000a7825 */ /* 0x000fc400078e020a */
[----:B------:R-:W-:Y:S04]  /*1d630*/  STL [R1+0x1f0], R9 ;  /* 0x0001f00901007387 */ /* 0x000fe80000100800 */
[----:B------:R-:W-:Y:S04]  /*1d640*/  STL [R1+0x200], R7 ;  /* 0x0002000701007387 */ /* 0x000fe80000100800 */
[----:B------:R-:W3:Y:S04]  /*1d650*/  LDG.E.U16 R25, desc[UR10][R12.64] ;  /* 0x0000000a0c197981 */ /* 0x000ee8000c1e1500 */
[----:B------:R-:W4:Y:S04]  /*1d660*/  LDL.64 R12, [R1+0x1ee0] ;  /* 0x001ee000010c7983 */ /* 0x000f280000100a00 */
[----:B------:R1:W-:Y:S04]  /*1d670*/  STL [R1+0x1fc], R2 ;  /* 0x0001fc0201007387 */ /* 0x0003e80000100800 */
[----:B-1----:R-:W2:Y:S01]  /*1d680*/  LDG.E.U16 R2, desc[UR10][R10.64] ;  /* 0x0000000a0a027981 */ /* 0x002ea2000c1e1500 */
[----:B------:R-:W-:-:S03]  /*1d690*/  IMAD.WIDE R8, R0, 0x2, R28 ;  /* 0x0000000200087825 */ /* 0x000fc600078e021c */
[----:B------:R-:W4:Y:S01]  /*1d6a0*/  LDL.64 R28, [R1+0x1eb8] ;  /* 0x001eb800011c7983 */ /* 0x000f220000100a00 */
[----:B------:R-:W-:-:S03]  /*1d6b0*/  IMAD.WIDE R6, R0, 0x2, R26 ;  /* 0x0000000200067825 */ /* 0x000fc600078e021a */
[----:B------:R-:W4:Y:S04]  /*1d6c0*/  LDL.64 R26, [R1+0x1eb0] ;  /* 0x001eb000011a7983 */ /* 0x000f280000100a00 */
[----:B------:R-:W4:Y:S04]  /*1d6d0*/  LDL.64 R10, [R1+0x1ed8] ;  /* 0x001ed800010a7983 */ /* 0x000f280000100a00 */
[----:B------:R-:W4:Y:S04]  /*1d6e0*/  LDG.E.U16 R7, desc[UR10][R6.64] ;  /* 0x0000000a06077981 */ /* 0x000f28000c1e1500 */
[----:B---3--:R1:W-:Y:S04]  /*1d6f0*/  STL [R1+0x1e0], R25 ;  /* 0x0001e01901007387 */ /* 0x0083e80000100800 */
[----:B-1----:R-:W3:Y:S04]  /*1d700*/  LDL.64 R24, [R1+0x1ea8] ;  /* 0x001ea80001187983 */ /* 0x002ee80000100a00 */
[----:B--2---:R1:W-:Y:S04]  /*1d710*/  STL [R1+0x1dc], R2 ;  /* 0x0001dc0201007387 */ /* 0x0043e80000100800 */
[----:B-1----:R-:W2:Y:S04]  /*1d720*/  LDG.E.U16 R2, desc[UR10][R8.64] ;  /* 0x0000000a08027981 */ /* 0x002ea8000c1e1500 */
[----:B------:R-:W3:Y:S01]  /*1d730*/  LDL.64 R8, [R1+0x1ed0] ;  /* 0x001ed00001087983 */ /* 0x000ee20000100a00 */
[----:B----4-:R-:W-:-:S04]  /*1d740*/  IMAD.WIDE R12, R0, 0x2, R12 ;  /* 0x00000002000c7825 */ /* 0x010fc800078e020c */
[C---:B------:R-:W-:Y:S02]  /*1d750*/  IMAD.WIDE R10, R0.reuse, 0x2, R10 ;  /* 0x00000002000a7825 */ /* 0x040fe400078e020a */
[----:B------:R-:W4:Y:S04]  /*1d760*/  LDG.E.U16 R12, desc[UR10][R12.64] ;  /* 0x0000000a0c0c7981 */ /* 0x000f28000c1e1500 */
[----:B------:R-:W4:Y:S04]  /*1d770*/  LDG.E.U16 R13, desc[UR10][R10.64] ;  /* 0x0000000a0a0d7981 */ /* 0x000f28000c1e1500 */
[----:B--2---:R1:W-:Y:S04]  /*1d780*/  STL [R1+0x1ec], R2 ;  /* 0x0001ec0201007387 */ /* 0x0043e80000100800 */
[----:B-1----:R-:W2:Y:S04]  /*1d790*/  LDG.E.U16 R2, desc[UR10][R4.64] ;  /* 0x0000000a04027981 */ /* 0x002ea8000c1e1500 */
[----:B------:R-:W4:Y:S01]  /*1d7a0*/  LDL.64 R4, [R1+0x1ec0] ;  /* 0x001ec00001047983 */ /* 0x000f220000100a00 */
[----:B---3--:R-:W-:-:S03]  /*1d7b0*/  IMAD.WIDE R8, R0, 0x2, R8 ;  /* 0x0000000200087825 */ /* 0x008fc600078e0208 */
[----:B------:R1:W-:Y:S04]  /*1d7c0*/  STL [R1+0x1e8], R7 ;  /* 0x0001e80701007387 */ /* 0x0003e80000100800 */
[----:B------:R-:W3:Y:S01]  /*1d7d0*/  LDG.E.U16 R9, desc[UR10][R8.64] ;  /* 0x0000000a08097981 */ /* 0x000ee2000c1e1500 */
[----:B-1----:R-:W-:-:S03]  /*1d7e0*/  IMAD.WIDE R6, R0, 0x2, R20 ;  /* 0x0000000200067825 */ /* 0x002fc600078e0214 */
[----:B------:R-:W3:Y:S04]  /*1d7f0*/  LDL.64 R20, [R1+0x1ea0] ;  /* 0x001ea00001147983 */ /* 0x000ee80000100a00 */
[----:B------:R-:W3:Y:S04]  /*1d800*/  LDG.E.U16 R7, desc[UR10][R6.64] ;  /* 0x0000000a06077981 */ /* 0x000ee8000c1e1500 */
[----:B--2---:R1:W-:Y:S01]  /*1d810*/  STL [R1+0x1e4], R2 ;  /* 0x0001e40201007387 */ /* 0x0043e20000100800 */
[----:B----4-:R-:W-:-:S05]  /*1d820*/  IMAD.WIDE R4, R0, 0x2, R4 ;  /* 0x0000000200047825 */ /* 0x010fca00078e0204 */
[----:B-1----:R1:W2:Y:S04]  /*1d830*/  LDG.E.U16 R2, desc[UR10][R4.64] ;  /* 0x0000000a04027981 */ /* 0x0022a8000c1e1500 */
[----:B------:R-:W-:Y:S04]  /*1d840*/  STL [R1+0x1d8], R13 ;  /* 0x0001d80d01007387 */ /* 0x000fe80000100800 */
[----:B------:R-:W-:Y:S04]  /*1d850*/  STL [R1+0x1c4], R12 ;  /* 0x0001c40c01007387 */ /* 0x000fe80000100800 */
[----:B---3--:R-:W-:Y:S04]  /*1d860*/  STL [R1+0x1d4], R9 ;  /* 0x0001d40901007387 */ /* 0x008fe80000100800 */
[----:B------:R0:W-:Y:S02]  /*1d870*/  STL [R1+0x1d0], R7 ;  /* 0x0001d00701007387 */ /* 0x0001e40000100800 */
[----:B0-----:R-:W-:-:S02]  /*1d880*/  IMAD.WIDE R6, R3, 0x2, R14 ;  /* 0x0000000203067825 */ /* 0x001fc400078e020e */
[----:B------:R-:W3:Y:S02]  /*1d890*/  LDL.64 R14, [R1+0x1e98] ;  /* 0x001e9800010e7983 */ /* 0x000ee40000100a00 */
[----:B-1----:R-:W-:Y:S02]  /*1d8a0*/  IMAD.WIDE R4, R3, 0x2, R22 ;  /* 0x0000000203047825 */ /* 0x002fe400078e0216 */
[----:B------:R-:W4:Y:S02]  /*1d8b0*/  LDL.64 R22, [R1+0x1e90] ;  /* 0x001e900001167983 */ /* 0x000f240000100a00 */
[----:B------:R-:W-:-:S04]  /*1d8c0*/  IMAD.WIDE R12, R0, 0x2, R26 ;  /* 0x00000002000c7825 */ /* 0x000fc800078e021a */
[C---:B------:R-:W-:Y:S01]  /*1d8d0*/  IMAD.WIDE R10, R0.reuse, 0x2, R28 ;  /* 0x00000002000a7825 */ /* 0x040fe200078e021c */
[----:B------:R0:W4:Y:S03]  /*1d8e0*/  LDG.E.U16 R26, desc[UR10][R12.64] ;  /* 0x0000000a0c1a7981 */ /* 0x000126000c1e1500 */
[C---:B------:R-:W-:Y:S01]  /*1d8f0*/  IMAD.WIDE R8, R0.reuse, 0x2, R24 ;  /* 0x0000000200087825 */ /* 0x040fe200078e0218 */
[----:B------:R1:W4:Y:S03]  /*1d900*/  LDG.E.U16 R27, desc[UR10][R10.64] ;  /* 0x0000000a0a1b7981 */ /* 0x000326000c1e1500 */
[----:B0-----:R-:W-:-:S04]  /*1d910*/  IMAD.WIDE R12, R0, 0x2, R20 ;  /* 0x00000002000c7825 */ /* 0x001fc800078e0214 */
[----:B-1----:R-:W-:-:S04]  /*1d920*/  IMAD.WIDE R10, R0, 0x2, R6 ;  /* 0x00000002000a7825 */ /* 0x002fc800078e0206 */
[----:B------:R-:W-:Y:S01]  /*1d930*/  IMAD.WIDE R6, R3, 0x2, R18 ;  /* 0x0000000203067825 */ /* 0x000fe200078e0212 */
[----:B------:R-:W4:Y:S04]  /*1d940*/  LDG.E.U16 R25, desc[UR10][R10.64] ;  /* 0x0000000a0a197981 */ /* 0x000f28000c1e1500 */
[----:B--2---:R0:W-:Y:S04]  /*1d950*/  STL [R1+0x1cc], R2 ;  /* 0x0001cc0201007387 */ /* 0x0041e80000100800 */
[----:B------:R-:W2:Y:S04]  /*1d960*/  LDL.64 R18, [R1+0x1e80] ;  /* 0x001e800001127983 */ /* 0x000ea80000100a00 */
[----:B------:R-:W2:Y:S04]  /*1d970*/  LDL.64 R20, [R1+0x1e88] ;  /* 0x001e880001147983 */ /* 0x000ea80000100a00 */
[----:B0-----:R0:W2:Y:S02]  /*1d980*/  LDG.E.U16 R2, desc[UR10][R8.64] ;  /* 0x0000000a08027981 */ /* 0x0010a4000c1e1500 */
[----:B0-----:R-:W-:-:S04]  /*1d990*/  IMAD.WIDE R8, R0, 0x2, R4 ;  /* 0x0000000200087825 */ /* 0x001fc800078e0204 */
[----:B------:R-:W-:Y:S01]  /*1d9a0*/  IMAD.WIDE R4, R3, 0x2, R16 ;  /* 0x0000000203047825 */ /* 0x000fe200078e0210 */
[----:B------:R4:W2:Y:S04]  /*1d9b0*/  LDG.E.U16 R24, desc[UR10][R8.64] ;  /* 0x0000000a08187981 */ /* 0x0008a8000c1e1500 */
[----:B------:R-:W2:Y:S04]  /*1d9c0*/  LDG.E.U16 R3, desc[UR10][R12.64] ;  /* 0x0000000a0c037981 */ /* 0x000ea8000c1e1500 */
[----:B------:R-:W2:Y:S01]  /*1d9d0*/  LDL.64 R16, [R1+0x1e78] ;  /* 0x001e780001107983 */ /* 0x000ea20000100a00 */
[----:B---3--:R-:W-:-:S03]  /*1d9e0*/  IMAD.WIDE R10, R0, 0x2, R14 ;  /* 0x00000002000a7825 */ /* 0x008fc600078e020e */
[----:B------:R-:W3:Y:S01]  /*1d9f0*/  LDL.64 R14, [R1+0x1e70] ;  /* 0x001e7000010e7983 */ /* 0x000ee20000100a00 */
[----:B----4-:R-:W-:-:S03]  /*1da00*/  IMAD.WIDE R8, R0, 0x2, R22 ;  /* 0x0000000200087825 */ /* 0x010fc600078e0216 */
[----:B------:R-:W4:Y:S04]  /*1da10*/  LDL.64 R12, [R1+0x1e68] ;  /* 0x001e6800010c7983 */ /* 0x000f280000100a00 */
[----:B------:R-:W4:Y:S01]  /*1da20*/  LDG.E.U16 R28, desc[UR10][R8.64] ;  /* 0x0000000a081c7981 */ /* 0x000f22000c1e1500 */
[----:B------:R-:W-:-:S03]  /*1da30*/  IMAD.WIDE R4, R0, 0x2, R4 ;  /* 0x0000000200047825 */ /* 0x000fc600078e0204 */
[----:B------:R-:W4:Y:S04]  /*1da40*/  LDG.E.U16 R29, desc[UR10][R10.64] ;  /* 0x0000000a0a1d7981 */ /* 0x000f28000c1e1500 */
[----:B------:R-:W4:Y:S01]  /*1da50*/  LDL.64 R8, [R1+0x1e60] ;  /* 0x001e600001087983 */ /* 0x000f220000100a00 */
[----:B------:R-:W-:-:S03]  /*1da60*/  IMAD.WIDE R6, R0, 0x2, R6 ;  /* 0x0000000200067825 */ /* 0x000fc600078e0206 */
[----:B------:R0:W-:Y:S04]  /*1da70*/  STL [R1+0x1c8], R27 ;  /* 0x0001c81b01007387 */ /* 0x0001e80000100800 */
[----:B------:R-:W4:Y:S04]  /*1da80*/  LDL.64 R10, [R1+0x1e58] ;  /* 0x001e5800010a7983 */ /* 0x000f280000100a00 */
[----:B------:R1:W-:Y:S04]  /*1da90*/  STL [R1+0x1c0], R26 ;  /* 0x0001c01a01007387 */ /* 0x0003e80000100800 */
[----:B0-----:R2:W4:Y:S04]  /*1daa0*/  LDG.E.U16 R27, desc[UR10][R4.64] ;  /* 0x0000000a041b7981 */ /* 0x001528000c1e1500 */
[----:B------:R0:W4:Y:S01]  /*1dab0*/  LDG.E.U16 R22, desc[UR10][R6.64] ;  /* 0x0000000a06167981 */ /* 0x000122000c1e1500 */
[----:B--2---:R-:W-:-:S04]  /*1dac0*/  IMAD.WIDE R4, R0, 0x2, R18 ;  /* 0x0000000200047825 */ /* 0x004fc800078e0212 */
[----:B0-----:R-:W-:-:S05]  /*1dad0*/  IMAD.WIDE R6, R0, 0x2, R20 ;  /* 0x0000000200067825 */ /* 0x001fca00078e0214 */
[----:B-1----:R-:W2:Y:S04]  /*1dae0*/  LDG.E.U16 R26, desc[UR10][R6.64] ;  /* 0x0000000a061a7981 */ /* 0x002ea8000c1e1500 */
[----:B------:R-:W-:Y:S04]  /*1daf0*/  STL [R1+0x1b8], R3 ;  /* 0x0001b80301007387 */ /* 0x000fe80000100800 */
[----:B------:R0:W-:Y:S04]  /*1db00*/  STL [R1+0x1bc], R2 ;  /* 0x0001bc0201007387 */ /* 0x0001e80000100800 */
[----:B0-----:R-:W2:Y:S04]  /*1db10*/  LDL.64 R2, [R1+0x1e50] ;  /* 0x001e500001027983 */ /* 0x001ea80000100a00 */
[----:B------:R0:W-:Y:S04]  /*1db20*/  STL [R1+0x19c], R25 ;  /* 0x00019c1901007387 */ /* 0x0001e80000100800 */
[----:B------:R-:W2:Y:S04]  /*1db30*/  LDL.64 R6, [R1+0x1e48] ;  /* 0x001e480001067983 */ /* 0x000ea80000100a00 */
[----:B0-----:R0:W2:Y:S02]  /*1db40*/  LDG.E.U16 R25, desc[UR10][R4.64] ;  /* 0x0000000a04197981 */ /* 0x0010a4000c1e1500 */
[----:B0-----:R-:W-:-:S05]  /*1db50*/  IMAD.WIDE R4, R0, 0x2, R16 ;  /* 0x0000000200047825 */ /* 0x001fca00078e0210 */
[----:B------:R3:W2:Y:S02]  /*1db60*/  LDG.E.U16 R18, desc[UR10][R4.64] ;  /* 0x0000000a04127981 */ /* 0x0006a4000c1e1500 */
[C---:B---3--:R-:W-:Y:S02]  /*1db70*/  IMAD.WIDE R4, R0.reuse, 0x2, R14 ;  /* 0x0000000200047825 */ /* 0x048fe400078e020e */
[----:B------:R-:W3:Y:S04]  /*1db80*/  LDL.64 R14, [R1+0x1e40] ;  /* 0x001e4000010e7983 */ /* 0x000ee80000100a00 */
[----:B------:R4:W3:Y:S02]  /*1db90*/  LDG.E.U16 R23, desc[UR10][R4.64] ;  /* 0x0000000a04177981 */ /* 0x0008e4000c1e1500 */
[----:B----4-:R-:W-:-:S02]  /*1dba0*/  IMAD.WIDE R4, R0, 0x2, R12 ;  /* 0x0000000200047825 */ /* 0x010fc400078e020c */
[----:B------:R-:W4:Y:S04]  /*1dbb0*/  LDL.64 R12, [R1+0x1e38] ;  /* 0x001e3800010c7983 */ /* 0x000f280000100a00 */
[----:B------:R0:W4:Y:S02]  /*1dbc0*/  LDG.E.U16 R21, desc[UR10][R4.64] ;  /* 0x0000000a04157981 */ /* 0x000124000c1e1500 */
[C---:B0-----:R-:W-:Y:S02]  /*1dbd0*/  IMAD.WIDE R4, R0.reuse, 0x2, R8 ;  /* 0x0000000200047825 */ /* 0x041fe400078e0208 */
[----:B------:R-:W4:Y:S04]  /*1dbe0*/  LDL.64 R8, [R1+0x1e30] ;  /* 0x001e300001087983 */ /* 0x000f280000100a00 */
[----:B------:R0:W4:Y:S04]  /*1dbf0*/  LDG.E.U16 R19, desc[UR10][R4.64] ;  /* 0x0000000a04137981 */ /* 0x000128000c1e1500 */
[----:B------:R1:W-:Y:S01]  /*1dc00*/  STL [R1+0x1b4], R24 ;  /* 0x0001b41801007387 */ /* 0x0003e20000100800 */
[----:B0-----:R-:W-:-:S03]  /*1dc10*/  IMAD.WIDE R4, R0, 0x2, R10 ;  /* 0x0000000200047825 */ /* 0x001fc600078e020a */
[----:B------:R-:W4:Y:S04]  /*1dc20*/  LDL.64 R10, [R1+0x1e28] ;  /* 0x001e2800010a7983 */ /* 0x000f280000100a00 */
[----:B-1----:R2:W4:Y:S02]  /*1dc30*/  LDG.E.U16 R24, desc[UR10][R4.64] ;  /* 0x0000000a04187981 */ /* 0x002524000c1e1500 */
[C---:B--2---:R-:W-:Y:S02]  /*1dc40*/  IMAD.WIDE R4, R0.reuse, 0x2, R2 ;  /* 0x0000000200047825 */ /* 0x044fe400078e0202 */
[----:B------:R-:W2:Y:S04]  /*1dc50*/  LDL.64 R2, [R1+0x1e20] ;  /* 0x001e200001027983 */ /* 0x000ea80000100a00 */
[----:B------:R0:W2:Y:S02]  /*1dc60*/  LDG.E.U16 R17, desc[UR10][R4.64] ;  /* 0x0000000a04117981 */ /* 0x0000a4000c1e1500 */
[----:B0-----:R-:W-:-:S02]  /*1dc70*/  IMAD.WIDE R4, R0, 0x2, R6 ;  /* 0x0000000200047825 */ /* 0x001fc400078e0206 */
[----:B------:R-:W2:Y:S04]  /*1dc80*/  LDL.64 R6, [R1+0x1e18] ;  /* 0x001e180001067983 */ /* 0x000ea80000100a00 */
[----:B------:R-:W-:Y:S04]  /*1dc90*/  STL [R1+0xbc], R29 ;  /* 0x0000bc1d01007387 */ /* 0x000fe80000100800 */
[----:B------:R3:W2:Y:S04]  /*1dca0*/  LDG.E.U16 R16, desc[UR10][R4.64] ;  /* 0x0000000a04107981 */ /* 0x0006a8000c1e1500 */
[----:B------:R-:W-:Y:S04]  /*1dcb0*/  STL [R1+0xb8], R28 ;  /* 0x0000b81c01007387 */ /* 0x000fe80000100800 */
[----:B------:R0:W-:Y:S01]  /*1dcc0*/  STL [R1+0x1ac], R22 ;  /* 0x0001ac1601007387 */ /* 0x0001e20000100800 */
[----:B---3--:R-:W-:-:S03]  /*1dcd0*/  IMAD.WIDE R4, R0, 0x2, R14 ;  /* 0x0000000200047825 */ /* 0x008fc600078e020e */
[----:B------:R-:W3:Y:S04]  /*1dce0*/  LDL.64 R14, [R1+0x1e10] ;  /* 0x001e1000010e7983 */ /* 0x000ee80000100a00 */
[----:B0-----:R4:W3:Y:S04]  /*1dcf0*/  LDG.E.U16 R22, desc[UR10][R4.64] ;  /* 0x0000000a04167981 */ /* 0x0018e8000c1e1500 */
[----:B------:R-:W-:Y:S01]  /*1dd00*/  STL [R1+0x1a4], R27 ;  /* 0x0001a41b01007387 */ /* 0x000fe20000100800 */
[----:B----4-:R-:W-:-:S03]  /*1dd10*/  IMAD.WIDE R4, R0, 0x2, R12 ;  /* 0x0000000200047825 */ /* 0x010fc600078e020c */
[----:B------:R-:W4:Y:S04]  /*1dd20*/  LDL.64 R12, [R1+0x1e08] ;  /* 0x001e0800010c7983 */ /* 0x000f280000100a00 */
[----:B------:R0:W4:Y:S04]  /*1dd30*/  LDG.E.U16 R20, desc[UR10][R4.64] ;  /* 0x0000000a04147981 */ /* 0x000128000c1e1500 */
[----:B------:R1:W-:Y:S01]  /*1dd40*/  STL [R1+0x68], R26 ;  /* 0x0000681a01007387 */ /* 0x0003e20000100800 */
[----:B0-----:R-:W-:-:S03]  /*1dd50*/  IMAD.WIDE R4, R0, 0x2, R8 ;  /* 0x0000000200047825 */ /* 0x001fc600078e0208 */
[----:B------:R-:W4:Y:S04]  /*1dd60*/  LDL.64 R8, [R1+0x1e00] ;  /* 0x001e000001087983 */ /* 0x000f280000100a00 */
[----:B-1----:R0:W4:Y:S04]  /*1dd70*/  LDG.E.U16 R26, desc[UR10][R4.64] ;  /* 0x0000000a041a7981 */ /* 0x002128000c1e1500 */
[----:B------:R1:W-:Y:S01]  /*1dd80*/  STL [R1+0x60], R25 ;  /* 0x0000601901007387 */ /* 0x0003e20000100800 */
[----:B0-----:R-:W-:-:S03]  /*1dd90*/  IMAD.WIDE R4, R0, 0x2, R10 ;  /* 0x0000000200047825 */ /* 0x001fc600078e020a */
[----:B------:R-:W4:Y:S04]  /*1dda0*/  LDL.64 R10, [R1+0x1df8] ;  /* 0x001df800010a7983 */ /* 0x000f280000100a00 */
[----:B-1----:R2:W4:Y:S04]  /*1ddb0*/  LDG.E.U16 R25, desc[UR10][R4.64] ;  /* 0x0000000a04197981 */ /* 0x002528000c1e1500 */
[----:B------:R0:W-:Y:S01]  /*1ddc0*/  STL [R1+0x144], R18 ;  /* 0x0001441201007387 */ /* 0x0001e20000100800 */
[----:B--2---:R-:W-:-:S03]  /*1ddd0*/  IMAD.WIDE R4, R0, 0x2, R2 ;  /* 0x0000000200047825 */ /* 0x004fc600078e0202 */
[----:B------:R-:W2:Y:S04]  /*1dde0*/  LDL.64 R2, [R1+0x1df0] ;  /* 0x001df00001027983 */ /* 0x000ea80000100a00 */
[----:B0-----:R0:W2:Y:S04]  /*1ddf0*/  LDG.E.U16 R18, desc[UR10][R4.64] ;  /* 0x0000000a04127981 */ /* 0x0010a8000c1e1500 */
[----:B------:R1:W-:Y:S01]  /*1de00*/  STL [R1+0x140], R23 ;  /* 0x0001401701007387 */ /* 0x0003e20000100800 */
[----:B0-----:R-:W-:-:S03]  /*1de10*/  IMAD.WIDE R4, R0, 0x2, R6 ;  /* 0x0000000200047825 */ /* 0x001fc600078e0206 */
[----:B------:R-:W2:Y:S04]  /*1de20*/  LDL.64 R6, [R1+0x1de8] ;  /* 0x001de80001067983 */ /* 0x000ea80000100a00 */
[----:B-1----:R3:W2:Y:S04]  /*1de30*/  LDG.E.U16 R23, desc[UR10][R4.64] ;  /* 0x0000000a04177981 */ /* 0x0026a8000c1e1500 */
[----:B------:R0:W-:Y:S01]  /*1de40*/  STL [R1+0x13c], R21 ;  /* 0x00013c1501007387 */ /* 0x0001e20000100800 */
[----:B---3--:R-:W-:-:S03]  /*1de50*/  IMAD.WIDE R4, R0, 0x2, R14 ;  /* 0x0000000200047825 */ /* 0x008fc600078e020e */
[----:B------:R-:W3:Y:S04]  /*1de60*/  LDL.64 R14, [R1+0x1de0] ;  /* 0x001de000010e7983 */ /* 0x000ee80000100a00 */
[----:B0-----:R4:W3:Y:S04]  /*1de70*/  LDG.E.U16 R21, desc[UR10][R4.64] ;  /* 0x0000000a04157981 */ /* 0x0018e8000c1e1500 */
[----:B------:R0:W-:Y:S01]  /*1de80*/  STL [R1+0x138], R19 ;  /* 0x0001381301007387 */ /* 0x0001e20000100800 */
[----:B----4-:R-:W-:-:S03]  /*1de90*/  IMAD.WIDE R4, R0, 0x2, R12 ;  /* 0x0000000200047825 */ /* 0x010fc600078e020c */
[----:B------:R-:W4:Y:S04]  /*1dea0*/  LDL.64 R12, [R1+0x1dd8] ;  /* 0x001dd800010c7983 */ /* 0x000f280000100a00 */
[----:B0-----:R0:W4:Y:S04]  /*1deb0*/  LDG.E.U16 R19, desc[UR10][R4.64] ;  /* 0x0000000a04137981 */ /* 0x001128000c1e1500 */
        /* <DEDUP_REMOVED lines=67> */
[----:B0-----:R4:W2:Y:S04]  /*1e2f0*/  LDG.E.U16 R26, desc[UR10][R4.64] ;  /* 0x0000000a041a7981 */ /* 0x0018a8000c1e1500 */
[----:B------:R-:W-:Y:S01]  /*1e300*/  STL [R1+0x160], R25 ;  /* 0x0001601901007387 */ /* 0x000fe20000100800 */
[----:B----4-:R-:W-:-:S03]  /*1e310*/  IMAD.WIDE R4, R0, 0x2, R12 ;  /* 0x0000000200047825 */ /* 0x010fc600078e020c */
[----:B--2---:R-:W-:Y:S04]  /*1e320*/  STL [R1+0x410c], R26 ;  /* 0x00410c1a01007387 */ /* 0x004fe80000100800 */
[----:B------:R-:W2:Y:S04]  /*1e330*/  LDL.64 R12, [R1+0x1d48] ;  /* 0x001d4800010c7983 */ /* 0x000ea80000100a00 */
[----:B------:R0:W-:Y:S04]  /*1e340*/  STL [R1+0x15c], R18 ;  /* 0x00015c1201007387 */ /* 0x0001e80000100800 */
[----:B0-----:R0:W4:Y:S02]  /*1e350*/  LDG.E.U16 R18, desc[UR10][R4.64] ;  /* 0x0000000a04127981 */ /* 0x001124000c1e1500 */
[----:B0-----:R-:W-:-:S02]  /*1e360*/  IMAD.WIDE R4, R0, 0x2, R8 ;  /* 0x0000000200047825 */ /* 0x001fc400078e0208 */
[----:B------:R-:W4:Y:S04]  /*1e370*/  LDL.64 R8, [R1+0x1d40] ;  /* 0x001d400001087983 */ /* 0x000f280000100a00 */
        /* <DEDUP_REMOVED lines=14> */
[----:B---3--:R-:W-:-:S02]  /*1e460*/  IMAD.WIDE R4, R0, 0x2, R14 ;  /* 0x0000000200047825 */ /* 0x008fc400078e020e */
[----:B------:R-:W3:Y:S04]  /*1e470*/  LDL.64 R14, [R1+0x1d20] ;  /* 0x001d2000010e7983 */ /* 0x000ee80000100a00 */
[----:B------:R0:W-:Y:S04]  /*1e480*/  STL [R1+0x148], R17 ;  /* 0x0001481101007387 */ /* 0x0001e80000100800 */
[----:B0-----:R2:W3:Y:S02]  /*1e490*/  LDG.E.U16 R17, desc[UR10][R4.64] ;  /* 0x0000000a04117981 */ /* 0x0014e4000c1e1500 */
[----:B--2---:R-:W-:-:S02]  /*1e4a0*/  IMAD.WIDE R4, R0, 0x2, R12 ;  /* 0x0000000200047825 */ /* 0x004fc400078e020c */
[----:B------:R-:W2:Y:S04]  /*1e4b0*/  LDL.64 R12, [R1+0x1d18] ;  /* 0x001d1800010c7983 */ /* 0x000ea80000100a00 */
[----:B------:R0:W-:Y:S04]  /*1e4c0*/  STL [R1+0x58], R16 ;  /* 0x0000581001007387 */ /* 0x0001e80000100800 */
[----:B0-----:R4:W2:Y:S02]  /*1e4d0*/  LDG.E.U16 R16, desc[UR10][R4.64] ;  /* 0x0000000a04107981 */ /* 0x0018a4000c1e1500 */
[----:B----4-:R-:W-:-:S02]  /*1e4e0*/  IMAD.WIDE R4, R0, 0x2, R8 ;  /* 0x0000000200047825 */ /* 0x010fc400078e0208 */
[----:B------:R-:W4:Y:S04]  /*1e4f0*/  LDL.64 R8, [R1+0x1d10] ;  /* 0x001d100001087983 */ /* 0x000f280000100a00 */
[----:B------:R0:W4:Y:S04]  /*1e500*/  LDG.E.U16 R26, desc[UR10][R4.64] ;  /* 0x0000000a041a7981 */ /* 0x000128000c1e1500 */
[----:B------:R1:W-:Y:S01]  /*1e510*/  STL [R1+0x50], R22 ;  /* 0x0000501601007387 */ /* 0x0003e20000100800 */
[----:B0-----:R-:W-:-:S03]  /*1e520*/  IMAD.WIDE R4, R0, 0x2, R10 ;  /* 0x0000000200047825 */ /* 0x001fc600078e020a */
[----:B------:R-:W4:Y:S04]  /*1e530*/  LDL.64 R10, [R1+0x1d08] ;  /* 0x001d0800010a7983 */ /* 0x000f280000100a00 */
[----:B-1----:R0:W4:Y:S04]  /*1e540*/  LDG.E.U16 R22, desc[UR10][R4.64] ;  /* 0x0000000a04167981 */ /* 0x002128000c1e1500 */
[----:B------:R1:W-:Y:S01]  /*1e550*/  STL [R1], R20 ;  /* 0x0000001401007387 */ /* 0x0003e20000100800 */
[----:B0-----:R-:W-:-:S03]  /*1e560*/  IMAD.WIDE R4, R0, 0x2, R2 ;  /* 0x0000000200047825 */ /* 0x001fc600078e0202 */
[----:B------:R-:W4:Y:S04]  /*1e570*/  LDL.64 R2, [R1+0x1d00] ;  /* 0x001d000001027983 */ /* 0x000f280000100a00 */
[----:B-1----:R0:W4:Y:S02]  /*1e580*/  LDG.E.U16 R20, desc[UR10][R4.64] ;  /* 0x0000000a04147981 */ /* 0x002124000c1e1500 */
[C---:B0-----:R-:W-:Y:S02]  /*1e590*/  IMAD.WIDE R4, R0.reuse, 0x2, R6 ;  /* 0x0000000200047825 */ /* 0x041fe400078e0206 */
[----:B------:R-:W4:Y:S04]  /*1e5a0*/  LDL.64 R6, [R1+0x1cf8] ;  /* 0x001cf80001067983 */ /* 0x000f280000100a00 */
[----:B------:R3:W4:Y:S04]  /*1e5b0*/  LDG.E.U16 R25, desc[UR10][R4.64] ;  /* 0x0000000a04197981 */ /* 0x000728000c1e1500 */
[----:B------:R0:W-:Y:S01]  /*1e5c0*/  STL [R1+0x134], R18 ;  /* 0x0001341201007387 */ /* 0x0001e20000100800 */
[----:B---3--:R-:W-:-:S03]  /*1e5d0*/  IMAD.WIDE R4, R0, 0x2, R14 ;  /* 0x0000000200047825 */ /* 0x008fc600078e020e */
[----:B------:R-:W3:Y:S04]  /*1e5e0*/  LDL.64 R14, [R1+0x1cf0] ;  /* 0x001cf000010e7983 */ /* 0x000ee80000100a00 */
[----:B0-----:R2:W3:Y:S04]  /*1e5f0*/  LDG.E.U16 R18, desc[UR10][R4.64] ;  /* 0x0000000a04127981 */ /* 0x0014e8000c1e1500 */
[----:B------:R0:W-:Y:S01]  /*1e600*/  STL [R1+0x12c], R23 ;  /* 0x00012c1701007387 */ /* 0x0001e20000100800 */
[----:B--2---:R-:W-:-:S03]  /*1e610*/  IMAD.WIDE R4, R0, 0x2, R12 ;  /* 0x0000000200047825 */ /* 0x004fc600078e020c */
[----:B------:R-:W2:Y:S04]  /*1e620*/  LDL.64 R12, [R1+0x1ce8] ;  /* 0x001ce800010c7983 */ /* 0x000ea80000100a00 */
[----:B0-----:R4:W2:Y:S04]  /*1e630*/  LDG.E.U16 R23, desc[UR10][R4.64] ;  /* 0x0000000a04177981 */ /* 0x0018a8000c1e1500 */
        /* <DEDUP_REMOVED lines=8> */
[----:B------:R-:W-:Y:S01]  /*1e6c0*/  STL [R1+0x130], R24 ;  /* 0x0001301801007387 */ /* 0x000fe20000100800 */
[----:B0-----:R-:W-:-:S03]  /*1e6d0*/  IMAD.WIDE R4, R0, 0x2, R2 ;  /* 0x0000000200047825 */ /* 0x001fc600078e0202 */
[----:B------:R-:W4:Y:S04]  /*1e6e0*/  LDL.64 R2, [R1+0x1cd0] ;  /* 0x001cd00001027983 */ /* 0x000f280000100a00 */
[----:B------:R0:W4:Y:S04]  /*1e6f0*/  LDG.E.U16 R28, desc[UR10][R4.64] ;  /* 0x0000000a041c7981 */ /* 0x000128000c1e1500 */
[----:B------:R-:W-:Y:S01]  /*1e700*/  STL [R1+0x128], R17 ;  /* 0x0001281101007387 */ /* 0x000fe20000100800 */
[----:B0-----:R-:W-:-:S03]  /*1e710*/  IMAD.WIDE R4, R0, 0x2, R6 ;  /* 0x0000000200047825 */ /* 0x001fc600078e0206 */
[----:B------:R-:W4:Y:S04]  /*1e720*/  LDL.64 R6, [R1+0x1cc8] ;  /* 0x001cc80001067983 */ /* 0x000f280000100a00 */
[----:B------:R0:W-:Y:S04]  /*1e730*/  STL [R1+0x120], R16 ;  /* 0x0001201001007387 */ /* 0x0001e80000100800 */
[----:B------:R3:W4:Y:S04]  /*1e740*/  LDG.E.U16 R27, desc[UR10][R4.64] ;  /* 0x0000000a041b7981 */ /* 0x000728000c1e1500 */
[----:B0-----:R-:W4:Y:S04]  /*1e750*/  LDL.64 R16, [R1+0x1cc0] ;  /* 0x001cc00001107983 */ /* 0x001f280000100a00 */
[----:B------:R0:W-:Y:S01]  /*1e760*/  STL [R1+0x118], R26 ;  /* 0x0001181a01007387 */ /* 0x0001e20000100800 */
[----:B---3--:R-:W-:-:S03]  /*1e770*/  IMAD.WIDE R4, R0, 0x2, R14 ;  /* 0x0000000200047825 */ /* 0x008fc600078e020e */
[----:B------:R-:W3:Y:S04]  /*1e780*/  LDL.64 R14, [R1+0x1cb8] ;  /* 0x001cb800010e7983 */ /* 0x000ee80000100a00 */
[----:B------:R2:W3:Y:S04]  /*1e790*/  LDG.E.U16 R24, desc[UR10][R4.64] ;  /* 0x0000000a04187981 */ /* 0x0004e8000c1e1500 */
[----:B------:R1:W-:Y:S01]  /*1e7a0*/  STL [R1+0x114], R22 ;  /* 0x0001141601007387 */ /* 0x0003e20000100800 */
[----:B--2---:R-:W-:-:S03]  /*1e7b0*/  IMAD.WIDE R4, R0, 0x2, R12 ;  /* 0x0000000200047825 */ /* 0x004fc600078e020c */
[----:B------:R-:W2:Y:S04]  /*1e7c0*/  LDL.64 R12, [R1+0x1cb0] ;  /* 0x001cb000010c7983 */ /* 0x000ea80000100a00 */
[----:B0-----:R4:W2:Y:S04]  /*1e7d0*/  LDG.E.U16 R26, desc[UR10][R4.64] ;  /* 0x0000000a041a7981 */ /* 0x0018a8000c1e1500 */
[----:B------:R0:W-:Y:S01]  /*1e7e0*/  STL [R1+0x110], R20 ;  /* 0x0001101401007387 */ /* 0x0001e20000100800 */
[----:B----4-:R-:W-:-:S03]  /*1e7f0*/  IMAD.WIDE R4, R0, 0x2, R8 ;  /* 0x0000000200047825 */ /* 0x010fc600078e0208 */
[----:B------:R-:W4:Y:S04]  /*1e800*/  LDL.64 R8, [R1+0x1ca8] ;  /* 0x001ca80001087983 */ /* 0x000f280000100a00 */
[----:B-1----:R1:W4:Y:S04]  /*1e810*/  LDG.E.U16 R22, desc[UR10][R4.64] ;  /* 0x0000000a04167981 */ /* 0x002328000c1e1500 */
[----:B------:R-:W-:Y:S01]  /*1e820*/  STL [R1+0x10c], R25 ;  /* 0x00010c1901007387 */ /* 0x000fe20000100800 */
[----:B-1----:R-:W-:-:S03]  /*1e830*/  IMAD.WIDE R4, R0, 0x2, R10 ;  /* 0x0000000200047825 */ /* 0x002fc600078e020a */
[----:B------:R-:W4:Y:S04]  /*1e840*/  LDL.64 R10, [R1+0x1ca0] ;  /* 0x001ca000010a7983 */ /* 0x000f280000100a00 */
[----:B0-----:R0:W4:Y:S02]  /*1e850*/  LDG.E.U16 R20, desc[UR10][R4.64] ;  /* 0x0000000a04147981 */ /* 0x001124000c1e1500 */
[C---:B0-----:R-:W-:Y:S02]  /*1e860*/  IMAD.WIDE R4, R0.reuse, 0x2, R2 ;  /* 0x0000000200047825 */ /* 0x041fe400078e0202 */
[----:B------:R-:W4:Y:S04]  /*1e870*/  LDL.64 R2, [R1+0x1c98] ;  /* 0x001c980001027983 */ /* 0x000f280000100a00 */
[----:B------:R0:W-:Y:S04]  /*1e880*/  STL [R1+0x108], R18 ;  /* 0x0001081201007387 */ /* 0x0001e80000100800 */
[----:B0-----:R0:W4:Y:S02]  /*1e890*/  LDG.E.U16 R18, desc[UR10][R4.64] ;  /* 0x0000000a04127981 */ /* 0x001124000c1e1500 */
[----:B0-----:R-:W-:-:S05]  /*1e8a0*/  IMAD.WIDE R4, R0, 0x2, R6 ;  /* 0x0000000200047825 */ /* 0x001fca00078e0206 */
[----:B------:R0:W4:Y:S04]  /*1e8b0*/  LDG.E.U16 R25, desc[UR10][R4.64] ;  /* 0x0000000a04197981 */ /* 0x000128000c1e1500 */
[----:B------:R1:W-:Y:S04]  /*1e8c0*/  STL [R1+0x104], R23 ;  /* 0x0001041701007387 */ /* 0x0003e80000100800 */
[----:B------:R-:W4:Y:S01]  /*1e8d0*/  LDL.64 R6, [R1+0x1c90] ;  /* 0x001c900001067983 */ /* 0x000f220000100a00 */
[----:B0-----:R-:W-:-:S05]  /*1e8e0*/  IMAD.WIDE R4, R0, 0x2, R16 ;  /* 0x0000000200047825 */ /* 0x001fca00078e0210 */
[----:B-1----:R3:W4:Y:S04]  /*1e8f0*/  LDG.E.U16 R23, desc[UR10][R4.64] ;  /* 0x0000000a04177981 */ /* 0x002728000c1e1500 */
[----:B------:R0:W-:Y:S01]  /*1e900*/  STL [R1+0x100], R21 ;  /* 0x0001001501007387 */ /* 0x0001e20000100800 */
[----:B---3--:R-:W-:-:S03]  /*1e910*/  IMAD.WIDE R4, R0, 0x2, R14 ;  /* 0x0000000200047825 */ /* 0x008fc600078e020e */
[----:B------:R-:W3:Y:S04]  /*1e920*/  LDL.64 R14, [R1+0x1c88] ;  /* 0x001c8800010e7983 */ /* 0x000ee80000100a00 */
[----:B0-----:R2:W3:Y:S04]  /*1e930*/  LDG.E.U16 R21, desc[UR10][R4.64] ;  /* 0x0000000a04157981 */ /* 0x0014e8000c1e1500 */
[----:B------:R0:W-:Y:S04]  /*1e940*/  STL [R1+0xfc], R19 ;  /* 0x0000fc1301007387 */ /* 0x0001e80000100800 */
[----:B------:R-:W-:Y:S01]  /*1e950*/  STL [R1+0xf8], R28 ;  /* 0x0000f81c01007387 */ /* 0x000fe20000100800 */
[----:B--2---:R-:W-:-:S05]  /*1e960*/  IMAD.WIDE R4, R0, 0x2, R12 ;  /* 0x0000000200047825 */ /* 0x004fca00078e020c */
[----:B0-----:R4:W2:Y:S02]  /*1e970*/  LDG.E.U16 R19, desc[UR10][R4.64] ;  /* 0x0000000a04137981 */ /* 0x0018a4000c1e1500 */
[C---:B----4-:R-:W-:Y:S02]  /*1e980*/  IMAD.WIDE R4, R0.reuse, 0x2, R8 ;  /* 0x0000000200047825 */ /* 0x050fe400078e0208 */
[----:B------:R-:W4:Y:S04]  /*1e990*/  LDL.64 R8, [R1+0x1c80] ;  /* 0x001c800001087983 */ /* 0x000f280000100a00 */
[----:B------:R0:W2:Y:S04]  /*1e9a0*/  LDG.E.U16 R17, desc[UR10][R4.64] ;  /* 0x0000000a04117981 */ /* 0x0000a8000c1e1500 */
[----:B------:R-:W-:Y:S04]  /*1e9b0*/  STL [R1+0xf4], R27 ;  /* 0x0000f41b01007387 */ /* 0x000fe80000100800 */
[----:B------:R1:W-:Y:S01]  /*1e9c0*/  STL [R1+0xf0], R24 ;  /* 0x0000f01801007387 */ /* 0x0003e20000100800 */
[----:B0-----:R-:W-:-:S03]  /*1e9d0*/  IMAD.WIDE R4, R0, 0x2, R10 ;  /* 0x0000000200047825 */ /* 0x001fc600078e020a */
[----:B------:R-:W2:Y:S04]  /*1e9e0*/  LDL.64 R10, [R1+0x1c70] ;  /* 0x001c7000010a7983 */ /* 0x000ea80000100a00 */
[----:B------:R0:W2:Y:S02]  /*1e9f0*/  LDG.E.U16 R16, desc[UR10][R4.64] ;  /* 0x0000000a04107981 */ /* 0x0000a4000c1e1500 */
[C---:B0-----:R-:W-:Y:S02]  /*1ea00*/  IMAD.WIDE R4, R0.reuse, 0x2, R2 ;  /* 0x0000000200047825 */ /* 0x041fe400078e0202 */
[----:B------:R-:W2:Y:S04]  /*1ea10*/  LDL.64 R2, [R1+0x1c78] ;  /* 0x001c780001027983 */ /* 0x000ea80000100a00 */
[----:B-1----:R0:W3:Y:S02]  /*1ea20*/  LDG.E.U16 R24, desc[UR10][R4.64] ;  /* 0x0000000a04187981 */ /* 0x0020e4000c1e1500 */
[----:B0-----:R-:W-:-:S02]  /*1ea30*/  IMAD.WIDE R4, R0, 0x2, R6 ;  /* 0x0000000200047825 */ /* 0x001fc400078e0206 */
[----:B---3--:R-:W-:Y:S04]  /*1ea40*/  STL [R1+0x4110], R24 ;  /* 0x0041101801007387 */ /* 0x008fe80000100800 */
[----:B------:R-:W-:Y:S04]  /*1ea50*/  STL [R1+0xec], R26 ;  /* 0x0000ec1a01007387 */ /* 0x000fe80000100800 */
[----:B------:R-:W3:Y:S04]  /*1ea60*/  LDL.64 R12, [R1+0x1c68] ;  /* 0x001c6800010c7983 */ /* 0x000ee80000100a00 */
[----:B------:R-:W3:Y:S04]  /*1ea70*/  LDL.64 R6, [R1+0x1c60] ;  /* 0x001c600001067983 */ /* 0x000ee80000100a00 */
[----:B------:R0:W-:Y:S04]  /*1ea80*/  STL [R1+0xe8], R22 ;  /* 0x0000e81601007387 */ /* 0x0001e80000100800 */
[----:B0-----:R0:W4:Y:S02]  /*1ea90*/  LDG.E.U16 R22, desc[UR10][R4.64] ;  /* 0x0000000a04167981 */ /* 0x001124000c1e1500 */
[----:B0-----:R-:W-:-:S02]  /*1eaa0*/  IMAD.WIDE R4, R0, 0x2, R14 ;  /* 0x0000000200047825 */ /* 0x001fc400078e020e */
[----:B----4-:R-:W-:Y:S04]  /*1eab0*/  STL [R1+0x4114], R22 ;  /* 0x0041141601007387 */ /* 0x010fe80000100800 */
[----:B------:R0:W-:Y:S04]  /*1eac0*/  STL [R1+0xe4], R20 ;  /* 0x0000e41401007387 */ /* 0x0001e80000100800 */
[----:B------:R-:W4:Y:S04]  /*1ead0*/  LDL.64 R14, [R1+0x1c58] ;  /* 0x001c5800010e7983 */ /* 0x000f280000100a00 */
[----:B0-----:R0:W2:Y:S02]  /*1eae0*/  LDG.E.U16 R20, desc[UR10][R4.64] ;  /* 0x0000000a04147981 */ /* 0x0010a4000c1e1500 */
[----:B0-----:R-:W-:-:S02]  /*1eaf0*/  IMAD.WIDE R4, R0, 0x2, R8 ;  /* 0x0000000200047825 */ /* 0x001fc400078e0208 */
[----:B--2---:R-:W-:Y:S04]  /*1eb00*/  STL [R1+0x4118], R20 ;  /* 0x0041181401007387 */ /* 0x004fe80000100800 */
[----:B------:R0:W-:Y:S04]  /*1eb10*/  STL [R1+0xe0], R18 ;  /* 0x0000e01201007387 */ /* 0x0001e80000100800 */
[----:B------:R-:W2:Y:S04]  /*1eb20*/  LDL.64 R8, [R1+0x1c50] ;  /* 0x001c500001087983 */ /* 0x000ea80000100a00 */
[----:B0-----:R0:W3:Y:S02]  /*1eb30*/  LDG.E.U16 R18, desc[UR10][R4.64] ;  /* 0x0000000a04127981 */ /* 0x0010e4000c1e1500 */
[----:B0-----:R-:W-:-:S02]  /*1eb40*/  IMAD.WIDE R4, R0, 0x2, R2 ;  /* 0x0000000200047825 */ /* 0x001fc400078e0202 */
[----:B------:R-:W-:Y:S04]  /*1eb50*/  STL [R1+0xdc], R25 ;  /* 0x0000dc1901007387 */ /* 0x000fe80000100800 */
[----:B------:R0:W2:Y:S02]  /*1eb60*/  LDG.E.U16 R24, desc[UR10][R4.64] ;  /* 0x0000000a04187981 */ /* 0x0000a4000c1e1500 */
[C---:B0-----:R-:W-:Y:S02]  /*1eb70*/  IMAD.WIDE R4, R0.reuse, 0x2, R10 ;  /* 0x0000000200047825 */ /* 0x041fe400078e020a */
[----:B---3--:R-:W-:Y:S04]  /*1eb80*/  STL [R1+0x411c], R18 ;  /* 0x00411c1201007387 */ /* 0x008fe80000100800 */
[----:B------:R-:W3:Y:S04]  /*1eb90*/  LDL.64 R2, [R1+0x1c48] ;  /* 0x001c480001027983 */ /* 0x000ee80000100a00 */
[----:B------:R0:W-:Y:S04]  /*1eba0*/  STL [R1+0xd8], R23 ;  /* 0x0000d81701007387 */ /* 0x0001e80000100800 */
[----:B------:R-:W3:Y:S04]  /*1ebb0*/  LDL.64 R10, [R1+0x1c40] ;  /* 0x001c4000010a7983 */ /* 0x000ee80000100a00 */
[----:B0-----:R0:W3:Y:S04]  /*1ebc0*/  LDG.E.U16 R23, desc[UR10][R4.64] ;  /* 0x0000000a04177981 */ /* 0x0010e8000c1e1500 */
[----:B------:R1:W-:Y:S01]  /*1ebd0*/  STL [R1+0xd4], R21 ;  /* 0x0000d41501007387 */ /* 0x0003e20000100800 */
[----:B0-----:R-:W-:-:S05]  /*1ebe0*/  IMAD.WIDE R4, R0, 0x2, R12 ;  /* 0x0000000200047825 */ /* 0x001fca00078e020c */
[----:B-1----:R0:W3:Y:S02]  /*1ebf0*/  LDG.E.U16 R21, desc[UR10][R4.64] ;  /* 0x0000000a04157981 */ /* 0x0020e4000c1e1500 */
[----:B0-----:R-:W-:-:S05]  /*1ec00*/  IMAD.WIDE R4, R0, 0x2, R6 ;  /* 0x0000000200047825 */ /* 0x001fca00078e0206 */
[----:B------:R4:W3:Y:S04]  /*1ec10*/  LDG.E.U16 R29, desc[UR10][R4.64] ;  /* 0x0000000a041d7981 */ /* 0x0008e8000c1e1500 */
[----:B------:R-:W-:Y:S04]  /*1ec20*/  STL [R1+0xd0], R19 ;  /* 0x0000d01301007387 */ /* 0x000fe80000100800 */
[----:B------:R-:W3:Y:S04]  /*1ec30*/  LDL.64 R6, [R1+0x1c38] ;  /* 0x001c380001067983 */ /* 0x000ee80000100a00 */
[----:B------:R-:W-:Y:S04]  /*1ec40*/  STL [R1+0xcc], R17 ;  /* 0x0000cc1101007387 */ /* 0x000fe80000100800 */
[----:B------:R-:W3:Y:S01]  /*1ec50*/  LDL.64 R12, [R1+0x1c30] ;  /* 0x001c3000010c7983 */ /* 0x000ee20000100a00 */
[----:B----4-:R-:W-:-:S03]  /*1ec60*/  IMAD.WIDE R4, R0, 0x2, R14 ;  /* 0x0000000200047825 */ /* 0x010fc600078e020e */
[----:B------:R0:W-:Y:S04]  /*1ec70*/  STL [R1+0xc8], R16 ;  /* 0x0000c81001007387 */ /* 0x0001e80000100800 */
[----:B------:R2:W4:Y:S02]  /*1ec80*/  LDG.E.U16 R20, desc[UR10][R4.64] ;  /* 0x0000000a04147981 */ /* 0x000524000c1e1500 */
[----:B--2---:R-:W-:-:S05]  /*1ec90*/  IMAD.WIDE R4, R0, 0x2, R8 ;  /* 0x0000000200047825 */ /* 0x004fca00078e0208 */
[----:B------:R1:W2:Y:S04]  /*1eca0*/  LDG.E.U16 R18, desc[UR10][R4.64] ;  /* 0x0000000a04127981 */ /* 0x0002a8000c1e1500 */
[----:B---3--:R3:W-:Y:S04]  /*1ecb0*/  STL [R1+0x40fc], R29 ;  /* 0x0040fc1d01007387 */ /* 0x0087e80000100800 */
[----:B0-----:R-:W4:Y:S04]  /*1ecc0*/  LDL.64 R16, [R1+0x1c28] ;  /* 0x001c280001107983 */ /* 0x001f280000100a00 */
[----:B------:R-:W2:Y:S01]  /*1ecd0*/  LDL.64 R8, [R1+0x1c20] ;  /* 0x001c200001087983 */ /* 0x000ea20000100a00 */
[----:B-1----:R-:W-:-:S03]  /*1ece0*/  IMAD.WIDE R4, R0, 0x2, R2 ;  /* 0x0000000200047825 */ /* 0x002fc600078e0202 */
[----:B------:R-:W2:Y:S04]  /*1ecf0*/  LDL.64 R2, [R1+0x1c18] ;  /* 0x001c180001027983 */ /* 0x000ea80000100a00 */
[----:B------:R-:W2:Y:S04]  /*1ed00*/  LDL.64 R14, [R1+0x1c10] ;  /* 0x001c1000010e7983 */ /* 0x000ea80000100a00 */
[----:B------:R0:W2:Y:S02]  /*1ed10*/  LDG.E.U16 R19, desc[UR10][R4.64] ;  /* 0x0000000a04137981 */ /* 0x0000a4000c1e1500 */
[----:B0-----:R-:W-:-:S02]  /*1ed20*/  IMAD.WIDE R4, R0, 0x2, R10 ;  /* 0x0000000200047825 */ /* 0x001fc400078e020a */
[----:B------:R-:W2:Y:S04]  /*1ed30*/  LDL.64 R10, [R1+0x1c08] ;  /* 0x001c0800010a7983 */ /* 0x000ea80000100a00 */
[----:B------:R0:W2:Y:S02]  /*1ed40*/  LDG.E.U16 R22, desc[UR10][R4.64] ;  /* 0x0000000a04167981 */ /* 0x0000a4000c1e1500 */
[C---:B0-----:R-:W-:Y:S02]  /*1ed50*/  IMAD.WIDE R4, R0.reuse, 0x2, R6 ;  /* 0x0000000200047825 */ /* 0x041fe400078e0206 */
[----:B------:R-:W2:Y:S04]  /*1ed60*/  LDL.64 R6, [R1+0x1c00] ;  /* 0x001c000001067983 */ /* 0x000ea80000100a00 */
[----:B---3--:R0:W3:Y:S02]  /*1ed70*/  LDG.E.U16 R29, desc[UR10][R4.64] ;  /* 0x0000000a041d7981 */ /* 0x0080e4000c1e1500 */
[----:B0-----:R-:W-:-:S02]  /*1ed80*/  IMAD.WIDE R4, R0, 0x2, R12 ;  /* 0x0000000200047825 */ /* 0x001fc400078e020c */
[----:B------:R-:W3:Y:S04]  /*1ed90*/  LDL.64 R12, [R1+0x1bf8] ;  /* 0x001bf800010c7983 */ /* 0x000ee80000100a00 */
[----:B------:R4:W3:Y:S04]  /*1eda0*/  LDG.E.U16 R28, desc[UR10][R4.64] ;  /* 0x0000000a041c7981 */ /* 0x0008e8000c1e1500 */
[----:B------:R0:W-:Y:S04]  /*1edb0*/  STL [R1+0xb4], R24 ;  /* 0x0000b41801007387 */ /* 0x0001e80000100800 */
[----:B------:R1:W-:Y:S01]  /*1edc0*/  STL [R1+0xac], R23 ;  /* 0x0000ac1701007387 */ /* 0x0003e20000100800 */
[----:B----4-:R-:W-:-:S05]  /*1edd0*/  IMAD.WIDE R4, R0, 0x2, R16 ;  /* 0x0000000200047825 */ /* 0x010fca00078e0210 */
[----:B------:R2:W4:Y:S02]  /*1ede0*/  LDG.E.U16 R27, desc[UR10][R4.64] ;  /* 0x0000000a041b7981 */ /* 0x000524000c1e1500 */
[C---:B--2---:R-:W-:Y:S02]  /*1edf0*/  IMAD.WIDE R4, R0.reuse, 0x2, R8 ;  /* 0x0000000200047825 */ /* 0x044fe400078e0208 */
[----:B------:R-:W2:Y:S04]  /*1ee00*/  LDL.64 R8, [R1+0x1b98] ;  /* 0x001b980001087983 */ /* 0x000ea80000100a00 */
[----:B------:R0:W4:Y:S04]  /*1ee10*/  LDG.E.U16 R17, desc[UR10][R4.64] ;  /* 0x0000000a04117981 */ /* 0x000128000c1e1500 */
[----:B------:R-:W-:Y:S01]  /*1ee20*/  STL [R1+0xa4], R21 ;  /* 0x0000a41501007387 */ /* 0x000fe20000100800 */
[----:B0-----:R-:W-:-:S03]  /*1ee30*/  IMAD.WIDE R4, R0, 0x2, R2 ;  /* 0x0000000200047825 */ /* 0x001fc600078e0202 */
[----:B------:R-:W4:Y:S04]  /*1ee40*/  LDL.64 R2, [R1+0x1b90] ;  /* 0x001b900001027983 */ /* 0x000f280000100a00 */
[----:B------:R0:W4:Y:S02]  /*1ee50*/  LDG.E.U16 R26, desc[UR10][R4.64] ;  /* 0x0000000a041a7981 */ /* 0x000124000c1e1500 */
[----:B0-----:R-:W-:-:S05]  /*1ee60*/  IMAD.WIDE R4, R0, 0x2, R14 ;  /* 0x0000000200047825 */ /* 0x001fca00078e020e */
[----:B------:R0:W4:Y:S02]  /*1ee70*/  LDG.E.U16 R25, desc[UR10][R4.64] ;  /* 0x0000000a04197981 */ /* 0x000124000c1e1500 */
[C---:B0-----:R-:W-:Y:S02]  /*1ee80*/  IMAD.WIDE R4, R0.reuse, 0x2, R10 ;  /* 0x0000000200047825 */ /* 0x041fe400078e020a */
[----:B------:R-:W4:Y:S04]  /*1ee90*/  LDL.64 R10, [R1+0x1b88] ;  /* 0x001b8800010a7983 */ /* 0x000f280000100a00 */
[----:B------:R0:W4:Y:S04]  /*1eea0*/  LDG.E.U16 R24, desc[UR10][R4.64] ;  /* 0x0000000a04187981 */ /* 0x000128000c1e1500 */
[----:B------:R3:W-:Y:S01]  /*1eeb0*/  STL [R1+0xb0], R20 ;  /* 0x0000b01401007387 */ /* 0x0007e20000100800 */
[----:B0-----:R-:W-:-:S03]  /*1eec0*/  IMAD.WIDE R4, R0, 0x2, R6 ;  /* 0x0000000200047825 */ /* 0x001fc600078e0206 */
[----:B------:R-:W4:Y:S04]  /*1eed0*/  LDL.64 R6, [R1+0x1b80] ;  /* 0x001b800001067983 */ /* 0x000f280000100a00 */
[----:B-1----:R0:W4:Y:S04]  /*1eee0*/  LDG.E.U16 R23, desc[UR10][R4.64] ;  /* 0x0000000a04177981 */ /* 0x002128000c1e1500 */
[----:B------:R-:W-:Y:S04]  /*1eef0*/  STL [R1+0xa8], R18 ;  /* 0x0000a81201007387 */ /* 0x000fe80000100800 */
[----:B---3--:R-:W3:Y:S01]  /*1ef00*/  LDL.64 R20, [R1+0x1bf0] ;  /* 0x001bf00001147983 */ /* 0x008ee20000100a00 */
[----:B0-----:R-:W-:-:S03]  /*1ef10*/  IMAD.WIDE R4, R0, 0x2, R12 ;  /* 0x0000000200047825 */ /* 0x001fc600078e020c */
[----:B------:R0:W-:Y:S04]  /*1ef20*/  STL [R1+0xa0], R19 ;  /* 0x0000a01301007387 */ /* 0x0001e80000100800 */
[----:B0-----:R-:W3:Y:S04]  /*1ef30*/  LDL.64 R18, [R1+0x1be8] ;  /* 0x001be80001127983 */ /* 0x001ee80000100a00 */
[----:B------:R0:W-:Y:S04]  /*1ef40*/  STL [R1+0x98], R22 ;  /* 0x0000981601007387 */ /* 0x0001e80000100800 */
[----:B------:R-:W3:Y:S04]  /*1ef50*/  LDL.64 R14, [R1+0x1be0] ;  /* 0x001be000010e7983 */ /* 0x000ee80000100a00 */
[----:B0-----:R2:W3:Y:S02]  /*1ef60*/  LDG.E.U16 R22, desc[UR10][R4.64] ;  /* 0x0000000a04167981 */ /* 0x0014e4000c1e1500 */
[----:B--2---:R-:W-:-:S05]  /*1ef70*/  IMAD.WIDE R4, R0, 0x2, R8 ;  /* 0x0000000200047825 */ /* 0x004fca00078e0208 */
[----:B------:R4:W2:Y:S02]  /*1ef80*/  LDG.E.U16 R16, desc[UR10][R4.64] ;  /* 0x0000000a04107981 */ /* 0x0008a4000c1e1500 */
[----:B----4-:R-:W-:-:S05]  /*1ef90*/  IMAD.WIDE R4, R0, 0x2, R2 ;  /* 0x0000000200047825 */ /* 0x010fca00078e0202 */
[----:B------:R0:W4:Y:S02]  /*1efa0*/  LDG.E.U16 R12, desc[UR10][R4.64] ;  /* 0x0000000a040c7981 */ /* 0x000124000c1e1500 */
[----:B0-----:R-:W-:-:S05]  /*1efb0*/  IMAD.WIDE R4, R0, 0x2, R10 ;  /* 0x0000000200047825 */ /* 0x001fca00078e020a */
[----:B------:R0:W3:Y:S02]  /*1efc0*/  LDG.E.U16 R11, desc[UR10][R4.64] ;  /* 0x0000000a040b7981 */ /* 0x0000e4000c1e1500 */
[----:B0-----:R-:W-:-:S05]  /*1efd0*/  IMAD.WIDE R4, R0, 0x2, R6 ;  /* 0x0000000200047825 */ /* 0x001fca00078e0206 */
[----:B------:R3:W3:Y:S04]  /*1efe0*/  LDG.E.U16 R10, desc[UR10][R4.64] ;  /* 0x0000000a040a7981 */ /* 0x0006e8000c1e1500 */
[----:B--2---:R-:W-:Y:S04]  /*1eff0*/  STL [R1+0x4120], R16 ;  /* 0x0041201001007387 */ /* 0x004fe80000100800 */
[----:B------:R-:W2:Y:S04]  /*1f000*/  LDL.64 R8, [R1+0x1bd8] ;  /* 0x001bd80001087983 */ /* 0x000ea80000100a00 */
[----:B------:R-:W-:Y:S04]  /*1f010*/  STL [R1+0x94], R29 ;  /* 0x0000941d01007387 */ /* 0x000fe80000100800 */
[----:B------:R-:W2:Y:S04]  /*1f020*/  LDL.64 R2, [R1+0x1bd0] ;  /* 0x001bd00001027983 */ /* 0x000ea80000100a00 */
[----:B----4-:R-:W-:Y:S04]  /*1f030*/  STL [R1+0x4124], R12 ;  /* 0x0041240c01007387 */ /* 0x010fe80000100800 */
[----:B------:R-:W-:Y:S01]  /*1f040*/  STL [R1+0x90], R28 ;  /* 0x0000901c01007387 */ /* 0x000fe20000100800 */
[----:B---3--:R-:W-:-:S03]  /*1f050*/  IMAD.WIDE R4, R0, 0x2, R20 ;  /* 0x0000000200047825 */ /* 0x008fc600078e0214 */
[----:B------:R-:W-:Y:S04]  /*1f060*/  STL [R1+0x4128], R11 ;  /* 0x0041280b01007387 */ /* 0x000fe80000100800 */
[----:B------:R0:W-:Y:S04]  /*1f070*/  STL [R1+0x8c], R27 ;  /* 0x00008c1b01007387 */ /* 0x0001e80000100800 */
[----:B------:R-:W3:Y:S04]  /*1f080*/  LDL.64 R6, [R1+0x1bc8] ;  /* 0x001bc80001067983 */ /* 0x000ee80000100a00 */
[----:B------:R1:W-:Y:S04]  /*1f090*/  STL [R1+0x88], R17 ;  /* 0x0000881101007387 */ /* 0x0003e80000100800 */
[----:B------:R-:W-:Y:S04]  /*1f0a0*/  STL [R1+0x412c], R10 ;  /* 0x00412c0a01007387 */ /* 0x000fe80000100800 */
[----:B0-----:R0:W4:Y:S04]  /*1f0b0*/  LDG.E.U16 R27, desc[UR10][R4.64] ;  /* 0x0000000a041b7981 */ /* 0x001128000c1e1500 */
[----:B-1----:R-:W3:Y:S04]  /*1f0c0*/  LDL.64 R16, [R1+0x1bc0] ;  /* 0x001bc00001107983 */ /* 0x002ee80000100a00 */
[----:B------:R1:W-:Y:S01]  /*1f0d0*/  STL [R1+0x84], R26 ;  /* 0x0000841a01007387 */ /* 0x0003e20000100800 */
[----:B0-----:R-:W-:-:S03]  /*1f0e0*/  IMAD.WIDE R4, R0, 0x2, R18 ;  /* 0x0000000200047825 */ /* 0x001fc600078e0212 */
[----:B------:R0:W-:Y:S04]  /*1f0f0*/  STL [R1+0x80], R25 ;  /* 0x0000801901007387 */ /* 0x0001e80000100800 */
[----:B------:R-:W4:Y:S04]  /*1f100*/  LDL.64 R12, [R1+0x1bb8] ;  /* 0x001bb800010c7983 */ /* 0x000f280000100a00 */
[----:B-1----:R1:W4:Y:S04]  /*1f110*/  LDG.E.U16 R26, desc[UR10][R4.64] ;  /* 0x0000000a041a7981 */ /* 0x002328000c1e1500 */
[----:B------:R-:W-:Y:S01]  /*1f120*/  STL [R1+0x7c], R24 ;  /* 0x00007c1801007387 */ /* 0x000fe20000100800 */
[----:B-1----:R-:W-:-:S03]  /*1f130*/  IMAD.WIDE R4, R0, 0x2, R14 ;  /* 0x0000000200047825 */ /* 0x002fc600078e020e */
[----:B------:R-:W4:Y:S04]  /*1f140*/  LDL.64 R14, [R1+0x1b78] ;  /* 0x001b7800010e7983 */ /* 0x000f280000100a00 */
[----:B------:R2:W4:Y:S04]  /*1f150*/  LDG.E.U16 R21, desc[UR10][R4.64] ;  /* 0x0000000a04157981 */ /* 0x000528000c1e1500 */
[----:B------:R1:W-:Y:S04]  /*1f160*/  STL [R1+0x78], R23 ;  /* 0x0000781701007387 */ /* 0x0003e80000100800 */
[----:B------:R-:W4:Y:S01]  /*1f170*/  LDL.64 R10, [R1+0x1b70] ;  /* 0x001b7000010a7983 */ /* 0x000f220000100a00 */
[----:B--2---:R-:W-:-:S05]  /*1f180*/  IMAD.WIDE R4, R0, 0x2, R8 ;  /* 0x0000000200047825 */ /* 0x004fca00078e0208 */
[----:B------:R2:W4:Y:S02]  /*1f190*/  LDG.E.U16 R20, desc[UR10][R4.64] ;  /* 0x0000000a04147981 */ /* 0x000524000c1e1500 */
[C---:B--2---:R-:W-:Y:S02]  /*1f1a0*/  IMAD.WIDE R4, R0.reuse, 0x2, R2 ;  /* 0x0000000200047825 */ /* 0x044fe400078e0202 */
[----:B------:R-:W2:Y:S04]  /*1f1b0*/  LDL.64 R2, [R1+0x1b68] ;  /* 0x001b680001027983 */ /* 0x000ea80000100a00 */
[----:B------:R1:W-:Y:S04]  /*1f1c0*/  STL [R1+0x74], R22 ;  /* 0x0000741601007387 */ /* 0x0003e80000100800 */
[----:B------:R-:W2:Y:S04]  /*1f1d0*/  LDL.64 R8, [R1+0x1b60] ;  /* 0x001b600001087983 */ /* 0x000ea80000100a00 */
[----:B0-----:R3:W2:Y:S02]  /*1f1e0*/  LDG.E.U16 R25, desc[UR10][R4.64] ;  /* 0x0000000a04197981 */ /* 0x0016a4000c1e1500 */
[----:B---3--:R-:W-:-:S02]  /*1f1f0*/  IMAD.WIDE R4, R0, 0x2, R16 ;  /* 0x0000000200047825 */ /* 0x008fc400078e0210 */
[----:B------:R-:W3:Y:S04]  /*1f200*/  LDL.64 R16, [R1+0x1bb0] ;  /* 0x001bb00001107983 */ /* 0x000ee80000100a00 */
[----:B------:R4:W3:Y:S02]  /*1f210*/  LDG.E.U16 R19, desc[UR10][R4.64] ;  /* 0x0000000a04137981 */ /* 0x0008e4000c1e1500 */
[C---:B----4-:R-:W-:Y:S02]  /*1f220*/  IMAD.WIDE R4, R0.reuse, 0x2, R12 ;  /* 0x0000000200047825 */ /* 0x050fe400078e020c */
[----:B------:R-:W4:Y:S04]  /*1f230*/  LDL.64 R12, [R1+0x1ba8] ;  /* 0x001ba800010c7983 */ /* 0x000f280000100a00 */
[----:B------:R0:W4:Y:S02]  /*1f240*/  LDG.E.U16 R18, desc[UR10][R4.64] ;  /* 0x0000000a04127981 */ /* 0x000124000c1e1500 */
[----:B0-----:R-:W-:-:S02]  /*1f250*/  IMAD.WIDE R4, R0, 0x2, R14 ;  /* 0x0000000200047825 */ /* 0x001fc400078e020e */
[----:B------:R-:W4:Y:S04]  /*1f260*/  LDL.64 R14, [R1+0x1b58] ;  /* 0x001b5800010e7983 */ /* 0x000f280000100a00 */
[----:B-1----:R0:W4:Y:S02]  /*1f270*/  LDG.E.U16 R23, desc[UR10][R4.64] ;  /* 0x0000000a04177981 */ /* 0x002124000c1e1500 */
[C---:B0-----:R-:W-:Y:S02]  /*1f280*/  IMAD.WIDE R4, R0.reuse, 0x2, R10 ;  /* 0x0000000200047825 */ /* 0x041fe400078e020a */
[----:B------:R-:W4:Y:S04]  /*1f290*/  LDL.64 R10, [R1+0x1b50] ;  /* 0x001b5000010a7983 */ /* 0x000f280000100a00 */
[----:B------:R2:W4:Y:S01]  /*1f2a0*/  LDG.E.U16 R22, desc[UR10][R4.64] ;  /* 0x0000000a04167981 */ /* 0x000522000c1e1500 */
[----:B------:R-:W-:-:S05]  /*1f2b0*/  IMAD.WIDE R6, R0, 0x2, R6 ;  /* 0x0000000200067825 */ /* 0x000fca00078e0206 */
[----:B------:R-:W4:Y:S04]  /*1f2c0*/  LDG.E.U16 R24, desc[UR10][R6.64] ;  /* 0x0000000a06187981 */ /* 0x000f28000c1e1500 */
[----:B------:R-:W4:Y:S01]  /*1f2d0*/  LDL.64 R6, [R1+0x1ba0] ;  /* 0x001ba00001067983 */ /* 0x000f220000100a00 */
[----:B--2---:R-:W-:-:S05]  /*1f2e0*/  IMAD.WIDE R4, R0, 0x2, R2 ;  /* 0x0000000200047825 */ /* 0x004fca00078e0202 */
[----:B------:R0:W2:Y:S02]  /*1f2f0*/  LDG.E.U16 R2, desc[UR10][R4.64] ;  /* 0x0000000a04027981 */ /* 0x0000a4000c1e1500 */
[----:B0-----:R-:W-:-:S05]  /*1f300*/  IMAD.WIDE R4, R0, 0x2, R8 ;  /* 0x0000000200047825 */ /* 0x001fca00078e0208 */
[----:B------:R3:W4:Y:S04]  /*1f310*/  LDG.E.U16 R28, desc[UR10][R4.64] ;  /* 0x0000000a041c7981 */ /* 0x000728000c1e1500 */
[----:B------:R-:W-:Y:S01]  /*1f320*/  STL [R1+0x70], R27 ;  /* 0x0000701b01007387 */ /* 0x000fe20000100800 */
[----:B---3--:R-:W-:-:S03]  /*1f330*/  IMAD.WIDE R4, R0, 0x2, R16 ;  /* 0x0000000200047825 */ /* 0x008fc600078e0210 */
[----:B--2---:R-:W-:Y:S04]  /*1f340*/  STL [R1+0x4100], R2 ;  /* 0x0041000201007387 */ /* 0x004fe80000100800 */
[----:B------:R-:W2:Y:S04]  /*1f350*/  LDL.64 R8, [R1+0x1b48] ;  /* 0x001b480001087983 */ /* 0x000ea80000100a00 */
[----:B------:R-:W-:Y:S04]  /*1f360*/  STL [R1+0x6c], R26 ;  /* 0x00006c1a01007387 */ /* 0x000fe80000100800 */
[----:B----4-:R-:W-:Y:S04]  /*1f370*/  STL [R1+0x4104], R28 ;  /* 0x0041041c01007387 */ /* 0x010fe80000100800 */
[----:B------:R0:W-:Y:S04]  /*1f380*/  STL [R1+0x64], R21 ;  /* 0x0000641501007387 */ /* 0x0001e80000100800 */
[----:B------:R-:W3:Y:S04]  /*1f390*/  LDL.64 R16, [R1+0x1b40] ;  /* 0x001b400001107983 */ /* 0x000ee80000100a00 */
[----:B------:R1:W-:Y:S04]  /*1f3a0*/  STL [R1+0x5c], R20 ;  /* 0x00005c1401007387 */ /* 0x0003e80000100800 */
[----:B0-----:R0:W4:Y:S02]  /*1f3b0*/  LDG.E.U16 R21, desc[UR10][R4.64] ;  /* 0x0000000a04157981 */ /* 0x001124000c1e1500 */
[----:B0-----:R-:W-:-:S02]  /*1f3c0*/  IMAD.WIDE R4, R0, 0x2, R12 ;  /* 0x0000000200047825 */ /* 0x001fc400078e020c */
[----:B------:R-:W4:Y:S04]  /*1f3d0*/  LDL.64 R12, [R1+0x1b38] ;  /* 0x001b3800010c7983 */ /* 0x000f280000100a00 */
[----:B-1----:R0:W4:Y:S04]  /*1f3e0*/  LDG.E.U16 R20, desc[UR10][R4.64] ;  /* 0x0000000a04147981 */ /* 0x002128000c1e1500 */
[----:B------:R-:W-:Y:S01]  /*1f3f0*/  STL [R1+0x54], R25 ;  /* 0x0000541901007387 */ /* 0x000fe20000100800 */
[----:B0-----:R-:W-:-:S03]  /*1f400*/  IMAD.WIDE R4, R0, 0x2, R6 ;  /* 0x0000000200047825 */ /* 0x001fc600078e0206 */
[----:B------:R-:W4:Y:S04]  /*1f410*/  LDL.64 R6, [R1+0x1b30] ;  /* 0x001b300001067983 */ /* 0x000f280000100a00 */
[----:B------:R-:W-:Y:S04]  /*1f420*/  STL [R1+0x4c], R24 ;  /* 0x00004c1801007387 */ /* 0x000fe80000100800 */
[----:B------:R-:W4:Y:S04]  /*1f430*/  LDL.64 R2, [R1+0x1b28] ;  /* 0x001b280001027983 */ /* 0x000f280000100a00 */
[----:B------:R0:W4:Y:S04]  /*1f440*/  LDG.E.U16 R29, desc[UR10][R4.64] ;  /* 0x0000000a041d7981 */ /* 0x000128000c1e1500 */
[----:B------:R1:W-:Y:S01]  /*1f450*/  STL [R1+0x48], R19 ;  /* 0x0000481301007387 */ /* 0x0003e20000100800 */
[----:B0-----:R-:W-:-:S03]  /*1f460*/  IMAD.WIDE R4, R0, 0x2, R14 ;  /* 0x0000000200047825 */ /* 0x001fc600078e020e */
[----:B------:R-:W4:Y:S04]  /*1f470*/  LDL.64 R14, [R1+0x1b20] ;  /* 0x001b2000010e7983 */ /* 0x000f280000100a00 */
[----:B------:R0:W4:Y:S02]  /*1f480*/  LDG.E.U16 R28, desc[UR10][R4.64] ;  /* 0x0000000a041c7981 */ /* 0x000124000c1e1500 */
[C---:B0-----:R-:W-:Y:S02]  /*1f490*/  IMAD.WIDE R4, R0.reuse, 0x2, R10 ;  /* 0x0000000200047825 */ /* 0x041fe400078e020a */
[----:B------:R-:W4:Y:S04]  /*1f4a0*/  LDL.64 R10, [R1+0x1b18] ;  /* 0x001b1800010a7983 */ /* 0x000f280000100a00 */
[----:B-1----:R2:W4:Y:S04]  /*1f4b0*/  LDG.E.U16 R19, desc[UR10][R4.64] ;  /* 0x0000000a04137981 */ /* 0x002528000c1e1500 */
[----:B------:R0:W-:Y:S01]  /*1f4c0*/  STL [R1+0x44], R18 ;  /* 0x0000441201007387 */ /* 0x0001e20000100800 */
[----:B--2---:R-:W-:-:S03]  /*1f4d0*/  IMAD.WIDE R4, R0, 0x2, R8 ;  /* 0x0000000200047825 */ /* 0x004fc600078e0208 */
[----:B------:R-:W2:Y:S04]  /*1f4e0*/  LDL.64 R8, [R1+0x1b10] ;  /* 0x001b100001087983 */ /* 0x000ea80000100a00 */
[----:B0-----:R3:W2:Y:S02]  /*1f4f0*/  LDG.E.U16 R18, desc[UR10][R4.64] ;  /* 0x0000000a04127981 */ /* 0x0016a4000c1e1500 */
[----:B---3--:R-:W-:-:S05]  /*1f500*/  IMAD.WIDE R4, R0, 0x2, R16 ;  /* 0x0000000200047825 */ /* 0x008fca00078e0210 */
[----:B------:R4:W3:Y:S04]  /*1f510*/  LDG.E.U16 R27, desc[UR10][R4.64] ;  /* 0x0000000a041b7981 */ /* 0x0008e8000c1e1500 */
[----:B------:R0:W-:Y:S04]  /*1f520*/  STL [R1+0x3c], R23 ;  /* 0x00003c1701007387 */ /* 0x0001e80000100800 */
[----:B------:R1:W-:Y:S01]  /*1f530*/  STL [R1+0x34], R22 ;  /* 0x0000341601007387 */ /* 0x0003e20000100800 */
[----:B----4-:R-:W-:-:S03]  /*1f540*/  IMAD.WIDE R4, R0, 0x2, R12 ;  /* 0x0000000200047825 */ /* 0x010fc600078e020c */
[----:B------:R-:W4:Y:S04]  /*1f550*/  LDL.64 R12, [R1+0x1b08] ;  /* 0x001b0800010c7983 */ /* 0x000f280000100a00 */
[----:B------:R0:W3:Y:S02]  /*1f560*/  LDG.E.U16 R26, desc[UR10][R4.64] ;  /* 0x0000000a041a7981 */ /* 0x0000e4000c1e1500 */
[C---:B0-----:R-:W-:Y:S02]  /*1f570*/  IMAD.WIDE R4, R0.reuse, 0x2, R6 ;  /* 0x0000000200047825 */ /* 0x041fe400078e0206 */
[----:B------:R-:W3:Y:S04]  /*1f580*/  LDL.64 R6, [R1+0x1b00] ;  /* 0x001b000001067983 */ /* 0x000ee80000100a00 */
[----:B------:R0:W3:Y:S02]  /*1f590*/  LDG.E.U16 R25, desc[UR10][R4.64] ;  /* 0x0000000a04197981 */ /* 0x0000e4000c1e1500 */
[----:B0-----:R-:W-:-:S02]  /*1f5a0*/  IMAD.WIDE R4, R0, 0x2, R2 ;  /* 0x0000000200047825 */ /* 0x001fc400078e0202 */
[----:B------:R-:W3:Y:S04]  /*1f5b0*/  LDL.64 R2, [R1+0x1af8] ;  /* 0x001af80001027983 */ /* 0x000ee80000100a00 */
[----:B------:R0:W3:Y:S04]  /*1f5c0*/  LDG.E.U16 R24, desc[UR10][R4.64] ;  /* 0x0000000a04187981 */ /* 0x0000e8000c1e1500 */
[----:B------:R-:W-:Y:S01]  /*1f5d0*/  STL [R1+0x40], R21 ;  /* 0x0000401501007387 */ /* 0x000fe20000100800 */
[----:B0-----:R-:W-:-:S05]  /*1f5e0*/  IMAD.WIDE R4, R0, 0x2, R14 ;  /* 0x0000000200047825 */ /* 0x001fca00078e020e */
[----:B------:R0:W3:Y:S02]  /*1f5f0*/  LDG.E.U16 R23, desc[UR10][R4.64] ;  /* 0x0000000a04177981 */ /* 0x0000e4000c1e1500 */
[C---:B0-----:R-:W-:Y:S02]  /*1f600*/  IMAD.WIDE R4, R0.reuse, 0x2, R10 ;  /* 0x0000000200047825 */ /* 0x041fe400078e020a */
[----:B------:R-:W3:Y:S04]  /*1f610*/  LDL.64 R10, [R1+0x1af0] ;  /* 0x001af000010a7983 */ /* 0x000ee80000100a00 */
[----:B------:R0:W-:Y:S04]  /*1f620*/  STL [R1+0x38], R20 ;  /* 0x0000381401007387 */ /* 0x0001e80000100800 */
[----:B------:R-:W3:Y:S04]  /*1f630*/  LDL.64 R14, [R1+0x1ae0] ;  /* 0x001ae000010e7983 */ /* 0x000ee80000100a00 */
[----:B-1----:R2:W3:Y:S04]  /*1f640*/  LDG.E.U16 R22, desc[UR10][R4.64] ;  /* 0x0000000a04167981 */ /* 0x0024e8000c1e1500 */
[----:B0-----:R-:W3:Y:S01]  /*1f650*/  LDL.64 R20, [R1+0x1ae8] ;  /* 0x001ae80001147983 */ /* 0x001ee20000100a00 */
[----:B--2---:R-:W-:-:S05]  /*1f660*/  IMAD.WIDE R4, R0, 0x2, R8 ;  /* 0x0000000200047825 */ /* 0x004fca00078e0208 */
[----:B------:R4:W2:Y:S02]  /*1f670*/  LDG.E.U16 R9, desc[UR10][R4.64] ;  /* 0x0000000a04097981 */ /* 0x0008a4000c1e1500 */
[----:B----4-:R-:W-:-:S05]  /*1f680*/  IMAD.WIDE R4, R0, 0x2, R12 ;  /* 0x0000000200047825 */ /* 0x010fca00078e020c */
[----:B------:R3:W4:Y:S02]  /*1f690*/  LDG.E.U16 R8, desc[UR10][R4.64] ;  /* 0x0000000a04087981 */ /* 0x000724000c1e1500 */
[----:B---3--:R-:W-:-:S05]  /*1f6a0*/  IMAD.WIDE R4, R0, 0x2, R6 ;  /* 0x0000000200047825 */ /* 0x008fca00078e0206 */
[----:B------:R0:W3:Y:S02]  /*1f6b0*/  LDG.E.U16 R7, desc[UR10][R4.64] ;  /* 0x0000000a04077981 */ /* 0x0000e4000c1e1500 */
[----:B0-----:R-:W-:-:S05]  /*1f6c0*/  IMAD.WIDE R4, R0, 0x2, R2 ;  /* 0x0000000200047825 */ /* 0x001fca00078e0202 */
[----:B------:R0:W3:Y:S02]  /*1f6d0*/  LDG.E.U16 R3, desc[UR10][R4.64] ;  /* 0x0000000a04037981 */ /* 0x0000e4000c1e1500 */
[----:B0-----:R-:W-:-:S05]  /*1f6e0*/  IMAD.WIDE R4, R0, 0x2, R10 ;  /* 0x0000000200047825 */ /* 0x001fca00078e020a */
[----:B------:R0:W3:Y:S01]  /*1f6f0*/  LDG.E.U16 R6, desc[UR10][R4.64] ;  /* 0x0000000a04067981 */ /* 0x0000e2000c1e1500 */
[----:B------:R-:W-:-:S04]  /*1f700*/  IMAD.WIDE R14, R0, 0x2, R14 ;  /* 0x00000002000e7825 */ /* 0x000fc800078e020e */
[----:B0-----:R-:W-:-:S06]  /*1f710*/  IMAD.WIDE R4, R0, 0x2, R20 ;  /* 0x0000000200047825 */ /* 0x001fcc00078e0214 */
[----:B------:R-:W3:Y:S04]  /*1f720*/  LDG.E.U16 R5, desc[UR10][R4.64] ;  /* 0x0000000a04057981 */ /* 0x000ee8000c1e1500 */
[----:B------:R-:W3:Y:S04]  /*1f730*/  LDG.E.U16 R4, desc[UR10][R14.64] ;  /* 0x0000000a0e047981 */ /* 0x000ee8000c1e1500 */
[----:B------:R-:W-:Y:S04]  /*1f740*/  STL [R1+0x30], R29 ;  /* 0x0000301d01007387 */ /* 0x000fe80000100800 */
[----:B--2---:R-:W-:Y:S04]  /*1f750*/  STL [R1+0x40d0], R9 ;  /* 0x0040d00901007387 */ /* 0x004fe80000100800 */
[----:B------:R-:W2:Y:S04]  /*1f760*/  LDL.64 R12, [R1+0x1ad8] ;  /* 0x001ad800010c7983 */ /* 0x000ea80000100a00 */
[----:B------:R-:W-:Y:S04]  /*1f770*/  STL [R1+0x24], R28 ;  /* 0x0000241c01007387 */ /* 0x000fe80000100800 */
[----:B----4-:R-:W-:Y:S04]  /*1f780*/  STL [R1+0x40d4], R8 ;  /* 0x0040d40801007387 */ /* 0x010fe80000100800 */
[----:B------:R-:W-:Y:S04]  /*1f790*/  STL [R1+0x20], R19 ;  /* 0x0000201301007387 */ /* 0x000fe80000100800 */
[----:B------:R-:W4:Y:S04]  /*1f7a0*/  LDL.64 R16, [R1+0x1ad0] ;  /* 0x001ad00001107983 */ /* 0x000f280000100a00 */
[----:B---3--:R-:W-:Y:S04]  /*1f7b0*/  STL [R1+0x40d8], R7 ;  /* 0x0040d80701007387 */ /* 0x008fe80000100800 */
[----:B------:R0:W-:Y:S04]  /*1f7c0*/  STL [R1+0x1c], R18 ;  /* 0x00001c1201007387 */ /* 0x0001e80000100800 */
[----:B0-----:R-:W3:Y:S04]  /*1f7d0*/  LDL.64 R18, [R1+0x1ac8] ;  /* 0x001ac80001127983 */ /* 0x001ee80000100a00 */
[----:B------:R-:W-:Y:S04]  /*1f7e0*/  STL [R1+0x18], R27 ;  /* 0x0000181b01007387 */ /* 0x000fe80000100800 */
[----:B------:R-:W-:Y:S04]  /*1f7f0*/  STL [R1+0x40b0], R3 ;  /* 0x0040b00301007387 */ /* 0x000fe80000100800 */
[----:B------:R-:W3:Y:S04]  /*1f800*/  LDL.64 R10, [R1+0x1ac0] ;  /* 0x001ac000010a7983 */ /* 0x000ee80000100a00 */
[----:B------:R-:W-:Y:S04]  /*1f810*/  STL [R1+0x14], R26 ;  /* 0x0000141a01007387 */ /* 0x000fe80000100800 */
[----:B------:R0:W-:Y:S04]  /*1f820*/  STL [R1+0x40b4], R6 ;  /* 0x0040b40601007387 */ /* 0x0001e80000100800 */
[----:B------:R-:W-:Y:S04]  /*1f830*/  STL [R1+0x10], R25 ;  /* 0x0000101901007387 */ /* 0x000fe80000100800 */
[----:B------:R-:W3:Y:S04]  /*1f840*/  LDL.64 R8, [R1+0x1ab8] ;  /* 0x001ab80001087983 */ /* 0x000ee80000100a00 */
[----:B------:R-:W-:Y:S04]  /*1f850*/  STL [R1+0x40b8], R5 ;  /* 0x0040b80501007387 */ /* 0x000fe80000100800 */
[----:B------:R-:W-:Y:S04]  /*1f860*/  STL [R1+0xc], R24 ;  /* 0x00000c1801007387 */ /* 0x000fe80000100800 */
[----:B0-----:R-:W3:Y:S04]  /*1f870*/  LDL.64 R6, [R1+0x1ab0] ;  /* 0x001ab00001067983 */ /* 0x001ee80000100a00 */
[----:B------:R-:W-:Y:S04]  /*1f880*/  STL [R1+0x8], R23 ;  /* 0x0000081701007387 */ /* 0x000fe80000100800 */
[----:B------:R0:W-:Y:S04]  /*1f890*/  STL [R1+0x40bc], R4 ;  /* 0x0040bc0401007387 */ /* 0x0001e80000100800 */
[----:B------:R-:W-:Y:S04]  /*1f8a0*/  STL [R1+0x4], R22 ;  /* 0x0000041601007387 */ /* 0x000fe80000100800 */
[----:B------:R-:W3:Y:S04]  /*1f8b0*/  LDL.64 R2, [R1+0x1aa0] ;  /* 0x001aa00001027983 */ /* 0x000ee80000100a00 */
        /* <DEDUP_REMOVED lines=10> */
[----:B------:R0:W3:Y:S02]  /*1f960*/  LDG.E.U16 R23, desc[UR10][R14.64] ;  /* 0x0000000a0e177981 */ /* 0x0000e4000c1e1500 */
[----:B0-----:R-:W-:-:S05]  /*1f970*/  IMAD.WIDE R14, R0, 0x2, R6 ;  /* 0x00000002000e7825 */ /* 0x001fca00078e0206 */
[----:B------:R0:W3:Y:S02]  /*1f980*/  LDG.E.U16 R25, desc[UR10][R14.64] ;  /* 0x0000000a0e197981 */ /* 0x0000e4000c1e1500 */
[----:B0-----:R-:W-:-:S05]  /*1f990*/  IMAD.WIDE R14, R0, 0x2, R4 ;  /* 0x00000002000e7825 */ /* 0x001fca00078e0204 */
[----:B------:R0:W3:Y:S02]  /*1f9a0*/  LDG.E.U16 R27, desc[UR10][R14.64] ;  /* 0x0000000a0e1b7981 */ /* 0x0000e4000c1e1500 */
[----:B0-----:R-:W-:-:S06]  /*1f9b0*/  IMAD.WIDE R14, R0, 0x2, R2 ;  /* 0x00000002000e7825 */ /* 0x001fcc00078e0202 */
[----:B------:R0:W3:Y:S04]  /*1f9c0*/  LDG.E.U16 R14, desc[UR10][R14.64] ;  /* 0x0000000a0e0e7981 */ /* 0x0000e8000c1e1500 */
[----:B--2---:R-:W-:Y:S04]  /*1f9d0*/  STL [R1+0x4090], R13 ;  /* 0x0040900d01007387 */ /* 0x004fe80000100800 */
[----:B----4-:R-:W-:Y:S04]  /*1f9e0*/  STL [R1+0x4094], R17 ;  /* 0x0040941101007387 */ /* 0x010fe80000100800 */
[----:B---3--:R-:W-:Y:S04]  /*1f9f0*/  STL [R1+0x4098], R19 ;  /* 0x0040981301007387 */ /* 0x008fe80000100800 */
[----:B------:R-:W-:Y:S04]  /*1fa00*/  STL [R1+0x409c], R21 ;  /* 0x00409c1501007387 */ /* 0x000fe80000100800 */
[----:B------:R-:W-:Y:S04]  /*1fa10*/  STL [R1+0x4068], R23 ;  /* 0x0040681701007387 */ /* 0x000fe80000100800 */
[----:B------:R1:W-:Y:S04]  /*1fa20*/  STL [R1+0x406c], R25 ;  /* 0x00406c1901007387 */ /* 0x0003e80000100800 */
[----:B------:R-:W-:Y:S04]  /*1fa30*/  STL [R1+0x4070], R27 ;  /* 0x0040701b01007387 */ /* 0x000fe80000100800 */
[----:B-1----:R-:W2:Y:S04]  /*1fa40*/  LDL.LU R25, [R1+0x9cc] ;  /* 0x0009cc0001197983 */ /* 0x002ea80000300800 */
[----:B------:R-:W3:Y:S04]  /*1fa50*/  LDL.LU R23, [R1+0x9c8] ;  /* 0x0009c80001177983 */ /* 0x000ee80000300800 */
        /* <DEDUP_REMOVED lines=12> */
[----:B------:R-:W2:Y:S01]  /*1fb20*/  LDL.LU R10, [R1+0x844] ;  /* 0x00084400010a7983 */ /* 0x000ea20000300800 */
[----:B------:R-:W1:Y:S03]  /*1fb30*/  S2R R21, SR_TID.X ;  /* 0x0000000000157919 */ /* 0x000e660000002100 */
[----:B------:R-:W3:Y:S04]  /*1fb40*/  LDL.LU R11, [R1+0x840] ;  /* 0x00084000010b7983 */ /* 0x000ee80000300800 */
[----:B------:R-:W4:Y:S04]  /*1fb50*/  LDL.LU R12, [R1+0x7cc] ;  /* 0x0007cc00010c7983 */ /* 0x000f280000300800 */
[----:B------:R-:W4:Y:S04]  /*1fb60*/  LDL.LU R16, [R1+0x7c8] ;  /* 0x0007c80001107983 */ /* 0x000f280000300800 */
[----:B------:R-:W4:Y:S04]  /*1fb70*/  LDL.LU R29, [R1+0x7c4] ;  /* 0x0007c400011d7983 */ /* 0x000f280000300800 */
[----:B------:R-:W4:Y:S04]  /*1fb80*/  LDL.LU R18, [R1+0x7c0] ;  /* 0x0007c00001127983 */ /* 0x000f280000300800 */
[----:B------:R-:W4:Y:S04]  /*1fb90*/  LDL.LU R20, [R1+0x548] ;  /* 0x0005480001147983 */ /* 0x000f280000300800 */
[----:B------:R-:W4:Y:S01]  /*1fba0*/  LDL.LU R22, [R1+0x544] ;  /* 0x0005440001167983 */ /* 0x000f220000300800 */
[----:B-1----:R-:W-:-:S03]  /*1fbb0*/  LOP3.LUT R21, R21, 0x7f, RZ, 0xc0, !PT ;  /* 0x0000007f15157812 */ /* 0x002fc600078ec0ff */
[----:B------:R-:W4:Y:S01]  /*1fbc0*/  LDL.LU R24, [R1+0x540] ;  /* 0x0005400001187983 */ /* 0x000f220000300800 */
[----:B0-----:R-:W-:Y:S01]  /*1fbd0*/  SHF.L.U32 R15, R21, 0x1, RZ ;  /* 0x00000001150f7819 */ /* 0x001fe200000006ff */
[----:B------:R-:W-:Y:S06]  /*1fbe0*/  BAR.SYNC.DEFER_BLOCKING 0x0 ;  /* 0x0000000000007b1d */ /* 0x000fec0000010000 */
[----:B------:R-:W4:Y:S04]  /*1fbf0*/  LDL.LU R26, [R1+0x53c] ;  /* 0x00053c00011a7983 */ /* 0x000f280000300800 */
[----:B------:R-:W-:Y:S04]  /*1fc00*/  STL [R1+0x2a68], R0 ;  /* 0x002a680001007387 */ /* 0x000fe80000100800 */
[----:B------:R-:W-:Y:S04]  /*1fc10*/  STL [R1+0x4074], R14 ;  /* 0x0040740e01007387 */ /* 0x000fe80000100800 */
[----:B------:R-:W-:Y:S04]  /*1fc20*/  STL [R1+0x40c0], R21 ;  /* 0x0040c01501007387 */ /* 0x000fe80000100800 */
[----:B--2---:R0:W-:Y:S04]  /*1fc30*/  STS.U16 [R15+UR6+0x6200], R10 ;  /* 0x0062000a0f007988 */ /* 0x0041e80008000406 */
[----:B0-----:R-:W2:Y:S04]  /*1fc40*/  LDL.LU R10, [R1+0x424] ;  /* 0x00042400010a7983 */ /* 0x001ea80000300800 */
[----:B--2---:R0:W-:Y:S04]  /*1fc50*/  STL [R1+0x4130], R10 ;  /* 0x0041300a01007387 */ /* 0x0041e80000100800 */
[----:B0-----:R-:W2:Y:S04]  /*1fc60*/  LDL.LU R10, [R1+0x434] ;  /* 0x00043400010a7983 */ /* 0x001ea80000300800 */
[----:B--2---:R0:W-:Y:S04]  /*1fc70*/  STL [R1+0x4134], R10 ;  /* 0x0041340a01007387 */ /* 0x0041e80000100800 */
[----:B0-----:R-:W2:Y:S04]  /*1fc80*/  LDL.LU R10, [R1+0x4ac] ;  /* 0x0004ac00010a7983 */ /* 0x001ea80000300800 */
[----:B---3--:R-:W-:Y:S04]  /*1fc90*/  STS.U16 [R15+UR6+0x6300], R11 ;  /* 0x0063000b0f007988 */ /* 0x008fe80008000406 */
[----:B----4-:R-:W-:Y:S04]  /*1fca0*/  STS.U16 [R15+UR6+0x8000], R12 ;  /* 0x0080000c0f007988 */ /* 0x010fe80008000406 */
[----:B------:R-:W-:Y:S04]  /*1fcb0*/  STS.U16 [R15+UR6+0x8100], R16 ;  /* 0x008100100f007988 */ /* 0x000fe80008000406 */
[----:B------:R-:W-:Y:S04]  /*1fcc0*/  STS.U16 [R15+UR6+0x8300], R18 ;  /* 0x008300120f007988 */ /* 0x000fe80008000406 */
[----:B------:R-:W-:Y:S04]  /*1fcd0*/  STS.U16 [R15+UR6+0xa000], R20 ;  /* 0x00a000140f007988 */ /* 0x000fe80008000406 */
[----:B--2---:R0:W-:Y:S04]  /*1fce0*/  STL [R1+0x4138], R10 ;  /* 0x0041380a01007387 */ /* 0x0041e80000100800 */
[----:B0-----:R-:W2:Y:S04]  /*1fcf0*/  LDL.LU R10, [R1+0x4cc] ;  /* 0x0004cc00010a7983 */ /* 0x001ea80000300800 */
[----:B------:R-:W3:Y:S04]  /*1fd00*/  LDL.LU R11, [R1+0x420] ;  /* 0x00042000010b7983 */ /* 0x000ee80000300800 */
        /* <DEDUP_REMOVED lines=10> */
[----:B------:R-:W4:Y:S04]  /*1fdb0*/  LDL.LU R21, [R1+0x318] ;  /* 0x0003180001157983 */ /* 0x000f280000300800 */
[----:B------:R-:W4:Y:S04]  /*1fdc0*/  LDL.LU R14, [R1+0x314] ;  /* 0x00031400010e7983 */ /* 0x000f280000300800 */
[----:B------:R-:W4:Y:S04]  /*1fdd0*/  LDL.LU R0, [R1+0x2b0] ;  /* 0x0002b00001007983 */ /* 0x000f280000300800 */
[----:B------:R0:W-:Y:S04]  /*1fde0*/  STS.U16 [R15+UR6], R25 ;  /* 0x000000190f007988 */ /* 0x0001e80008000406 */
[----:B------:R-:W4:Y:S04]  /*1fdf0*/  LDL.LU R27, [R1+0x2ac] ;  /* 0x0002ac00011b7983 */ /* 0x000f280000300800 */
[----:B------:R1:W-:Y:S04]  /*1fe00*/  STS.U16 [R15+UR6+0x100], R23 ;  /* 0x000100170f007988 */ /* 0x0003e80008000406 */
[----:B0-----:R-:W4:Y:S04]  /*1fe10*/  LDL.LU R25, [R1+0x2a8] ;  /* 0x0002a80001197983 */ /* 0x001f280000300800 */
[----:B------:R0:W-:Y:S04]  /*1fe20*/  STS.U16 [R15+UR6+0x200], R19 ;  /* 0x000200130f007988 */ /* 0x0001e80008000406 */
[----:B-1----:R-:W4:Y:S04]  /*1fe30*/  LDL.LU R23, [R1+0x2a4] ;  /* 0x0002a40001177983 */ /* 0x002f280000300800 */
        /* <DEDUP_REMOVED lines=24> */
[----:B0-----:R-:W4:Y:S04]  /*1ffc0*/  LDL.LU R29, [R1] ;  /* 0x00000000011d7983 */ /* 0x001f280000300800 */
[----:B--2---:R0:W-:Y:S04]  /*1ffd0*/  STS.U16 [R15+UR6+0xc000], R10 ;  /* 0x00c0000a0f007988 */ /* 0x0041e80008000406 */
[----:B0-----:R-:W2:Y:S04]  /*1ffe0*/  LDL.LU R10, [R1+0x4138] ;  /* 0x00413800010a7983 */ /* 0x001ea80000300800 */
[----:B--2---:R0:W-:Y:S04]  /*1fff0*/  STS.U16 [R15+UR6+0xc100], R10 ;  /* 0x00c1000a0f007988 */ /* 0x0041e80008000406 */
[----:B0-----:R-:W2:Y:S04]  /*20000*/  LDL.LU R10, [R1+0x4134] ;  /* 0x00413400010a7983 */ /* 0x001ea80000300800 */
[----:B--2---:R0:W-:Y:S04]  /*20010*/  STS.U16 [R15+UR6+0xc200], R10 ;  /* 0x00c2000a0f007988 */ /* 0x0041e80008000406 */
[----:B0-----:R-:W2:Y:S04]  /*20020*/  LDL.LU R10, [R1+0x4130] ;  /* 0x00413000010a7983 */ /* 0x001ea80000300800 */
[----:B---3--:R-:W-:Y:S04]  /*20030*/  STS.U16 [R15+UR6+0xe000], R11 ;  /* 0x00e0000b0f007988 */ /* 0x008fe80008000406 */
[----:B----4-:R-:W-:Y:S04]  /*20040*/  STS.U16 [R15+UR6+0xe100], R12 ;  /* 0x00e1000c0f007988 */ /* 0x010fe80008000406 */
[----:B------:R-:W-:Y:S04]  /*20050*/  STS.U16 [R15+UR6+0xe200], R16 ;  /* 0x00e200100f007988 */ /* 0x000fe80008000406 */
[----:B------:R-:W-:Y:S04]  /*20060*/  STS.U16 [R15+UR6+0xe300], R18 ;  /* 0x00e300120f007988 */ /* 0x000fe80008000406 */
[----:B------:R-:W-:Y:S04]  /*20070*/  STS.U16 [R15+UR6+0x10000], R20 ;  /* 0x010000140f007988 */ /* 0x000fe80008000406 */
[----:B------:R-:W-:Y:S04]  /*20080*/  STS.U16 [R15+UR6+0x10100], R22 ;  /* 0x010100160f007988 */ /* 0x000fe80008000406 */
[----:B------:R-:W-:Y:S04]  /*20090*/  STS.U16 [R15+UR6+0x10200], R24 ;  /* 0x010200180f007988 */ /* 0x000fe80008000406 */
[----:B------:R-:W-:Y:S04]  /*200a0*/  STS.U16 [R15+UR6+0x10300], R26 ;  /* 0x0103001a0f007988 */ /* 0x000fe80008000406 */
[----:B--2---:R0:W-:Y:S04]  /*200b0*/  STS.U16 [R15+UR6+0xc300], R10 ;  /* 0x00c3000a0f007988 */ /* 0x0041e80008000406 */
[----:B0-----:R-:W2:Y:S04]  /*200c0*/  LDL.LU R10, [R1+0x412c] ;  /* 0x00412c00010a7983 */ /* 0x001ea80000300800 */
        /* <DEDUP_REMOVED lines=8> */
[----:B------:R0:W-:Y:S04]  /*20150*/  STS.U16 [R15+UR6+0x18200], R8 ;  /* 0x018200080f007988 */ /* 0x0001e80008000406 */
[----:B------:R1:W-:Y:S04]  /*20160*/  STS.U16 [R15+UR6+0x1a200], R29 ;  /* 0x01a2001d0f007988 */ /* 0x0003e80008000406 */
[----:B0-----:R-:W4:Y:S04]  /*20170*/  LDL.LU R8, [R1+0x19c] ;  /* 0x00019c0001087983 */ /* 0x001f280000300800 */
[----:B-1----:R-:W4:Y:S04]  /*20180*/  LDL.LU R29, [R1+0x93c] ;  /* 0x00093c00011d7983 */ /* 0x002f280000300800 */
[----:B------:R0:W-:Y:S04]  /*20190*/  STS.U16 [R15+UR6+0x12000], R21 ;  /* 0x012000150f007988 */ /* 0x0001e80008000406 */
[----:B------:R1:W-:Y:S04]  /*201a0*/  STS.U16 [R15+UR6+0x12100], R14 ;  /* 0x0121000e0f007988 */ /* 0x0003e80008000406 */
[----:B------:R1:W-:Y:S04]  /*201b0*/  STS.U16 [R15+UR6+0x12200], R0 ;  /* 0x012200000f007988 */ /* 0x0003e80008000406 */
[----:B0-----:R-:W4:Y:S04]  /*201c0*/  LDL.LU R21, [R1+0x8a4] ;  /* 0x0008a40001157983 */ /* 0x001f280000300800 */
[----:B-1----:R-:W4:Y:S04]  /*201d0*/  LDL.LU R14, [R1+0x83c] ;  /* 0x00083c00010e7983 */ /* 0x002f280000300800 */
[----:B------:R0:W-:Y:S04]  /*201e0*/  STS.U16 [R15+UR6+0x12300], R27 ;  /* 0x0123001b0f007988 */ /* 0x0001e80008000406 */
        /* <DEDUP_REMOVED lines=27> */
[----:B-1----:R-:W4:Y:S04]  /*203a0*/  LDL.LU R2, [R1+0x4b0] ;  /* 0x0004b00001027983 */ /* 0x002f280000300800 */
[----:B--2---:R0:W-:Y:S04]  /*203b0*/  STS.U16 [R15+UR6+0x1e300], R10 ;  /* 0x01e3000a0f007988 */ /* 0x0041e80008000406 */
[----:B---3--:R-:W-:Y:S04]  /*203c0*/  STS.U16 [R15+UR6+0x1e200], R11 ;  /* 0x01e2000b0f007988 */ /* 0x008fe80008000406 */
[----:B----4-:R-:W-:Y:S04]  /*203d0*/  STS.U16 [R15+UR6+0x1e100], R12 ;  /* 0x01e1000c0f007988 */ /* 0x010fe80008000406 */
[----:B------:R-:W-:Y:S04]  /*203e0*/  STS.U16 [R15+UR6+0x1e000], R16 ;  /* 0x01e000100f007988 */ /* 0x000fe80008000406 */
[----:B------:R-:W-:Y:S04]  /*203f0*/  STS.U16 [R15+UR6+0x1c300], R18 ;  /* 0x01c300120f007988 */ /* 0x000fe80008000406 */
[----:B------:R-:W-:Y:S04]  /*20400*/  STS.U16 [R15+UR6+0x1c200], R20 ;  /* 0x01c200140f007988 */ /* 0x000fe80008000406 */
[----:B------:R-:W-:Y:S04]  /*20410*/  STS.U16 [R15+UR6+0x1c100], R22 ;  /* 0x01c100160f007988 */ /* 0x000fe80008000406 */
[----:B------:R-:W-:Y:S04]  /*20420*/  STS.U16 [R15+UR6+0x1c000], R24 ;  /* 0x01c000180f007988 */ /* 0x000fe80008000406 */
[----:B------:R1:W-:Y:S01]  /*20430*/  STS.U16 [R15+UR6+0x1a300], R26 ;  /* 0x01a3001a0f007988 */ /* 0x0003e20008000406 */
[----:B0-----:R-:W-:-:S03]  /*20440*/  LOP3.LUT R10, R15, 0x10, RZ, 0x3c, !PT ;  /* 0x000000100f0a7812 */ /* 0x001fc600078e3cff */
[----:B-1----:R-:W2:Y:S04]  /*20450*/  LDL.LU R26, [R1+0x8ac] ;  /* 0x0008ac00011a7983 */ /* 0x002ea80000300800 */
[----:B------:R-:W3:Y:S04]  /*20460*/  LDL.LU R24, [R1+0x8b4] ;  /* 0x0008b40001187983 */ /* 0x000ee80000300800 */
[----:B------:R-:W4:Y:S04]  /*20470*/  LDL.LU R22, [R1+0x8bc] ;  /* 0x0008bc0001167983 */ /* 0x000f280000300800 */
[----:B------:R-:W2:Y:S04]  /*20480*/  LDL.LU R20, [R1+0x924] ;  /* 0x0009240001147983 */ /* 0x000ea80000300800 */
[----:B------:R-:W3:Y:S04]  /*20490*/  LDL.LU R18, [R1+0x92c] ;  /* 0x00092c0001127983 */ /* 0x000ee80000300800 */
[----:B------:R-:W4:Y:S04]  /*204a0*/  LDL.LU R16, [R1+0x934] ;  /* 0x0009340001107983 */ /* 0x000f280000300800 */
[----:B------:R-:W2:Y:S04]  /*204b0*/  LDL.LU R12, [R1+0x1a4] ;  /* 0x0001a400010c7983 */ /* 0x000ea80000300800 */
[----:B------:R-:W3:Y:S04]  /*204c0*/  LDL.LU R11, [R1+0x1ac] ;  /* 0x0001ac00010b7983 */ /* 0x000ee80000300800 */
[----:B------:R0:W-:Y:S04]  /*204d0*/  STL [R1+0x4108], R15 ;  /* 0x0041080f01007387 */ /* 0x0001e80000100800 */
[----:B0-----:R-:W4:Y:S04]  /*204e0*/  LDL.LU R15, [R1+0x1b4] ;  /* 0x0001b400010f7983 */ /* 0x001f280000300800 */
[----:B------:R0:W-:Y:S04]  /*204f0*/  STS.U16 [R10+UR6+0x700], R8 ;  /* 0x000700080a007988 */ /* 0x0001e80008000406 */
[----:B------:R1:W-:Y:S04]  /*20500*/  STS.U16 [R10+UR6+0x2400], R29 ;  /* 0x0024001d0a007988 */ /* 0x0003e80008000406 */
[----:B0-----:R-:W2:Y:S04]  /*20510*/  LDL.LU R8, [R1+0x42c] ;  /* 0x00042c0001087983 */ /* 0x001ea80000300800 */
[----:B-1----:R-:W3:Y:S04]  /*20520*/  LDL.LU R29, [R1+0x428] ;  /* 0x00042800011d7983 */ /* 0x002ee80000300800 */
[----:B------:R0:W-:Y:S04]  /*20530*/  STS.U16 [R10+UR6+0x8600], R9 ;  /* 0x008600090a007988 */ /* 0x0001e80008000406 */
[----:B0-----:R-:W2:Y:S04]  /*20540*/  LDL.LU R9, [R1+0x404] ;  /* 0x0004040001097983 */ /* 0x001ea80000300800 */
[----:B------:R-:W-:Y:S04]  /*20550*/  STS.U16 [R10+UR6+0xc600], R28 ;  /* 0x00c6001c0a007988 */ /* 0x000fe80008000406 */
[----:B------:R-:W-:Y:S04]  /*20560*/  STS.U16 [R10+UR6+0xc700], R2 ;  /* 0x00c700020a007988 */ /* 0x000fe80008000406 */
[----:B----4-:R0:W-:Y:S04]  /*20570*/  STS.U16 [R10+UR6+0x400], R15 ;  /* 0x0004000f0a007988 */ /* 0x0101e80008000406 */
[----:B0-----:R-:W4:Y:S04]  /*20580*/  LDL.LU R15, [R1+0x400] ;  /* 0x00040000010f7983 */ /* 0x001f280000300800 */
[----:B------:R-:W4:Y:S04]  /*20590*/  LDL.LU R28, [R1+0x394] ;  /* 0x00039400011c7983 */ /* 0x000f280000300800 */
[----:B------:R-:W4:Y:S04]  /*205a0*/  LDL.LU R2, [R1+0x390] ;  /* 0x0003900001027983 */ /* 0x000f280000300800 */
[----:B------:R0:W-:Y:S04]  /*205b0*/  STS.U16 [R10+UR6+0xa600], R5 ;  /* 0x00a600050a007988 */ /* 0x0001e80008000406 */
[----:B------:R1:W-:Y:S04]  /*205c0*/  STS.U16 [R10+UR6+0xa700], R6 ;  /* 0x00a700060a007988 */ /* 0x0003e80008000406 */
[----:B---3--:R3:W-:Y:S04]  /*205d0*/  STS.U16 [R10+UR6+0xe500], R29 ;  /* 0x00e5001d0a007988 */ /* 0x0087e80008000406 */
[----:B0-----:R-:W4:Y:S04]  /*205e0*/  LDL.LU R5, [R1+0x38c] ;  /* 0x00038c0001057983 */ /* 0x001f280000300800 */
[----:B-1----:R-:W4:Y:S04]  /*205f0*/  LDL.LU R6, [R1+0x388] ;  /* 0x0003880001067983 */ /* 0x002f280000300800 */
[----:B---3--:R-:W3:Y:S04]  /*20600*/  LDL.LU R29, [R1+0x324] ;  /* 0x00032400011d7983 */ /* 0x008ee80000300800 */
[----:B------:R0:W-:Y:S04]  /*20610*/  STS.U16 [R10+UR6+0x500], R11 ;  /* 0x0005000b0a007988 */ /* 0x0001e80008000406 */
[----:B--2---:R1:W-:Y:S04]  /*20620*/  STS.U16 [R10+UR6+0x600], R12 ;  /* 0x0006000c0a007988 */ /* 0x0043e80008000406 */
[----:B------:R2:W-:Y:S04]  /*20630*/  STS.U16 [R10+UR6+0x2500], R16 ;  /* 0x002500100a007988 */ /* 0x0005e80008000406 */
[----:B0-----:R-:W3:Y:S04]  /*20640*/  LDL.LU R11, [R1+0x320] ;  /* 0x00032000010b7983 */ /* 0x001ee80000300800 */
[----:B-1----:R-:W3:Y:S04]  /*20650*/  LDL.LU R12, [R1+0x31c] ;  /* 0x00031c00010c7983 */ /* 0x002ee80000300800 */
        /* <DEDUP_REMOVED lines=39> */
[----:B----4-:R0:W-:Y:S04]  /*208d0*/  STS.U16 [R10+UR6+0xe700], R15 ;  /* 0x00e7000f0a007988 */ /* 0x0101e80008000406 */
[----:B------:R1:W-:Y:S04]  /*208e0*/  STS.U16 [R10+UR6+0x10400], R28 ;  /* 0x0104001c0a007988 */ /* 0x0003e80008000406 */
[----:B------:R4:W-:Y:S04]  /*208f0*/  STS.U16 [R10+UR6+0x10500], R2 ;  /* 0x010500020a007988 */ /* 0x0009e80008000406 */
[----:B0-----:R-:W2:Y:S04]  /*20900*/  LDL.LU R15, [R1+0x4108] ;  /* 0x00410800010f7983 */ /* 0x001ea80000300800 */
[----:B-1----:R-:W2:Y:S04]  /*20910*/  LDL.LU R28, [R1+0x4104] ;  /* 0x00410400011c7983 */ /* 0x002ea80000300800 */
[----:B----4-:R-:W4:Y:S04]  /*20920*/  LDL.LU R2, [R1+0x4100] ;  /* 0x0041000001027983 */ /* 0x010f280000300800 */
[----:B------:R0:W-:Y:S04]  /*20930*/  STS.U16 [R10+UR6+0x10600], R5 ;  /* 0x010600050a007988 */ /* 0x0001e80008000406 */
[----:B------:R1:W-:Y:S04]  /*20940*/  STS.U16 [R10+UR6+0x10700], R6 ;  /* 0x010700060a007988 */ /* 0x0003e80008000406 */
[----:B---3--:R3:W-:Y:S04]  /*20950*/  STS.U16 [R10+UR6+0x12400], R29 ;  /* 0x0124001d0a007988 */ /* 0x0087e80008000406 */
[----:B0-----:R-:W4:Y:S04]  /*20960*/  LDL.LU R5, [R1+0x3c] ;  /* 0x00003c0001057983 */ /* 0x001f280000300800 */
[----:B-1----:R-:W4:Y:S04]  /*20970*/  LDL.LU R6, [R1+0x34] ;  /* 0x0000340001067983 */ /* 0x002f280000300800 */
[----:B---3--:R-:W3:Y:S04]  /*20980*/  LDL.LU R29, [R1+0x40fc] ;  /* 0x0040fc00011d7983 */ /* 0x008ee80000300800 */
[----:B--2---:R0:W-:Y:S04]  /*20990*/  STS.U16 [R10+UR6+0x18500], R3 ;  /* 0x018500030a007988 */ /* 0x0041e80008000406 */
[----:B0-----:R-:W2:Y:S04]  /*209a0*/  LDL.LU R3, [R1+0x9c4] ;  /* 0x0009c40001037983 */ /* 0x001ea80000300800 */
[----:B------:R0:W-:Y:S04]  /*209b0*/  STS.U16 [R10+UR6+0x1c400], R7 ;  /* 0x01c400070a007988 */ /* 0x0001e80008000406 */
[----:B------:R1:W-:Y:S04]  /*209c0*/  STS.U16 [R10+UR6+0x1c500], R8 ;  /* 0x01c500080a007988 */ /* 0x0003e80008000406 */
[----:B0-----:R-:W2:Y:S04]  /*209d0*/  LDL.LU R7, [R1+0x9b8] ;  /* 0x0009b80001077983 */ /* 0x001ea80000300800 */
[----:B------:R0:W-:Y:S04]  /*209e0*/  STS.U16 [R10+UR6+0x1c600], R9 ;  /* 0x01c600090a007988 */ /* 0x0001e80008000406 */
[----:B-1----:R-:W2:Y:S04]  /*209f0*/  LDL.LU R8, [R1+0x9b0] ;  /* 0x0009b00001087983 */ /* 0x002ea80000300800 */
[----:B0-----:R-:W2:Y:S04]  /*20a00*/  LDL.LU R9, [R1+0x938] ;  /* 0x0009380001097983 */ /* 0x001ea80000300800 */
[----:B----4-:R0:W-:Y:S04]  /*20a10*/  STS.U16 [R10+UR6+0x1e600], R2 ;  /* 0x01e600020a007988 */ /* 0x0101e80008000406 */
[----:B0-----:R-:W4:Y:S04]  /*20a20*/  LDL.LU R2, [R1+0x40f8] ;  /* 0x0040f80001027983 */ /* 0x001f280000300800 */
[----:B---3--:R0:W-:Y:S02]  /*20a30*/  STS.U16 [R10+UR6+0x1c700], R29 ;  /* 0x01c7001d0a007988 */ /* 0x0081e40008000406 */
[----:B0-----:R-:W0:Y:S02]  /*20a40*/  S2R R29, SR_TID.X ;  /* 0x00000000001d7919 */ /* 0x001e240000002100 */
[----:B------:R0:W-:Y:S04]  /*20a50*/  STS.U16 [R10+UR6+0x12500], R11 ;  /* 0x0125000b0a007988 */ /* 0x0001e80008000406 */
[----:B------:R1:W-:Y:S04]  /*20a60*/  STS.U16 [R10+UR6+0x12700], R16 ;  /* 0x012700100a007988 */ /* 0x0003e80008000406 */
[----:B------:R-:W-:Y:S04]  /*20a70*/  STS.U16 [R10+UR6+0x12600], R12 ;  /* 0x0126000c0a007988 */ /* 0x000fe80008000406 */
[----:B------:R-:W-:Y:S04]  /*20a80*/  STS.U16 [R10+UR6+0x14400], R18 ;  /* 0x014400120a007988 */ /* 0x000fe80008000406 */
[----:B------:R-:W-:Y:S04]  /*20a90*/  STS.U16 [R10+UR6+0x14500], R20 ;  /* 0x014500140a007988 */ /* 0x000fe80008000406 */
[----:B------:R-:W-:Y:S04]  /*20aa0*/  STS.U16 [R10+UR6+0x14600], R22 ;  /* 0x014600160a007988 */ /* 0x000fe80008000406 */
[----:B------:R-:W-:Y:S01]  /*20ab0*/  STS.U16 [R10+UR6+0x14700], R24 ;  /* 0x014700180a007988 */ /* 0x000fe20008000406 */
[----:B0-----:R-:W-:-:S03]  /*20ac0*/  LOP3.LUT R11, R29, 0x7, RZ, 0xc0, !PT ;  /* 0x000000071d0b7812 */ /* 0x001fc600078ec0ff */
[----:B------:R-:W-:Y:S01]  /*20ad0*/  STS.U16 [R10+UR6+0x16400], R26 ;  /* 0x0164001a0a007988 */ /* 0x000fe20008000406 */
[----:B-1----:R-:W-:-:S03]  /*20ae0*/  IMAD.SHL.U32 R16, R29, 0x8, RZ ;  /* 0x000000081d107824 */ /* 0x002fc600078e00ff */
[----:B------:R-:W-:Y:S04]  /*20af0*/  STS.U16 [R10+UR6+0x16500], R21 ;  /* 0x016500150a007988 */ /* 0x000fe80008000406 */
[----:B------:R-:W-:Y:S04]  /*20b00*/  STS.U16 [R10+UR6+0x16600], R14 ;  /* 0x0166000e0a007988 */ /* 0x000fe80008000406 */
[----:B------:R0:W-:Y:S04]  /*20b10*/  STS.U16 [R10+UR6+0x16700], R0 ;  /* 0x016700000a007988 */ /* 0x0001e80008000406 */
[----:B------:R-:W-:Y:S04]  /*20b20*/  STS.U16 [R10+UR6+0x18400], R27 ;  /* 0x0184001b0a007988 */ /* 0x000fe80008000406 */
[----:B------:R-:W-:Y:S01]  /*20b30*/  STS.U16 [R10+UR6+0x18600], R25 ;  /* 0x018600190a007988 */ /* 0x000fe20008000406 */
[----:B0-----:R-:W-:-:S03]  /*20b40*/  SHF.L.U32 R0, R29, 0x1, RZ ;  /* 0x000000011d007819 */ /* 0x001fc600000006ff */
[----:B------:R-:W-:Y:S04]  /*20b50*/  STS.U16 [R10+UR6+0x18700], R23 ;  /* 0x018700170a007988 */ /* 0x000fe80008000406 */
[----:B------:R-:W-:Y:S04]  /*20b60*/  STS.U16 [R10+UR6+0x1a400], R19 ;  /* 0x01a400130a007988 */ /* 0x000fe80008000406 */
[----:B------:R-:W-:Y:S04]  /*20b70*/  STS.U16 [R10+UR6+0x1a500], R17 ;  /* 0x01a500110a007988 */ /* 0x000fe80008000406 */
[----:B------:R-:W-:Y:S04]  /*20b80*/  STS.U16 [R10+UR6+0x1a600], R13 ;  /* 0x01a6000d0a007988 */ /* 0x000fe80008000406 */
[----:B------:R-:W-:Y:S04]  /*20b90*/  STS.U16 [R10+UR6+0x1a700], R4 ;  /* 0x01a700040a007988 */ /* 0x000fe80008000406 */
[----:B------:R-:W-:Y:S04]  /*20ba0*/  STS.U16 [R10+UR6+0x1e400], R5 ;  /* 0x01e400050a007988 */ /* 0x000fe80008000406 */
[----:B------:R-:W-:Y:S04]  /*20bb0*/  STS.U16 [R10+UR6+0x1e500], R6 ;  /* 0x01e500060a007988 */ /* 0x000fe80008000406 */
[----:B------:R0:W-:Y:S01]  /*20bc0*/  STS.U16 [R10+UR6+0x1e700], R28 ;  /* 0x01e7001c0a007988 */ /* 0x0001e20008000406 */
[----:B------:R-:W-:-:S02]  /*20bd0*/  LOP3.LUT R16, R16, 0x30, RZ, 0xc0, !PT ;  /* 0x0000003010107812 */ /* 0x000fc400078ec0ff */
[----:B0-----:R-:W-:Y:S02]  /*20be0*/  SHF.L.U32 R10, R11, 0x4, RZ ;  /* 0x000000040b0a7819 */ /* 0x001fe400000006ff */
[----:B------:R-:W-:Y:S02]  /*20bf0*/  LOP3.LUT R28, R29, 0x60, RZ, 0xc0, !PT ;  /* 0x000000601d1c7812 */ /* 0x000fe400078ec0ff */
[----:B------:R-:W-:Y:S02]  /*20c00*/  LOP3.LUT R10, R10, 0x30, R0, 0x78, !PT ;  /* 0x000000300a0a7812 */ /* 0x000fe400078e7800 */
[C---:B------:R-:W-:Y:S01]  /*20c10*/  LEA R12, R11.reuse, R28, 0x2 ;  /* 0x0000001c0b0c7211 */ /* 0x040fe200078e10ff */
[----:B------:R-:W-:-:S03]  /*20c20*/  IMAD R11, R11, 0x40, R16 ;  /* 0x000000400b0b7824 */ /* 0x000fc600078e0210 */
[----:B------:R-:W-:Y:S01]  /*20c30*/  LEA R4, R12, R10, 0x8 ;  /* 0x0000000a0c047211 */ /* 0x000fe200078e40ff */
[----:B------:R-:W-:Y:S01]  /*20c40*/  STL [R1+0x4078], R28 ;  /* 0x0040781c01007387 */ /* 0x000fe20000100800 */
[----:B------:R-:W-:Y:S02]  /*20c50*/  LOP3.LUT R10, R15, 0x20, RZ, 0x3c, !PT ;  /* 0x000000200f0a7812 */ /* 0x000fe400078e3cff */
[----:B------:R-:W-:Y:S01]  /*20c60*/  LOP3.LUT R12, R29, 0x10, RZ, 0xc0, !PT ;  /* 0x000000101d0c7812 */ /* 0x000fe200078ec0ff */
[----:B------:R0:W-:Y:S01]  /*20c70*/  STL [R1+0x140], R4 ;  /* 0x0001400401007387 */ /* 0x0001e20000100800 */
[----:B------:R-:W-:-:S03]  /*20c80*/  LOP3.LUT R11, R11, 0x10, R0, 0x78, !PT ;  /* 0x000000100b0b7812 */ /* 0x000fc600078e7800 */
[----:B------:R-:W3:Y:S04]  /*20c90*/  LDL.LU R13, [R1+0x930] ;  /* 0x00093000010d7983 */ /* 0x000ee80000300800 */
[----:B0-----:R-:W3:Y:S04]  /*20ca0*/  LDL.LU R4, [R1+0x928] ;  /* 0x0009280001047983 */ /* 0x001ee80000300800 */
[----:B------:R-:W3:Y:S04]  /*20cb0*/  LDL.LU R5, [R1+0x920] ;  /* 0x0009200001057983 */ /* 0x000ee80000300800 */
[----:B------:R-:W-:Y:S04]  /*20cc0*/  STL [R1+0x4048], R0 ;  /* 0x0040480001007387 */ /* 0x000fe80000100800 */
[----:B------:R-:W-:Y:S04]  /*20cd0*/  STL [R1+0x407c], R29 ;  /* 0x00407c1d01007387 */ /* 0x000fe80000100800 */
[----:B--2---:R-:W-:Y:S04]  /*20ce0*/  STS.U16 [R10+UR6+0x800], R3 ;  /* 0x000800030a007988 */ /* 0x004fe80008000406 */
[----:B------:R-:W-:Y:S04]  /*20cf0*/  STS.U16 [R10+UR6+0xa00], R7 ;  /* 0x000a00070a007988 */ /* 0x000fe80008000406 */
[----:B------:R-:W-:Y:S04]  /*20d00*/  STS.U16 [R10+UR6+0xb00], R8 ;  /* 0x000b00080a007988 */ /* 0x000fe80008000406 */
[----:B------:R-:W-:Y:S04]  /*20d10*/  STS.U16 [R10+UR6+0x2800], R9 ;  /* 0x002800090a007988 */ /* 0x000fe80008000406 */
[----:B----4-:R0:W-:Y:S02]  /*20d20*/  STS.U16 [R10+UR6+0x900], R2 ;  /* 0x000900020a007988 */ /* 0x0101e40008000406 */
[----:B0-----:R-:W-:-:S02]  /*20d30*/  LEA R2, R12, R11, 0x5 ;  /* 0x0000000b0c027211 */ /* 0x001fc400078e28ff */
        /* <DEDUP_REMOVED lines=18> */
[----:B------:R-:W2:Y:S04]  /*20e60*/  LDL.LU R6, [R1+0x4c0] ;  /* 0x0004c00001067983 */ /* 0x000ea80000300800 */
[----:B------:R-:W4:Y:S04]  /*20e70*/  LDL.LU R3, [R1+0x4a4] ;  /* 0x0004a40001037983 */ /* 0x000f280000300800 */
[----:B------:R-:W4:Y:S04]  /*20e80*/  LDL.LU R7, [R1+0x430] ;  /* 0x0004300001077983 */ /* 0x000f280000300800 */
[----:B------:R-:W4:Y:S04]  /*20e90*/  LDL.LU R8, [R1+0x418] ;  /* 0x0004180001087983 */ /* 0x000f280000300800 */
[----:B------:R-:W4:Y:S04]  /*20ea0*/  LDL.LU R9, [R1+0x414] ;  /* 0x0004140001097983 */ /* 0x000f280000300800 */
[----:B------:R-:W-:Y:S04]  /*20eb0*/  STL [R1+0x144], R2 ;  /* 0x0001440201007387 */ /* 0x000fe80000100800 */
[----:B------:R-:W-:Y:S04]  /*20ec0*/  STL [R1+0x4080], R2 ;  /* 0x0040800201007387 */ /* 0x000fe80000100800 */
[----:B---3--:R0:W-:Y:S04]  /*20ed0*/  STS.U16 [R10+UR6+0x2900], R13 ;  /* 0x0029000d0a007988 */ /* 0x0081e80008000406 */
[----:B------:R1:W-:Y:S04]  /*20ee0*/  STS.U16 [R10+UR6+0x2a00], R4 ;  /* 0x002a00040a007988 */ /* 0x0003e80008000406 */
[----:B0-----:R-:W3:Y:S04]  /*20ef0*/  LDL.LU R13, [R1+0x410] ;  /* 0x00041000010d7983 */ /* 0x001ee80000300800 */
[----:B------:R0:W-:Y:S04]  /*20f00*/  STS.U16 [R10+UR6+0x2b00], R5 ;  /* 0x002b00050a007988 */ /* 0x0001e80008000406 */
[----:B-1----:R-:W3:Y:S04]  /*20f10*/  LDL.LU R4, [R1+0x3a4] ;  /* 0x0003a40001047983 */ /* 0x002ee80000300800 */
[----:B0-----:R-:W3:Y:S04]  /*20f20*/  LDL.LU R5, [R1+0x3a0] ;  /* 0x0003a00001057983 */ /* 0x001ee80000300800 */
[----:B--2---:R0:W-:Y:S04]  /*20f30*/  STS.U16 [R10+UR6+0xca00], R6 ;  /* 0x00ca00060a007988 */ /* 0x0041e80008000406 */
[----:B----4-:R1:W-:Y:S04]  /*20f40*/  STS.U16 [R10+UR6+0xcb00], R3 ;  /* 0x00cb00030a007988 */ /* 0x0103e80008000406 */
[----:B------:R2:W-:Y:S04]  /*20f50*/  STS.U16 [R10+UR6+0xe800], R7 ;  /* 0x00e800070a007988 */ /* 0x0005e80008000406 */
[----:B0-----:R-:W4:Y:S04]  /*20f60*/  LDL.LU R6, [R1+0x39c] ;  /* 0x00039c0001067983 */ /* 0x001f280000300800 */
[----:B-1----:R-:W4:Y:S04]  /*20f70*/  LDL.LU R3, [R1+0x398] ;  /* 0x0003980001037983 */ /* 0x002f280000300800 */
[----:B------:R0:W-:Y:S04]  /*20f80*/  STS.U16 [R10+UR6+0xe900], R8 ;  /* 0x00e900080a007988 */ /* 0x0001e80008000406 */
[----:B--2---:R-:W2:Y:S04]  /*20f90*/  LDL.LU R7, [R1+0x32c] ;  /* 0x00032c0001077983 */ /* 0x004ea80000300800 */
[----:B0-----:R-:W2:Y:S04]  /*20fa0*/  LDL.LU R8, [R1+0x328] ;  /* 0x0003280001087983 */ /* 0x001ea80000300800 */
[----:B------:R0:W-:Y:S04]  /*20fb0*/  STS.U16 [R10+UR6+0xea00], R9 ;  /* 0x00ea00090a007988 */ /* 0x0001e80008000406 */
[----:B0-----:R-:W2:Y:S04]  /*20fc0*/  LDL.LU R9, [R1+0x310] ;  /* 0x0003100001097983 */ /* 0x001ea80000300800 */
[----:B------:R0:W-:Y:S04]  /*20fd0*/  STS.U16 [R10+UR6+0x4800], R12 ;  /* 0x0048000c0a007988 */ /* 0x0001e80008000406 */
[----:B------:R1:W-:Y:S04]  /*20fe0*/  STS.U16 [R10+UR6+0x4900], R11 ;  /* 0x0049000b0a007988 */ /* 0x0003e80008000406 */
[----:B------:R1:W-:Y:S04]  /*20ff0*/  STS.U16 [R10+UR6+0x4a00], R29 ;  /* 0x004a001d0a007988 */ /* 0x0003e80008000406 */
[----:B0-----:R-:W2:Y:S04]  /*21000*/  LDL.LU R12, [R1+0x30c] ;  /* 0x00030c00010c7983 */ /* 0x001ea80000300800 */
[----:B-1----:R-:W2:Y:S04]  /*21010*/  LDL.LU R11, [R1+0x2a0] ;  /* 0x0002a000010b7983 */ /* 0x002ea80000300800 */
[----:B------:R0:W-:Y:S04]  /*21020*/  STS.U16 [R10+UR6+0x4b00], R0 ;  /* 0x004b00000a007988 */ /* 0x0001e80008000406 */
[----:B------:R-:W2:Y:S04]  /*21030*/  LDL.LU R29, [R1+0x29c] ;  /* 0x00029c00011d7983 */ /* 0x000ea80000300800 */
        /* <DEDUP_REMOVED lines=28> */
[----:B---3--:R1:W-:Y:S04]  /*21200*/  STS.U16 [R10+UR6+0xeb00], R13 ;  /* 0x00eb000d0a007988 */ /* 0x0083e80008000406 */
[----:B0-----:R-:W3:Y:S04]  /*21210*/  LDL.LU R17, [R1+0xb0] ;  /* 0x0000b00001117983 */ /* 0x001ee80000300800 */
[----:B------:R0:W-:Y:S04]  /*21220*/  STS.U16 [R10+UR6+0x10800], R4 ;  /* 0x010800040a007988 */ /* 0x0001e80008000406 */
[----:B-1----:R-:W3:Y:S04]  /*21230*/  LDL.LU R13, [R1+0xa8] ;  /* 0x0000a800010d7983 */ /* 0x002ee80000300800 */
[----:B------:R1:W-:Y:S04]  /*21240*/  STS.U16 [R10+UR6+0x10900], R5 ;  /* 0x010900050a007988 */ /* 0x0003e80008000406 */
[----:B0-----:R-:W3:Y:S04]  /*21250*/  LDL.LU R4, [R1+0xa0] ;  /* 0x0000a00001047983 */ /* 0x001ee80000300800 */
[----:B-1----:R-:W3:Y:S04]  /*21260*/  LDL.LU R5, [R1+0x98] ;  /* 0x0000980001057983 */ /* 0x002ee80000300800 */
[----:B----4-:R0:W-:Y:S04]  /*21270*/  STS.U16 [R10+UR6+0x10a00], R6 ;  /* 0x010a00060a007988 */ /* 0x0101e80008000406 */
[----:B------:R1:W-:Y:S04]  /*21280*/  STS.U16 [R10+UR6+0x10b00], R3 ;  /* 0x010b00030a007988 */ /* 0x0003e80008000406 */
[----:B0-----:R-:W4:Y:S04]  /*21290*/  LDL.LU R6, [R1+0x24] ;  /* 0x0000240001067983 */ /* 0x001f280000300800 */
[----:B-1----:R-:W4:Y:S04]  /*212a0*/  LDL.LU R3, [R1+0x20] ;  /* 0x0000200001037983 */ /* 0x002f280000300800 */
[----:B--2---:R0:W-:Y:S04]  /*212b0*/  STS.U16 [R10+UR6+0x12800], R7 ;  /* 0x012800070a007988 */ /* 0x0041e80008000406 */
[----:B------:R1:W-:Y:S04]  /*212c0*/  STS.U16 [R10+UR6+0x12900], R8 ;  /* 0x012900080a007988 */ /* 0x0003e80008000406 */
[----:B0-----:R-:W2:Y:S04]  /*212d0*/  LDL.LU R7, [R1+0x1c] ;  /* 0x00001c0001077983 */ /* 0x001ea80000300800 */
[----:B-1----:R-:W2:Y:S04]  /*212e0*/  LDL.LU R8, [R1+0x18] ;  /* 0x0000180001087983 */ /* 0x002ea80000300800 */
[----:B------:R0:W-:Y:S04]  /*212f0*/  STS.U16 [R10+UR6+0x12a00], R9 ;  /* 0x012a00090a007988 */ /* 0x0001e80008000406 */
[----:B0-----:R-:W2:Y:S04]  /*21300*/  LDL.LU R9, [R1+0x9ac] ;  /* 0x0009ac0001097983 */ /* 0x001ea80000300800 */
[----:B------:R-:W-:Y:S04]  /*21310*/  STL [R1+0x40f4], R15 ;  /* 0x0040f40f01007387 */ /* 0x000fe80000100800 */
[----:B------:R-:W-:Y:S04]  /*21320*/  STS.U16 [R10+UR6+0x12b00], R12 ;  /* 0x012b000c0a007988 */ /* 0x000fe80008000406 */
[----:B------:R0:W-:Y:S04]  /*21330*/  STS.U16 [R10+UR6+0x14800], R11 ;  /* 0x0148000b0a007988 */ /* 0x0001e80008000406 */
[----:B------:R-:W-:Y:S04]  /*21340*/  STS.U16 [R10+UR6+0x14900], R29 ;  /* 0x0149001d0a007988 */ /* 0x000fe80008000406 */
[----:B------:R-:W-:Y:S01]  /*21350*/  STS.U16 [R10+UR6+0x14a00], R0 ;  /* 0x014a00000a007988 */ /* 0x000fe20008000406 */
[----:B0-----:R-:W-:-:S03]  /*21360*/  LOP3.LUT R11, R15, 0x30, RZ, 0x3c, !PT ;  /* 0x000000300f0b7812 */ /* 0x001fc600078e3cff */
        /* <DEDUP_REMOVED lines=15> */
[----:B------:R-:W-:Y:S04]  /*21460*/  STS.U16 [R10+UR6+0x1ca00], R4 ;  /* 0x01ca00040a007988 */ /* 0x000fe80008000406 */
[----:B------:R0:W-:Y:S04]  /*21470*/  STS.U16 [R10+UR6+0x1cb00], R5 ;  /* 0x01cb00050a007988 */ /* 0x0001e80008000406 */
[----:B0-----:R-:W3:Y:S04]  /*21480*/  LDL.LU R5, [R1+0x9a8] ;  /* 0x0009a80001057983 */ /* 0x001ee80000300800 */
[----:B----4-:R0:W-:Y:S04]  /*21490*/  STS.U16 [R10+UR6+0x1e800], R6 ;  /* 0x01e800060a007988 */ /* 0x0101e80008000406 */
[----:B------:R1:W-:Y:S04]  /*214a0*/  STS.U16 [R10+UR6+0x1e900], R3 ;  /* 0x01e900030a007988 */ /* 0x0003e80008000406 */
[----:B0-----:R-:W4:Y:S04]  /*214b0*/  LDL.LU R6, [R1+0x994] ;  /* 0x0009940001067983 */ /* 0x001f280000300800 */
[----:B-1----:R-:W4:Y:S04]  /*214c0*/  LDL.LU R3, [R1+0x990] ;  /* 0x0009900001037983 */ /* 0x002f280000300800 */
[----:B--2---:R-:W-:Y:S04]  /*214d0*/  STS.U16 [R10+UR6+0x1ea00], R7 ;  /* 0x01ea00070a007988 */ /* 0x004fe80008000406 */
[----:B------:R0:W-:Y:S04]  /*214e0*/  STS.U16 [R10+UR6+0x1eb00], R8 ;  /* 0x01eb00080a007988 */ /* 0x0001e80008000406 */
[----:B0-----:R-:W2:Y:S04]  /*214f0*/  LDL.LU R10, [R1+0x91c] ;  /* 0x00091c00010a7983 */ /* 0x001ea80000300800 */
        /* <DEDUP_REMOVED lines=22> */
[----:B------:R0:W-:Y:S04]  /*21660*/  STS.U16 [R11+UR6+0xc00], R9 ;  /* 0x000c00090b007988 */ /* 0x0001e80008000406 */
[----:B------:R-:W2:Y:S04]  /*21670*/  LDL.LU R8, [R1+0x470] ;  /* 0x0004700001087983 */ /* 0x000ea80000300800 */
[----:B0-----:R-:W2:Y:S04]  /*21680*/  LDL.LU R9, [R1+0x40c] ;  /* 0x00040c0001097983 */ /* 0x001ea80000300800 */
[----:B---3--:R0:W-:Y:S04]  /*21690*/  STS.U16 [R11+UR6+0xd00], R5 ;  /* 0x000d00050b007988 */ /* 0x0081e80008000406 */
[----:B0-----:R-:W3:Y:S04]  /*216a0*/  LDL.LU R5, [R1+0x408] ;  /* 0x0004080001057983 */ /* 0x001ee80000300800 */
[----:B----4-:R0:W-:Y:S04]  /*216b0*/  STS.U16 [R11+UR6+0xe00], R6 ;  /* 0x000e00060b007988 */ /* 0x0101e80008000406 */
[----:B------:R1:W-:Y:S04]  /*216c0*/  STS.U16 [R11+UR6+0xf00], R3 ;  /* 0x000f00030b007988 */ /* 0x0003e80008000406 */
[----:B0-----:R-:W4:Y:S04]  /*216d0*/  LDL.LU R6, [R1+0x3fc] ;  /* 0x0003fc0001067983 */ /* 0x001f280000300800 */
[----:B-1----:R-:W4:Y:S04]  /*216e0*/  LDL.LU R3, [R1+0x3f8] ;  /* 0x0003f80001037983 */ /* 0x002f280000300800 */
[----:B--2---:R-:W-:Y:S04]  /*216f0*/  STS.U16 [R11+UR6+0x2c00], R10 ;  /* 0x002c000a0b007988 */ /* 0x004fe80008000406 */
[----:B------:R-:W-:Y:S04]  /*21700*/  STS.U16 [R11+UR6+0x2d00], R15 ;  /* 0x002d000f0b007988 */ /* 0x000fe80008000406 */
[----:B------:R-:W-:Y:S04]  /*21710*/  STS.U16 [R11+UR6+0x2e00], R2 ;  /* 0x002e00020b007988 */ /* 0x000fe80008000406 */
[----:B------:R-:W-:Y:S04]  /*21720*/  STS.U16 [R11+UR6+0x2f00], R12 ;  /* 0x002f000c0b007988 */ /* 0x000fe80008000406 */
[----:B------:R0:W-:Y:S04]  /*21730*/  STS.U16 [R11+UR6+0xce00], R7 ;  /* 0x00ce00070b007988 */ /* 0x0001e80008000406 */
[----:B------:R1:W-:Y:S04]  /*21740*/  STS.U16 [R11+UR6+0xcf00], R8 ;  /* 0x00cf00080b007988 */ /* 0x0003e80008000406 */
[----:B0-----:R-:W2:Y:S04]  /*21750*/  LDL.LU R7, [R1+0x384] ;  /* 0x0003840001077983 */ /* 0x001ea80000300800 */
[----:B------:R0:W-:Y:S04]  /*21760*/  STS.U16 [R11+UR6+0xec00], R9 ;  /* 0x00ec00090b007988 */ /* 0x0001e80008000406 */
[----:B-1----:R-:W2:Y:S04]  /*21770*/  LDL.LU R8, [R1+0x380] ;  /* 0x0003800001087983 */ /* 0x002ea80000300800 */
[----:B0-----:R-:W2:Y:S04]  /*21780*/  LDL.LU R9, [R1+0x370] ;  /* 0x0003700001097983 */ /* 0x001ea80000300800 */
[----:B------:R-:W2:Y:S04]  /*21790*/  LDL.LU R15, [R1+0x36c] ;  /* 0x00036c00010f7983 */ /* 0x000ea80000300800 */
[----:B------:R-:W2:Y:S04]  /*217a0*/  LDL.LU R10, [R1+0x308] ;  /* 0x00030800010a7983 */ /* 0x000ea80000300800 */
[----:B------:R-:W2:Y:S04]  /*217b0*/  LDL.LU R2, [R1+0x304] ;  /* 0x0003040001027983 */ /* 0x000ea80000300800 */
        /* <DEDUP_REMOVED lines=36> */
[----:B---3--:R0:W-:Y:S04]  /*21a00*/  STS.U16 [R11+UR6+0xed00], R5 ;  /* 0x00ed00050b007988 */ /* 0x0081e80008000406 */
[----:B-1----:R-:W3:Y:S04]  /*21a10*/  LDL.LU R4, [R1+0x94] ;  /* 0x0000940001047983 */ /* 0x002ee80000300800 */
[----:B0-----:R-:W3:Y:S04]  /*21a20*/  LDL.LU R5, [R1+0x90] ;  /* 0x0000900001057983 */ /* 0x001ee80000300800 */
[----:B----4-:R0:W-:Y:S04]  /*21a30*/  STS.U16 [R11+UR6+0xee00], R6 ;  /* 0x00ee00060b007988 */ /* 0x0101e80008000406 */
[----:B------:R1:W-:Y:S04]  /*21a40*/  STS.U16 [R11+UR6+0xef00], R3 ;  /* 0x00ef00030b007988 */ /* 0x0003e80008000406 */
[----:B0-----:R-:W4:Y:S04]  /*21a50*/  LDL.LU R6, [R1+0x8c] ;  /* 0x00008c0001067983 */ /* 0x001f280000300800 */
[----:B-1----:R-:W4:Y:S04]  /*21a60*/  LDL.LU R3, [R1+0x88] ;  /* 0x0000880001037983 */ /* 0x002f280000300800 */
[----:B--2---:R0:W-:Y:S04]  /*21a70*/  STS.U16 [R11+UR6+0x10c00], R7 ;  /* 0x010c00070b007988 */ /* 0x0041e80008000406 */
[----:B------:R1:W-:Y:S04]  /*21a80*/  STS.U16 [R11+UR6+0x10d00], R8 ;  /* 0x010d00080b007988 */ /* 0x0003e80008000406 */
[----:B0-----:R-:W2:Y:S04]  /*21a90*/  LDL.LU R7, [R1+0x14] ;  /* 0x0000140001077983 */ /* 0x001ea80000300800 */
[----:B------:R0:W-:Y:S04]  /*21aa0*/  STS.U16 [R11+UR6+0x10e00], R9 ;  /* 0x010e00090b007988 */ /* 0x0001e80008000406 */
[----:B-1----:R-:W2:Y:S04]  /*21ab0*/  LDL.LU R8, [R1+0x10] ;  /* 0x0000100001087983 */ /* 0x002ea80000300800 */
[----:B------:R1:W-:Y:S04]  /*21ac0*/  STS.U16 [R11+UR6+0x10f00], R15 ;  /* 0x010f000f0b007988 */ /* 0x0003e80008000406 */
[----:B0-----:R-:W2:Y:S04]  /*21ad0*/  LDL.LU R9, [R1+0xc] ;  /* 0x00000c0001097983 */ /* 0x001ea80000300800 */
[----:B-1----:R-:W3:Y:S04]  /*21ae0*/  LDL.LU R15, [R1+0x40f4] ;  /* 0x0040f400010f7983 */ /* 0x002ee80000300800 */
[----:B------:R3:W-:Y:S02]  /*21af0*/  STS.U16 [R11+UR6+0x12c00], R10 ;  /* 0x012c000a0b007988 */ /* 0x0007e40008000406 */
[----:B---3--:R-:W-:-:S05]  /*21b00*/  LOP3.LUT R10, R15, 0x40, RZ, 0x3c, !PT ;  /* 0x000000400f0a7812 */ /* 0x008fca00078e3cff */
[----:B------:R0:W-:Y:S04]  /*21b10*/  STL [R1+0x40f0], R10 ;  /* 0x0040f00a01007387 */ /* 0x0001e80000100800 */
[----:B------:R1:W-:Y:S04]  /*21b20*/  STL [R1+0x40dc], R15 ;  /* 0x0040dc0f01007387 */ /* 0x0003e80000100800 */
[----:B0-----:R-:W3:Y:S04]  /*21b30*/  LDL.LU R10, [R1+0x8] ;  /* 0x00000800010a7983 */ /* 0x001ee80000300800 */
[----:B-1----:R-:W4:Y:S04]  /*21b40*/  LDL.LU R15, [R1+0x980] ;  /* 0x00098000010f7983 */ /* 0x002f280000300800 */
[----:B----4-:R0:W-:Y:S04]  /*21b50*/  STL [R1+0x40e8], R15 ;  /* 0x0040e80f01007387 */ /* 0x0101e80000100800 */
        /* <DEDUP_REMOVED lines=24> */
[----:B--2---:R-:W-:Y:S04]  /*21ce0*/  STS.U16 [R11+UR6+0x1ec00], R7 ;  /* 0x01ec00070b007988 */ /* 0x004fe80008000406 */
[----:B------:R-:W-:Y:S04]  /*21cf0*/  STS.U16 [R11+UR6+0x1ed00], R8 ;  /* 0x01ed00080b007988 */ /* 0x000fe80008000406 */
[----:B------:R-:W-:Y:S04]  /*21d00*/  STS.U16 [R11+UR6+0x1ee00], R9 ;  /* 0x01ee00090b007988 */ /* 0x000fe80008000406 */
[----:B---3--:R-:W-:Y:S04]  /*21d10*/  STS.U16 [R11+UR6+0x1ef00], R10 ;  /* 0x01ef000a0b007988 */ /* 0x008fe80008000406 */
[----:B----4-:R0:W-:Y:S04]  /*21d20*/  STL [R1+0x40ec], R15 ;  /* 0x0040ec0f01007387 */ /* 0x0101e80000100800 */
        /* <DEDUP_REMOVED lines=23> */
[----:B------:R-:W3:Y:S04]  /*21ea0*/  LDL.LU R3, [R1+0x460] ;  /* 0x0004600001037983 */ /* 0x000ee80000300800 */
[----:B------:R-:W4:Y:S04]  /*21eb0*/  LDL.LU R7, [R1+0x45c] ;  /* 0x00045c0001077983 */ /* 0x000f280000300800 */
[----:B------:R-:W4:Y:S04]  /*21ec0*/  LDL.LU R8, [R1+0x3f0] ;  /* 0x0003f00001087983 */ /* 0x000f280000300800 */
[----:B------:R-:W4:Y:S04]  /*21ed0*/  LDL.LU R9, [R1+0x3ec] ;  /* 0x0003ec0001097983 */ /* 0x000f280000300800 */
[----:B------:R-:W2:Y:S04]  /*21ee0*/  LDL.LU R10, [R1+0x40f0] ;  /* 0x0040f000010a7983 */ /* 0x000ea80000300800 */
[----:B------:R-:W4:Y:S04]  /*21ef0*/  LDL.LU R11, [R1+0x984] ;  /* 0x00098400010b7983 */ /* 0x000f280000300800 */
[----:B--2---:R0:W-:Y:S04]  /*21f00*/  STS.U16 [R10+UR6+0x1000], R15 ;  /* 0x0010000f0a007988 */ /* 0x0041e80008000406 */
[----:B0-----:R-:W2:Y:S04]  /*21f10*/  LDL.LU R15, [R1+0x40ec] ;  /* 0x0040ec00010f7983 */ /* 0x001ea80000300800 */
[----:B--2---:R0:W-:Y:S04]  /*21f20*/  STS.U16 [R10+UR6+0x1100], R15 ;  /* 0x0011000f0a007988 */ /* 0x0041e80008000406 */
[----:B0-----:R-:W2:Y:S04]  /*21f30*/  LDL.LU R15, [R1+0x40e8] ;  /* 0x0040e800010f7983 */ /* 0x001ea80000300800 */
[----:B---3--:R0:W-:Y:S04]  /*21f40*/  STS.U16 [R10+UR6+0xd200], R3 ;  /* 0x00d200030a007988 */ /* 0x0081e80008000406 */
[----:B0-----:R-:W3:Y:S04]  /*21f50*/  LDL.LU R3, [R1+0x3e8] ;  /* 0x0003e80001037983 */ /* 0x001ee80000300800 */
[----:B--2---:R0:W-:Y:S04]  /*21f60*/  STS.U16 [R10+UR6+0x1300], R15 ;  /* 0x0013000f0a007988 */ /* 0x0041e80008000406 */
[----:B0-----:R-:W2:Y:S04]  /*21f70*/  LDL.LU R15, [R1+0x378] ;  /* 0x00037800010f7983 */ /* 0x001ea80000300800 */
[----:B--2---:R0:W-:Y:S04]  /*21f80*/  STL [R1+0x40e0], R15 ;  /* 0x0040e00f01007387 */ /* 0x0041e80000100800 */
[----:B0-----:R-:W2:Y:S04]  /*21f90*/  LDL.LU R15, [R1+0x37c] ;  /* 0x00037c00010f7983 */ /* 0x001ea80000300800 */
[----:B----4-:R-:W-:Y:S04]  /*21fa0*/  STS.U16 [R10+UR6+0xd300], R7 ;  /* 0x00d300070a007988 */ /* 0x010fe80008000406 */
[----:B------:R-:W-:Y:S04]  /*21fb0*/  STS.U16 [R10+UR6+0xf000], R8 ;  /* 0x00f000080a007988 */ /* 0x000fe80008000406 */
[----:B------:R-:W-:Y:S04]  /*21fc0*/  STS.U16 [R10+UR6+0xf100], R9 ;  /* 0x00f100090a007988 */ /* 0x000fe80008000406 */
[----:B------:R-:W-:Y:S04]  /*21fd0*/  STS.U16 [R10+UR6+0x1200], R11 ;  /* 0x0012000b0a007988 */ /* 0x000fe80008000406 */
[----:B------:R-:W-:Y:S04]  /*21fe0*/  STS.U16 [R10+UR6+0x3000], R2 ;  /* 0x003000020a007988 */ /* 0x000fe80008000406 */
[----:B--2---:R0:W-:Y:S04]  /*21ff0*/  STL [R1+0x40e4], R15 ;  /* 0x0040e40f01007387 */ /* 0x0041e80000100800 */
[----:B0-----:R-:W2:Y:S04]  /*22000*/  LDL.LU R15, [R1+0x3e4] ;  /* 0x0003e400010f7983 */ /* 0x001ea80000300800 */
        /* <DEDUP_REMOVED lines=46> */
[----:B---3--:R1:W-:Y:S04]  /*222f0*/  STS.U16 [R10+UR6+0xf200], R3 ;  /* 0x00f200030a007988 */ /* 0x0083e80008000406 */
[----:B0-----:R-:W3:Y:S04]  /*22300*/  LDL.LU R6, [R1+0x78] ;  /* 0x0000780001067983 */ /* 0x001ee80000300800 */
[----:B-1----:R-:W3:Y:S04]  /*22310*/  LDL.LU R3, [R1+0x4] ;  /* 0x0000040001037983 */ /* 0x002ee80000300800 */
[----:B--2---:R0:W-:Y:S04]  /*22320*/  STS.U16 [R10+UR6+0xf300], R15 ;  /* 0x00f3000f0a007988 */ /* 0x0041e80008000406 */
[----:B0-----:R-:W2:Y:S04]  /*22330*/  LDL.LU R15, [R1+0x40e4] ;  /* 0x0040e400010f7983 */ /* 0x001ea80000300800 */
[----:B--2---:R0:W-:Y:S04]  /*22340*/  STS.U16 [R10+UR6+0x11000], R15 ;  /* 0x0110000f0a007988 */ /* 0x0041e80008000406 */
[----:B0-----:R-:W2:Y:S04]  /*22350*/  LDL.LU R15, [R1+0x40e0] ;  /* 0x0040e000010f7983 */ /* 0x001ea80000300800 */
[----:B--2---:R0:W-:Y:S04]  /*22360*/  STS.U16 [R10+UR6+0x11100], R15 ;  /* 0x0111000f0a007988 */ /* 0x0041e80008000406 */
[----:B0-----:R-:W2:Y:S04]  /*22370*/  LDL.LU R15, [R1+0x40dc] ;  /* 0x0040dc00010f7983 */ /* 0x001ea80000300800 */
[----:B----4-:R0:W-:Y:S04]  /*22380*/  STS.U16 [R10+UR6+0x11200], R7 ;  /* 0x011200070a007988 */ /* 0x0101e80008000406 */
[----:B------:R1:W-:Y:S04]  /*22390*/  STS.U16 [R10+UR6+0x11300], R8 ;  /* 0x011300080a007988 */ /* 0x0003e80008000406 */
[----:B------:R4:W-:Y:S04]  /*223a0*/  STS.U16 [R10+UR6+0x13000], R9 ;  /* 0x013000090a007988 */ /* 0x0009e80008000406 */
[----:B0-----:R-:W3:Y:S04]  /*223b0*/  LDL.LU R7, [R1+0x40d8] ;  /* 0x0040d80001077983 */ /* 0x001ee80000300800 */
[----:B-1----:R-:W3:Y:S04]  /*223c0*/  LDL.LU R8, [R1+0x40d4] ;  /* 0x0040d40001087983 */ /* 0x002ee80000300800 */
[----:B------:R2:W-:Y:S04]  /*223d0*/  STS.U16 [R10+UR6+0x13100], R11 ;  /* 0x0131000b0a007988 */ /* 0x0005e80008000406 */
[----:B----4-:R-:W4:Y:S01]  /*223e0*/  LDL.LU R9, [R1+0x40d0] ;  /* 0x0040d00001097983 */ /* 0x010f220000300800 */
[----:B--2---:R-:W-:-:S03]  /*223f0*/  LOP3.LUT R11, R15, 0x50, RZ, 0x3c, !PT ;  /* 0x000000500f0b7812 */ /* 0x004fc600078e3cff */
[----:B------:R-:W2:Y:S04]  /*22400*/  LDL.LU R15, [R1+0x8f8] ;  /* 0x0008f800010f7983 */ /* 0x000ea80000300800 */
        /* <DEDUP_REMOVED lines=19> */
[----:B--2---:R0:W-:Y:S04]  /*22540*/  STL [R1+0x40cc], R15 ;  /* 0x0040cc0f01007387 */ /* 0x0041e80000100800 */
        /* <DEDUP_REMOVED lines=21> */
[----:B------:R1:W-:Y:S04]  /*226a0*/  STS.U16 [R10+UR6+0x1d200], R5 ;  /* 0x01d200050a007988 */ /* 0x0003e80008000406 */
[----:B---3--:R3:W-:Y:S04]  /*226b0*/  STS.U16 [R10+UR6+0x1d300], R6 ;  /* 0x01d300060a007988 */ /* 0x0087e80008000406 */
[----:B0-----:R-:W2:Y:S04]  /*226c0*/  LDL.LU R4, [R1+0x468] ;  /* 0x0004680001047983 */ /* 0x001ea80000300800 */
[----:B-1----:R-:W2:Y:S04]  /*226d0*/  LDL.LU R5, [R1+0x464] ;  /* 0x0004640001057983 */ /* 0x002ea80000300800 */
[----:B------:R0:W-:Y:S04]  /*226e0*/  STS.U16 [R10+UR6+0x1f000], R3 ;  /* 0x01f000030a007988 */ /* 0x0001e80008000406 */
[----:B---3--:R-:W3:Y:S04]  /*226f0*/  LDL.LU R6, [R1+0x444] ;  /* 0x0004440001067983 */ /* 0x008ee80000300800 */
[----:B----4-:R1:W-:Y:S04]  /*22700*/  STS.U16 [R10+UR6+0x1f100], R9 ;  /* 0x01f100090a007988 */ /* 0x0103e80008000406 */
[----:B0-----:R-:W4:Y:S04]  /*22710*/  LDL.LU R3, [R1+0x3f4] ;  /* 0x0003f40001037983 */ /* 0x001f280000300800 */
[----:B------:R0:W-:Y:S04]  /*22720*/  STS.U16 [R10+UR6+0x1f200], R8 ;  /* 0x01f200080a007988 */ /* 0x0001e80008000406 */
[----:B-1----:R-:W4:Y:S04]  /*22730*/  LDL.LU R9, [R1+0x8fc] ;  /* 0x0008fc0001097983 */ /* 0x002f280000300800 */
[----:B------:R1:W-:Y:S04]  /*22740*/  STS.U16 [R10+UR6+0x1f300], R7 ;  /* 0x01f300070a007988 */ /* 0x0003e80008000406 */
[----:B0-----:R-:W4:Y:S04]  /*22750*/  LDL.LU R8, [R1+0x970] ;  /* 0x0009700001087983 */ /* 0x001f280000300800 */
[----:B-1----:R-:W4:Y:S04]  /*22760*/  LDL.LU R7, [R1+0x978] ;  /* 0x0009780001077983 */ /* 0x002f280000300800 */
[----:B------:R-:W4:Y:S04]  /*22770*/  LDL.LU R10, [R1+0x974] ;  /* 0x00097400010a7983 */ /* 0x000f280000300800 */
[----:B--2---:R0:W-:Y:S04]  /*22780*/  STS.U16 [R11+UR6+0x1400], R15 ;  /* 0x0014000f0b007988 */ /* 0x0041e80008000406 */
[----:B0-----:R-:W2:Y:S04]  /*22790*/  LDL.LU R15, [R1+0x40cc] ;  /* 0x0040cc00010f7983 */ /* 0x001ea80000300800 */
[----:B------:R-:W-:Y:S04]  /*227a0*/  STS.U16 [R11+UR6+0x9500], R21 ;  /* 0x009500150b007988 */ /* 0x000fe80008000406 */
[----:B------:R0:W-:Y:S04]  /*227b0*/  STS.U16 [R11+UR6+0xd400], R13 ;  /* 0x00d4000d0b007988 */ /* 0x0001e80008000406 */
[----:B0-----:R-:W2:Y:S04]  /*227c0*/  LDL.LU R13, [R1+0x3d8] ;  /* 0x0003d800010d7983 */ /* 0x001ea80000300800 */
[----:B------:R-:W3:Y:S04]  /*227d0*/  LDL.LU R21, [R1+0x368] ;  /* 0x0003680001157983 */ /* 0x000ee80000300800 */
[----:B---3--:R0:W-:Y:S04]  /*227e0*/  STL [R1+0x40c4], R21 ;  /* 0x0040c41501007387 */ /* 0x0081e80000100800 */
[----:B0-----:R-:W3:Y:S04]  /*227f0*/  LDL.LU R21, [R1+0x3d0] ;  /* 0x0003d00001157983 */ /* 0x001ee80000300800 */
[----:B------:R-:W-:Y:S04]  /*22800*/  STS.U16 [R11+UR6+0xd500], R4 ;  /* 0x00d500040b007988 */ /* 0x000fe80008000406 */
[----:B------:R-:W-:Y:S04]  /*22810*/  STS.U16 [R11+UR6+0xd600], R5 ;  /* 0x00d600050b007988 */ /* 0x000fe80008000406 */
[----:B------:R-:W-:Y:S04]  /*22820*/  STS.U16 [R11+UR6+0xd700], R6 ;  /* 0x00d700060b007988 */ /* 0x000fe80008000406 */
[----:B----4-:R-:W-:Y:S04]  /*22830*/  STS.U16 [R11+UR6+0xf400], R3 ;  /* 0x00f400030b007988 */ /* 0x010fe80008000406 */
[----:B------:R-:W-:Y:S04]  /*22840*/  STS.U16 [R11+UR6+0x1500], R7 ;  /* 0x001500070b007988 */ /* 0x000fe80008000406 */
[----:B---3--:R0:W-:Y:S04]  /*22850*/  STL [R1+0x40c8], R21 ;  /* 0x0040c81501007387 */ /* 0x0081e80000100800 */
[----:B0-----:R-:W3:Y:S04]  /*22860*/  LDL.LU R21, [R1+0x3d4] ;  /* 0x0003d40001157983 */ /* 0x001ee80000300800 */
        /* <DEDUP_REMOVED lines=10> */
[----:B--2---:R1:W-:Y:S04]  /*22910*/  STS.U16 [R11+UR6+0x3500], R15 ;  /* 0x0035000f0b007988 */ /* 0x0043e80008000406 */
        /* <DEDUP_REMOVED lines=37> */
[----:B-1----:R-:W2:Y:S04]  /*22b70*/  LDL.LU R13, [R1+0x64] ;  /* 0x00006400010d7983 */ /* 0x002ea80000300800 */
[----:B---3--:R0:W-:Y:S04]  /*22b80*/  STS.U16 [R11+UR6+0xf600], R21 ;  /* 0x00f600150b007988 */ /* 0x0081e80008000406 */
[----:B0-----:R-:W3:Y:S04]  /*22b90*/  LDL.LU R21, [R1+0x40c8] ;  /* 0x0040c80001157983 */ /* 0x001ee80000300800 */
[----:B---3--:R0:W-:Y:S04]  /*22ba0*/  STS.U16 [R11+UR6+0xf700], R21 ;  /* 0x00f700150b007988 */ /* 0x0081e80008000406 */
[----:B0-----:R-:W3:Y:S04]  /*22bb0*/  LDL.LU R21, [R1+0x40c4] ;  /* 0x0040c40001157983 */ /* 0x001ee80000300800 */
[----:B----4-:R-:W-:Y:S04]  /*22bc0*/  STS.U16 [R11+UR6+0x11500], R4 ;  /* 0x011500040b007988 */ /* 0x010fe80008000406 */
[----:B------:R-:W-:Y:S04]  /*22bd0*/  STS.U16 [R11+UR6+0x11600], R5 ;  /* 0x011600050b007988 */ /* 0x000fe80008000406 */
[----:B------:R-:W-:Y:S04]  /*22be0*/  STS.U16 [R11+UR6+0x11700], R6 ;  /* 0x011700060b007988 */ /* 0x000fe80008000406 */
[----:B------:R-:W-:Y:S04]  /*22bf0*/  STS.U16 [R11+UR6+0x13400], R3 ;  /* 0x013400030b007988 */ /* 0x000fe80008000406 */
[----:B------:R-:W-:Y:S04]  /*22c00*/  STS.U16 [R11+UR6+0x13600], R10 ;  /* 0x0136000a0b007988 */ /* 0x000fe80008000406 */
[----:B---3--:R0:W-:Y:S04]  /*22c10*/  STS.U16 [R11+UR6+0x11400], R21 ;  /* 0x011400150b007988 */ /* 0x0081e80008000406 */
[----:B0-----:R-:W3:Y:S04]  /*22c20*/  LDL.LU R21, [R1+0x40c0] ;  /* 0x0040c00001157983 */ /* 0x001ee80000300800 */
[----:B------:R-:W4:Y:S04]  /*22c30*/  LDL.LU R4, [R1+0x40bc] ;  /* 0x0040bc0001047983 */ /* 0x000f280000300800 */
[----:B------:R-:W4:Y:S04]  /*22c40*/  LDL.LU R5, [R1+0x40b8] ;  /* 0x0040b80001057983 */ /* 0x000f280000300800 */
[----:B------:R-:W4:Y:S04]  /*22c50*/  LDL.LU R6, [R1+0x40b4] ;  /* 0x0040b40001067983 */ /* 0x000f280000300800 */
[----:B------:R-:W4:Y:S04]  /*22c60*/  LDL.LU R3, [R1+0x40b0] ;  /* 0x0040b00001037983 */ /* 0x000f280000300800 */
[----:B------:R-:W3:Y:S04]  /*22c70*/  LDL.LU R10, [R1+0x8e0] ;  /* 0x0008e000010a7983 */ /* 0x000ee80000300800 */
[----:B--2---:R-:W-:Y:S04]  /*22c80*/  STS.U16 [R11+UR6+0x15400], R9 ;  /* 0x015400090b007988 */ /* 0x004fe80008000406 */
[----:B------:R-:W-:Y:S04]  /*22c90*/  STS.U16 [R11+UR6+0x15500], R15 ;  /* 0x0155000f0b007988 */ /* 0x000fe80008000406 */
[----:B------:R-:W-:Y:S04]  /*22ca0*/  STS.U16 [R11+UR6+0x15600], R2 ;  /* 0x015600020b007988 */ /* 0x000fe80008000406 */
[----:B------:R-:W-:Y:S04]  /*22cb0*/  STS.U16 [R11+UR6+0x15700], R12 ;  /* 0x0157000c0b007988 */ /* 0x000fe80008000406 */
[----:B------:R-:W-:Y:S04]  /*22cc0*/  STS.U16 [R11+UR6+0x17400], R29 ;  /* 0x0174001d0b007988 */ /* 0x000fe80008000406 */
[----:B---3--:R0:W-:Y:S04]  /*22cd0*/  STL [R1+0x40ac], R10 ;  /* 0x0040ac0a01007387 */ /* 0x0081e80000100800 */
[----:B0-----:R-:W2:Y:S04]  /*22ce0*/  LDL.LU R10, [R1+0x96c] ;  /* 0x00096c00010a7983 */ /* 0x001ea80000300800 */
[----:B------:R-:W3:Y:S04]  /*22cf0*/  LDL.LU R9, [R1+0x86c] ;  /* 0x00086c0001097983 */ /* 0x000ee80000300800 */
[----:B------:R-:W3:Y:S04]  /*22d00*/  LDL.LU R15, [R1+0x868] ;  /* 0x00086800010f7983 */ /* 0x000ee80000300800 */
[----:B------:R-:W3:Y:S04]  /*22d10*/  LDL.LU R2, [R1+0x864] ;  /* 0x0008640001027983 */ /* 0x000ee80000300800 */
[----:B------:R-:W3:Y:S04]  /*22d20*/  LDL.LU R12, [R1+0x860] ;  /* 0x00086000010c7983 */ /* 0x000ee80000300800 */
[----:B------:R0:W-:Y:S04]  /*22d30*/  STS.U16 [R11+UR6+0x17500], R0 ;  /* 0x017500000b007988 */ /* 0x0001e80008000406 */
        /* <DEDUP_REMOVED lines=20> */
[----:B------:R4:W-:Y:S04]  /*22e80*/  STS.U16 [R11+UR6+0x1b700], R25 ;  /* 0x01b700190b007988 */ /* 0x0009e80008000406 */
[----:B-1----:R-:W3:Y:S01]  /*22e90*/  LDL.LU R27, [R1+0x4e4] ;  /* 0x0004e400011b7983 */ /* 0x002ee20000300800 */
[----:B0-----:R-:W-:-:S03]  /*22ea0*/  SHF.L.U32 R7, R21, 0x1, RZ ;  /* 0x0000000115077819 */ /* 0x001fc600000006ff */
[----:B------:R0:W-:Y:S04]  /*22eb0*/  STS.U16 [R11+UR6+0x1d400], R23 ;  /* 0x01d400170b007988 */ /* 0x0001e80008000406 */
[----:B----4-:R-:W4:Y:S04]  /*22ec0*/  LDL.LU R25, [R1+0x4e0] ;  /* 0x0004e00001197983 */ /* 0x010f280000300800 */
[----:B------:R1:W-:Y:S04]  /*22ed0*/  STS.U16 [R11+UR6+0x1d500], R19 ;  /* 0x01d500130b007988 */ /* 0x0003e80008000406 */
[----:B0-----:R-:W4:Y:S04]  /*22ee0*/  LDL.LU R23, [R1+0x458] ;  /* 0x0004580001177983 */ /* 0x001f280000300800 */
[----:B------:R-:W4:Y:S04]  /*22ef0*/  LDL.LU R21, [R1+0x454] ;  /* 0x0004540001157983 */ /* 0x000f280000300800 */
[----:B------:R0:W-:Y:S04]  /*22f00*/  STS.U16 [R11+UR6+0x1d600], R17 ;  /* 0x01d600110b007988 */ /* 0x0001e80008000406 */
[----:B-1----:R-:W4:Y:S04]  /*22f10*/  LDL.LU R19, [R1+0x450] ;  /* 0x0004500001137983 */ /* 0x002f280000300800 */
[----:B------:R1:W-:Y:S04]  /*22f20*/  STS.U16 [R11+UR6+0x13700], R8 ;  /* 0x013700080b007988 */ /* 0x0003e80008000406 */
[----:B------:R1:W-:Y:S04]  /*22f30*/  STS.U16 [R11+UR6+0x1d700], R13 ;  /* 0x01d7000d0b007988 */ /* 0x0003e80008000406 */
[----:B0-----:R-:W4:Y:S01]  /*22f40*/  LDL.LU R17, [R1+0x44c] ;  /* 0x00044c0001117983 */ /* 0x001f220000300800 */
[----:B-1----:R-:W-:-:S03]  /*22f50*/  LOP3.LUT R8, R7, 0x60, RZ, 0x3c, !PT ;  /* 0x0000006007087812 */ /* 0x002fc600078e3cff */
[----:B------:R0:W-:Y:S04]  /*22f60*/  STS.U16 [R11+UR6+0x1f400], R3 ;  /* 0x01f400030b007988 */ /* 0x0001e80008000406 */
[----:B------:R-:W4:Y:S04]  /*22f70*/  LDL.LU R13, [R1+0x3e0] ;  /* 0x0003e000010d7983 */ /* 0x000f280000300800 */
[----:B------:R-:W4:Y:S04]  /*22f80*/  LDL.LU R7, [R1+0x8e4] ;  /* 0x0008e40001077983 */ /* 0x000f280000300800 */
[----:B0-----:R-:W4:Y:S04]  /*22f90*/  LDL.LU R3, [R1+0x8e8] ;  /* 0x0008e80001037983 */ /* 0x001f280000300800 */
[----:B------:R0:W-:Y:S04]  /*22fa0*/  STS.U16 [R11+UR6+0x1f500], R6 ;  /* 0x01f500060b007988 */ /* 0x0001e80008000406 */
[----:B------:R1:W-:Y:S04]  /*22fb0*/  STS.U16 [R11+UR6+0x1f600], R5 ;  /* 0x01f600050b007988 */ /* 0x0003e80008000406 */
[----:B------:R1:W-:Y:S04]  /*22fc0*/  STS.U16 [R11+UR6+0x1f700], R4 ;  /* 0x01f700040b007988 */ /* 0x0003e80008000406 */
[----:B0-----:R-:W4:Y:S04]  /*22fd0*/  LDL.LU R6, [R1+0x8ec] ;  /* 0x0008ec0001067983 */ /* 0x001f280000300800 */
[----:B-1----:R-:W4:Y:S04]  /*22fe0*/  LDL.LU R5, [R1+0x960] ;  /* 0x0009600001057983 */ /* 0x002f280000300800 */
[----:B------:R-:W4:Y:S04]  /*22ff0*/  LDL.LU R4, [R1+0x968] ;  /* 0x0009680001047983 */ /* 0x000f280000300800 */
[----:B------:R-:W4:Y:S04]  /*23000*/  LDL.LU R11, [R1+0x964] ;  /* 0x00096400010b7983 */ /* 0x000f280000300800 */
        /* <DEDUP_REMOVED lines=12> */
[----:B------:R-:W-:Y:S04]  /*230d0*/  STS.U16 [R8+UR6+0x3800], R6 ;  /* 0x0038000608007988 */ /* 0x000fe80008000406 */
[----:B------:R-:W-:Y:S04]  /*230e0*/  STS.U16 [R8+UR6+0x1b00], R5 ;  /* 0x001b000508007988 */ /* 0x000fe80008000406 */
[----:B------:R-:W-:Y:S04]  /*230f0*/  STS.U16 [R8+UR6+0x1900], R4 ;  /* 0x0019000408007988 */ /* 0x000fe80008000406 */
[----:B------:R-:W-:Y:S04]  /*23100*/  STS.U16 [R8+UR6+0x1a00], R11 ;  /* 0x001a000b08007988 */ /* 0x000fe80008000406 */
[----:B--2---:R-:W-:Y:S04]  /*23110*/  STS.U16 [R8+UR6+0x3b00], R10 ;  /* 0x003b000a08007988 */ /* 0x004fe80008000406 */
[----:B------:R-:W-:Y:S04]  /*23120*/  STS.U16 [R8+UR6+0x9800], R18 ;  /* 0x0098001208007988 */ /* 0x000fe80008000406 */
[----:B------:R0:W-:Y:S04]  /*23130*/  STS.U16 [R8+UR6+0xd900], R21 ;  /* 0x00d9001508007988 */ /* 0x0001e80008000406 */
[----:B0-----:R-:W2:Y:S04]  /*23140*/  LDL.LU R21, [R1+0x358] ;  /* 0x0003580001157983 */ /* 0x001ea80000300800 */
[----:B--2---:R0:W-:Y:S04]  /*23150*/  STL [R1+0x40a0], R21 ;  /* 0x0040a01501007387 */ /* 0x0041e80000100800 */
[----:B0-----:R-:W2:Y:S04]  /*23160*/  LDL.LU R21, [R1+0x3bc] ;  /* 0x0003bc0001157983 */ /* 0x001ea80000300800 */
[----:B--2---:R0:W-:Y:S04]  /*23170*/  STL [R1+0x40a4], R21 ;  /* 0x0040a41501007387 */ /* 0x0041e80000100800 */
[----:B0-----:R-:W2:Y:S04]  /*23180*/  LDL.LU R21, [R1+0x3c0] ;  /* 0x0003c00001157983 */ /* 0x001ea80000300800 */
        /* <DEDUP_REMOVED lines=50> */
[----:B--2---:R0:W-:Y:S04]  /*234b0*/  STS.U16 [R8+UR6+0x11800], R21 ;  /* 0x0118001508007988 */ /* 0x0041e80008000406 */
[----:B0-----:R-:W2:Y:S04]  /*234c0*/  LDL.LU R21, [R1+0x409c] ;  /* 0x00409c0001157983 */ /* 0x001ea80000300800 */
[----:B------:R-:W3:Y:S04]  /*234d0*/  LDL.LU R19, [R1+0x4098] ;  /* 0x0040980001137983 */ /* 0x000ee80000300800 */
[----:B------:R-:W4:Y:S04]  /*234e0*/  LDL.LU R17, [R1+0x4094] ;  /* 0x0040940001117983 */ /* 0x000f280000300800 */
[----:B------:R-:W2:Y:S04]  /*234f0*/  LDL.LU R13, [R1+0x4090] ;  /* 0x00409000010d7983 */ /* 0x000ea80000300800 */
[----:B------:R-:W3:Y:S04]  /*23500*/  LDL.LU R23, [R1+0x8d0] ;  /* 0x0008d00001177983 */ /* 0x000ee80000300800 */
[----:B------:R0:W-:Y:S02]  /*23510*/  STS.U16 [R8+UR6+0x13800], R7 ;  /* 0x0138000708007988 */ /* 0x0001e40008000406 */
[----:B0-----:R-:W0:Y:S02]  /*23520*/  S2R R7, SR_TID.X ;  /* 0x0000000000077919 */ /* 0x001e240000002100 */
[----:B------:R-:W-:Y:S04]  /*23530*/  STS.U16 [R8+UR6+0x13900], R4 ;  /* 0x0139000408007988 */ /* 0x000fe80008000406 */
[----:B------:R-:W-:Y:S04]  /*23540*/  STS.U16 [R8+UR6+0x13a00], R11 ;  /* 0x013a000b08007988 */ /* 0x000fe80008000406 */
[----:B---3--:R1:W-:Y:S04]  /*23550*/  STL [R1+0x408c], R23 ;  /* 0x00408c1701007387 */ /* 0x0083e80000100800 */
[----:B-1----:R-:W3:Y:S04]  /*23560*/  LDL.LU R23, [R1+0x95c] ;  /* 0x00095c0001177983 */ /* 0x002ee80000300800 */
[----:B------:R-:W3:Y:S04]  /*23570*/  LDL.LU R4, [R1+0x85c] ;  /* 0x00085c0001047983 */ /* 0x000ee80000300800 */
[----:B------:R1:W-:Y:S04]  /*23580*/  STS.U16 [R8+UR6+0x13b00], R5 ;  /* 0x013b000508007988 */ /* 0x0003e80008000406 */
[----:B------:R-:W3:Y:S04]  /*23590*/  LDL.LU R11, [R1+0x858] ;  /* 0x00085800010b7983 */ /* 0x000ee80000300800 */
        /* <DEDUP_REMOVED lines=9> */
[----:B-1----:R-:W3:Y:S01]  /*23630*/  LDL.LU R9, [R1+0x7d4] ;  /* 0x0007d40001097983 */ /* 0x002ee20000300800 */
[----:B------:R-:W-:-:S03]  /*23640*/  LOP3.LUT R7, R7, 0x7f, RZ, 0xc0, !PT ;  /* 0x0000007f07077812 */ /* 0x000fc600078ec0ff */
        /* <DEDUP_REMOVED lines=9> */
[----:B0-----:R-:W3:Y:S01]  /*236e0*/  LDL.LU R0, [R1+0x550] ;  /* 0x0005500001007983 */ /* 0x001ee20000300800 */
[----:B------:R-:W-:-:S03]  /*236f0*/  IMAD.SHL.U32 R7, R7, 0x2, RZ ;  /* 0x0000000207077824 */ /* 0x000fc600078e00ff */
        /* <DEDUP_REMOVED lines=15> */
[----:B------:R4:W-:Y:S04]  /*237f0*/  STS.U16 [R8+UR6+0x1da00], R25 ;  /* 0x01da001908007988 */ /* 0x0009e80008000406 */
[----:B0-----:R-:W3:Y:S01]  /*23800*/  LDL.LU R27, [R1+0x438] ;  /* 0x00043800011b7983 */ /* 0x001ee20000300800 */
[----:B-1----:R-:W-:-:S03]  /*23810*/  LOP3.LUT R20, R7, 0x70, RZ, 0x3c, !PT ;  /* 0x0000007007147812 */ /* 0x002fc600078e3cff */
[----:B--2---:R0:W-:Y:S04]  /*23820*/  STS.U16 [R8+UR6+0x1f800], R13 ;  /* 0x01f8000d08007988 */ /* 0x0041e80008000406 */
[----:B----4-:R-:W2:Y:S04]  /*23830*/  LDL.LU R25, [R1+0x3cc] ;  /* 0x0003cc0001197983 */ /* 0x010ea80000300800 */
        /* <DEDUP_REMOVED lines=9> */
[----:B---3--:R0:W-:Y:S04]  /*238d0*/  STS.U16 [R20+UR6+0x1c00], R23 ;  /* 0x001c001714007988 */ /* 0x0081e80008000406 */
[----:B0-----:R-:W3:Y:S04]  /*238e0*/  LDL.LU R23, [R1+0x408c] ;  /* 0x00408c0001177983 */ /* 0x001ee80000300800 */
[----:B------:R-:W-:Y:S04]  /*238f0*/  STS.U16 [R20+UR6+0x9c00], R2 ;  /* 0x009c000214007988 */ /* 0x000fe80008000406 */
[----:B---3--:R0:W-:Y:S04]  /*23900*/  STS.U16 [R20+UR6+0x3f00], R23 ;  /* 0x003f001714007988 */ /* 0x0081e80008000406 */
[----:B0-----:R-:W3:Y:S04]  /*23910*/  LDL.LU R23, [R1+0x3c8] ;  /* 0x0003c80001177983 */ /* 0x001ee80000300800 */
[----:B------:R-:W2:Y:S04]  /*23920*/  LDL.LU R2, [R1+0x350] ;  /* 0x0003500001027983 */ /* 0x000ea80000300800 */
[----:B--2---:R0:W-:Y:S04]  /*23930*/  STL [R1+0x4084], R2 ;  /* 0x0040840201007387 */ /* 0x0041e80000100800 */
[----:B0-----:R-:W2:Y:S04]  /*23940*/  LDL.LU R2, [R1+0x3b8] ;  /* 0x0003b80001027983 */ /* 0x001ea80000300800 */
        /* <DEDUP_REMOVED lines=11> */
[----:B------:R0:W-:Y:S04]  /*23a00*/  STS.U16 [R20+UR6+0xfc00], R25 ;  /* 0x00fc001914007988 */ /* 0x0001e80008000406 */
[----:B------:R-:W2:Y:S04]  /*23a10*/  LDL.LU R27, [R1+0x2c4] ;  /* 0x0002c400011b7983 */ /* 0x000ea80000300800 */
[----:B---3--:R1:W-:Y:S04]  /*23a20*/  STS.U16 [R20+UR6+0xfd00], R23 ;  /* 0x00fd001714007988 */ /* 0x0083e80008000406 */
[----:B0-----:R-:W3:Y:S04]  /*23a30*/  LDL.LU R25, [R1+0x2c0] ;  /* 0x0002c00001197983 */ /* 0x001ee80000300800 */
[----:B----4-:R0:W-:Y:S04]  /*23a40*/  STS.U16 [R20+UR6+0x1d00], R21 ;  /* 0x001d001514007988 */ /* 0x0101e80008000406 */
        /* <DEDUP_REMOVED lines=44> */
[----:B------:R-:W-:Y:S04]  /*23d10*/  STS.U16 [R20+UR6+0x11d00], R29 ;  /* 0x011d001d14007988 */ /* 0x000fe80008000406 */
[----:B------:R-:W-:Y:S04]  /*23d20*/  STS.U16 [R20+UR6+0x11e00], R28 ;  /* 0x011e001c14007988 */ /* 0x000fe80008000406 */
[----:B------:R-:W-:Y:S04]  /*23d30*/  STS.U16 [R20+UR6+0x11f00], R14 ;  /* 0x011f000e14007988 */ /* 0x000fe80008000406 */
[----:B------:R-:W-:Y:S04]  /*23d40*/  STS.U16 [R20+UR6+0x13c00], R3 ;  /* 0x013c000314007988 */ /* 0x000fe80008000406 */
[----:B------:R-:W-:Y:S04]  /*23d50*/  STS.U16 [R20+UR6+0x13d00], R27 ;  /* 0x013d001b14007988 */ /* 0x000fe80008000406 */
[----:B---3--:R-:W-:Y:S04]  /*23d60*/  STS.U16 [R20+UR6+0x13e00], R25 ;  /* 0x013e001914007988 */ /* 0x008fe80008000406 */
[----:B----4-:R-:W-:Y:S04]  /*23d70*/  STS.U16 [R20+UR6+0x13f00], R23 ;  /* 0x013f001714007988 */ /* 0x010fe80008000406 */
[----:B--2---:R0:W-:Y:S04]  /*23d80*/  STS.U16 [R20+UR6+0x11c00], R2 ;  /* 0x011c000214007988 */ /* 0x0041e80008000406 */
[----:B0-----:R-:W2:Y:S04]  /*23d90*/  LDL.LU R2, [R1+0x4080] ;  /* 0x0040800001027983 */ /* 0x001ea80000300800 */
[----:B------:R-:W3:Y:S04]  /*23da0*/  LDL.LU R29, [R1+0x407c] ;  /* 0x00407c00011d7983 */ /* 0x000ee80000300800 */
[----:B------:R-:W4:Y:S04]  /*23db0*/  LDL.LU R28, [R1+0x4078] ;  /* 0x00407800011c7983 */ /* 0x000f280000300800 */
[----:B------:R-:W2:Y:S04]  /*23dc0*/  LDL.LU R14, [R1+0x4074] ;  /* 0x00407400010e7983 */ /* 0x000ea80000300800 */
[----:B------:R-:W3:Y:S04]  /*23dd0*/  LDL R3, [R1+0x140] ;  /* 0x0001400001037983 */ /* 0x000ee80000100800 */
[----:B------:R-:W4:Y:S04]  /*23de0*/  LDL.LU R27, [R1+0x4070] ;  /* 0x00407000011b7983 */ /* 0x000f280000300800 */
[----:B------:R-:W3:Y:S04]  /*23df0*/  LDL.LU R25, [R1+0x406c] ;  /* 0x00406c0001197983 */ /* 0x000ee80000300800 */
[----:B------:R-:W3:Y:S04]  /*23e00*/  LDL.LU R23, [R1+0x4068] ;  /* 0x0040680001177983 */ /* 0x000ee80000300800 */
[----:B------:R0:W-:Y:S04]  /*23e10*/  STS.U16 [R20+UR6+0x15c00], R21 ;  /* 0x015c001514007988 */ /* 0x0001e80008000406 */
        /* <DEDUP_REMOVED lines=20> */
[----:B----4-:R-:W-:Y:S04]  /*23f60*/  STS.U16 [R20+UR6+0x1fe00], R27 ;  /* 0x01fe001b14007988 */ /* 0x010fe80008000406 */
[----:B---3--:R-:W-:Y:S04]  /*23f70*/  STS.U16 [R20+UR6+0x1fd00], R25 ;  /* 0x01fd001914007988 */ /* 0x008fe80008000406 */
[----:B------:R-:W-:Y:S01]  /*23f80*/  STS.U16 [R20+UR6+0x1fc00], R23 ;  /* 0x01fc001714007988 */ /* 0x000fe20008000406 */
[----:B------:R-:W-:Y:S06]  /*23f90*/  BAR.SYNC.DEFER_BLOCKING 0x0 ;  /* 0x0000000000007b1d */ /* 0x000fec0000010000 */
[----:B------:R-:W1:Y:S01]  /*23fa0*/  LDSM.16.M88.4 R4, [R3+UR6] ;  /* 0x000000060304783b */ /* 0x000e620008000200 */
[----:B0-----:R-:W-:-:S03]  /*23fb0*/  LOP3.LUT R21, R2, 0x20, RZ, 0x3c, !PT ;  /* 0x0000002002157812 */ /* 0x001fc600078e3cff */
[----:B------:R-:W0:Y:S04]  /*23fc0*/  LDSM.16.M88.4 R24, [R3+UR6+0x8000] ;  /* 0x008000060318783b */ /* 0x000e280008000200 */
[----:B------:R-:W-:Y:S04]  /*23fd0*/  STL [R1+0x148], R21 ;  /* 0x0001481501007387 */ /* 0x000fe80000100800 */
[----:B------:R-:W-:Y:S04]  /*23fe0*/  LDSM.16.MT88.4 R16, [R21+UR6+0x20000] ;  /* 0x020000061510783b */ /* 0x000fe80008004200 */
[----:B------:R-:W-:Y:S04]  /*23ff0*/  LDSM.16.MT88.4 R12, [R2+UR6+0x20400] ;  /* 0x02040006020c783b */ /* 0x000fe80008004200 */
[----:B------:R-:W-:Y:S04]  /*24000*/  LDSM.16.MT88.4 R8, [R2+UR6+0x20000] ;  /* 0x020000060208783b */ /* 0x000fe80008004200 */
[----:B-1----:R-:W-:Y:S04]  /*24010*/  STL.64 [R1], R4 ;  /* 0x0000000401007387 */ /* 0x002fe80000100a00 */
[----:B------:R-:W-:Y:S04]  /*24020*/  STL.64 [R1+0x8], R6 ;  /* 0x0000080601007387 */ /* 0x000fe80000100a00 */
[----:B------:R-:W1:Y:S04]  /*24030*/  LDSM.16.M88.4 R4, [R3+UR6+0x10000] ;  /* 0x010000060304783b */ /* 0x000e680008000200 */
[----:B0-----:R-:W-:Y:S04]  /*24040*/  STL [R1+0x4030], R26 ;  /* 0x0040301a01007387 */ /* 0x001fe80000100800 */
[----:B------:R-:W-:Y:S04]  /*24050*/  STL [R1+0x4018], R27 ;  /* 0x0040181b01007387 */ /* 0x000fe80000100800 */
[----:B-1----:R-:W-:Y:S01]  /*24060*/  STL.64 [R1+0x10], R4 ;  /* 0x0000100401007387 */ /* 0x002fe20000100a00 */
[----:B------:R-:W-:-:S02]  /*24070*/  MOV R20, R4 ;  /* 0x0000000400147202 */ /* 0x000fc40000000f00 */
[----:B------:R-:W-:Y:S01]  /*24080*/  MOV R0, R5 ;  /* 0x0000000500007202 */ /* 0x000fe20000000f00 */
[----:B------:R-:W-:Y:S04]  /*24090*/  STL.64 [R1+0x18], R6 ;  /* 0x0000180601007387 */ /* 0x000fe80000100a00 */
[----:B------:R-:W0:Y:S04]  /*240a0*/  LDSM.16.M88.4 R4, [R3+UR6+0x18000] ;  /* 0x018000060304783b */ /* 0x000e280008000200 */
[----:B------:R-:W-:Y:S04]  /*240b0*/  STL.64 [R1+0x4058], R18 ;  /* 0x0040581201007387 */ /* 0x000fe80000100a00 */
[----:B0-----:R-:W-:Y:S04]  /*240c0*/  STL.64 [R1+0x20], R4 ;  /* 0x0000200401007387 */ /* 0x001fe80000100a00 */
[----:B------:R-:W-:Y:S04]  /*240d0*/  STL.64 [R1+0x28], R6 ;  /* 0x0000280601007387 */ /* 0x000fe80000100a00 */
[----:B------:R0:W-:Y:S04]  /*240e0*/  STL.64 [R1+0x4050], R16 ;  /* 0x0040501001007387 */ /* 0x0001e80000100a00 */
[----:B------:R-:W1:Y:S04]  /*240f0*/  LDSM.16.MT88.4 R4, [R21+UR6+0x20400] ;  /* 0x020400061504783b */ /* 0x000e680008004200 */
[----:B0-----:R-:W2:Y:S04]  /*24100*/  LDL.LU.64 R16, [R1+0x20] ;  /* 0x0000200001107983 */ /* 0x001ea80000300a00 */
[----:B--2---:R0:W-:Y:S04]  /*24110*/  STL.64 [R1+0x4060], R16 ;  /* 0x0040601001007387 */ /* 0x0041e80000100a00 */
[----:B0-----:R-:W2:Y:S04]  /*24120*/  LDL.LU.64 R16, [R1] ;  /* 0x0000000001107983 */ /* 0x001ea80000300a00 */
[----:B------:R-:W-:Y:S04]  /*24130*/  STL [R1+0x4034], R2 ;  /* 0x0040340201007387 */ /* 0x000fe80000100800 */
[----:B------:R-:W-:Y:S04]  /*24140*/  STL.64 [R1+0x4028], R14 ;  /* 0x0040280e01007387 */ /* 0x000fe80000100a00 */
[----:B------:R-:W-:Y:S04]  /*24150*/  STL.64 [R1+0x4020], R12 ;  /* 0x0040200c01007387 */ /* 0x000fe80000100a00 */
[----:B-1----:R-:W-:Y:S04]  /*24160*/  STL [R1+0x3fd4], R4 ;  /* 0x003fd40401007387 */ /* 0x002fe80000100800 */
[----:B------:R0:W-:Y:S02]  /*24170*/  STL [R1+0x3fd0], R5 ;  /* 0x003fd00501007387 */ /* 0x0001e40000100800 */
[----:B0-----:R-:W-:-:S02]  /*24180*/  IMAD.MOV.U32 R5, RZ, RZ, R0 ;  /* 0x000000ffff057224 */ /* 0x001fc400078e0000 */
[----:B------:R-:W-:Y:S01]  /*24190*/  STL [R1+0x3fcc], R6 ;  /* 0x003fcc0601007387 */ /* 0x000fe20000100800 */
[----:B------:R-:W-:-:S03]  /*241a0*/  MOV R4, R20 ;  /* 0x0000001400047202 */ /* 0x000fc60000000f00 */
[----:B------:R-:W-:Y:S01]  /*241b0*/  STL [R1+0x3fc8], R7 ;  /* 0x003fc80701007387 */ /* 0x000fe20000100800 */
[C---:B--2---:R-:W-:Y:S06]  /*241c0*/  HMMA.16816.F32.BF16 R12, R8.reuse, R16, RZ ;  /* 0x00000010080c723c */ /* 0x044fec00000418ff */
[----:B------:R-:W-:Y:S02]  /*241d0*/  MOV R2, R16 ;  /* 0x0000001000027202 */ /* 0x000fe40000000f00 */
[----:B------:R-:W-:Y:S02]  /*241e0*/  MOV R0, R17 ;  /* 0x0000001100007202 */ /* 0x000fe40000000f00 */
[----:B------:R-:W-:-:S13]  /*241f0*/  HMMA.16816.F32.BF16 R16, R8, R24, RZ ;  /* 0x000000180810723c */ /* 0x000fda00000418ff */
[----:B------:R0:W-:Y:S11]  /*24200*/  STL [R1+0x7c], R15 ;  /* 0x00007c0f01007387 */ /* 0x0001f60000100800 */
[----:B------:R-:W-:-:S02]  /*24210*/  MOV R20, R16 ;  /* 0x0000001000147202 */ /* 0x000fc40000000f00 */
[----:B0-----:R-:W-:Y:S02]  /*24220*/  MOV R15, R17 ;  /* 0x00000011000f7202 */ /* 0x001fe40000000f00 */
[----:B------:R-:W2:Y:S01]  /*24230*/  LDL.LU.64 R16, [R1+0x4060] ;  /* 0x0040600001107983 */ /* 0x000ea20000300a00 */
[----:B------:R-:W-:Y:S01]  /*24240*/  HMMA.16816.F32.BF16 R4, R8, R4, RZ ;  /* 0x000000040804723c */ /* 0x000fe200000418ff */
[----:B------:R-:W-:Y:S01]  /*24250*/  MOV R23, R13 ;  /* 0x0000000d00177202 */ /* 0x000fe20000000f00 */
[----:B------:R-:W-:Y:S01]  /*24260*/  IMAD.MOV.U32 R22, RZ, RZ, R14 ;  /* 0x000000ffff167224 */ /* 0x000fe200078e000e */
[----:B------:R-:W-:Y:S01]  /*24270*/  MOV R14, R18 ;  /* 0x00000012000e7202 */ /* 0x000fe20000000f00 */
[----:B------:R-:W-:-:S03]  /*24280*/  IMAD.MOV.U32 R13, RZ, RZ, R19 ;  /* 0x000000ffff0d7224 */ /* 0x000fc600078e0013 */
[----:B------:R0:W-:Y:S04]  /*24290*/  STL.64 [R1+0x4040], R22 ;  /* 0x0040401601007387 */ /* 0x0001e80000100a00 */
[----:B------:R1:W-:Y:S04]  /*242a0*/  STL.64 [R1+0x4038], R20 ;  /* 0x0040381401007387 */ /* 0x0003e80000100a00 */
[----:B------:R-:W3:Y:S09]  /*242b0*/  LDL.LU.64 R18, [R1+0x4058] ;  /* 0x0040580001127983 */ /* 0x000ef20000300a00 */
[----:B0-----:R-:W-:-:S02]  /*242c0*/  MOV R22, R7 ;  /* 0x0000000700167202 */ /* 0x001fc40000000f00 */
[----:B-1----:R-:W-:Y:S02]  /*242d0*/  MOV R21, R0 ;  /* 0x0000000000157202 */ /* 0x002fe40000000f00 */
[----:B------:R-:W-:Y:S02]  /*242e0*/  MOV R0, R5 ;  /* 0x0000000500007202 */ /* 0x000fe40000000f00 */
[----:B------:R-:W-:Y:S01]  /*242f0*/  MOV R20, R2 ;  /* 0x0000000200147202 */ /* 0x000fe20000000f00 */
[----:B--2---:R-:W-:Y:S06]  /*24300*/  HMMA.16816.F32.BF16 R8, R8, R16, RZ ;  /* 0x000000100808723c */ /* 0x004fec00000418ff */
[----:B------:R-:W-:Y:S01]  /*24310*/  MOV R7, R17 ;  /* 0x0000001100077202 */ /* 0x000fe20000000f00 */
[----:B------:R-:W-:-:S02]  /*24320*/  IMAD.MOV.U32 R27, RZ, RZ, R16 ;  /* 0x000000ffff1b7224 */ /* 0x000fc400078e0010 */
[----:B------:R-:W3:-:S15]  /*24330*/  LDL.LU.64 R16, [R1+0x4050] ;  /* 0x0040500001107983 */ /* 0x000ede0000300a00 */
[----:B------:R-:W-:Y:S02]  /*24340*/  MOV R2, R8 ;  /* 0x0000000800027202 */ /* 0x000fe40000000f00 */
[----:B------:R-:W-:Y:S02]  /*24350*/  MOV R8, R0 ;  /* 0x0000000000087202 */ /* 0x000fe40000000f00 */
[----:B------:R-:W2:Y:S01]  /*24360*/  LDL.LU R0, [R1+0x4048] ;  /* 0x0040480001007983 */ /* 0x000ea20000300800 */
[----:B------:R-:W-:Y:S01]  /*24370*/  IMAD.MOV.U32 R23, RZ, RZ, R6 ;  /* 0x000000ffff177224 */ /* 0x000fe200078e0006 */
[----:B------:R-:W-:Y:S02]  /*24380*/  MOV R6, R4 ;  /* 0x0000000400067202 */ /* 0x000fe40000000f00 */
[----:B------:R-:W-:Y:S02]  /*24390*/  MOV R4, R10 ;  /* 0x0000000a00047202 */ /* 0x000fe40000000f00 */
[----:B------:R-:W-:-:S02]  /*243a0*/  MOV R26, R9 ;  /* 0x00000009001a7202 */ /* 0x000fc40000000f00 */
[----:B------:R-:W-:Y:S02]  /*243b0*/  MOV R9, R23 ;  /* 0x0000001700097202 */ /* 0x000fe40000000f00 */
[----:B------:R-:W-:Y:S01]  /*243c0*/  MOV R10, R22 ;  /* 0x00000016000a7202 */ /* 0x000fe20000000f00 */
[----:B------:R0:W-:Y:S01]  /*243d0*/  STL [R1+0x3f40], R28 ;  /* 0x003f401c01007387 */ /* 0x0001e20000100800 */
[----:B------:R-:W-:Y:S02]  /*243e0*/  IMAD.MOV.U32 R5, RZ, RZ, R11 ;  /* 0x000000ffff057224 */ /* 0x000fe400078e000b */
[----:B------:R-:W-:Y:S01]  /*243f0*/  IMAD.MOV.U32 R11, RZ, RZ, R7 ;  /* 0x000000ffff0b7224 */ /* 0x000fe200078e0007 */
[----:B0-----:R-:W-:Y:S01]  /*24400*/  MOV R28, R6 ;  /* 0x00000006001c7202 */ /* 0x001fe20000000f00 */
[----:B---3--:R-:W-:-:S15]  /*24410*/  HMMA.16816.F32.BF16 R20, R16, R20, RZ ;  /* 0x000000141014723c */ /* 0x008fde00000418ff */
[----:B------:R-:W-:-:S08]  /*24420*/  NOP ;  /* 0x0000000000007918 */ /* 0x000fd00000000000 */
[----:B------:R-:W-:Y:S04]  /*24430*/  STL.64 [R1+0x30], R20 ;  /* 0x0000301401007387 */ /* 0x000fe80000100a00 */
[----:B------:R0:W-:Y:S02]  /*24440*/  STL.64 [R1+0x38], R22 ;  /* 0x0000381601007387 */ /* 0x0001e40000100a00 */
[----:B0-----:R-:W-:Y:S02]  /*24450*/  HMMA.16816.F32.BF16 R20, R16, R24, RZ ;  /* 0x000000181014723c */ /* 0x001fe400000418ff */
[----:B------:R0:W-:Y:S04]  /*24460*/  STL [R1+0x3f2c], R29 ;  /* 0x003f2c1d01007387 */ /* 0x0001e80000100800 */
[----:B--2---:R1:W-:Y:S01]  /*24470*/  STL [R1+0x3f28], R0 ;  /* 0x003f280001007387 */ /* 0x0043e20000100800 */
[----:B0-----:R-:W-:-:S02]  /*24480*/  MOV R29, R5 ;  /* 0x00000005001d7202 */ /* 0x001fc40000000f00 */
[----:B-1----:R-:W-:-:S15]  /*24490*/  MOV R0, R4 ;  /* 0x0000000400007202 */ /* 0x002fde0000000f00 */
[----:B------:R-:W-:Y:S01]  /*244a0*/  MOV R6, R22 ;  /* 0x0000001600067202 */ /* 0x000fe20000000f00 */
[----:B------:R-:W-:Y:S01]  /*244b0*/  IMAD.MOV.U32 R4, RZ, RZ, R20 ;  /* 0x000000ffff047224 */ /* 0x000fe200078e0014 */
[----:B------:R-:W-:Y:S02]  /*244c0*/  MOV R7, R23 ;  /* 0x0000001700077202 */ /* 0x000fe40000000f00 */
[----:B------:R-:W-:Y:S01]  /*244d0*/  MOV R5, R21 ;  /* 0x0000001500057202 */ /* 0x000fe20000000f00 */
[----:B------:R-:W2:Y:S04]  /*244e0*/  LDL.LU.64 R22, [R1+0x4040] ;  /* 0x0040400001167983 */ /* 0x000ea80000300a00 */
[----:B------:R-:W3:Y:S04]  /*244f0*/  LDL.LU.64 R20, [R1+0x4038] ;  /* 0x0040380001147983 */ /* 0x000ee80000300a00 */
[----:B------:R-:W-:Y:S04]  /*24500*/  STL.64 [R1+0x3fe0], R6 ;  /* 0x003fe00601007387 */ /* 0x000fe80000100a00 */
[----:B------:R0:W-:Y:S02]  /*24510*/  STL.64 [R1+0x3fd8], R4 ;  /* 0x003fd80401007387 */ /* 0x0001e40000100a00 */
[----:B0-----:R-:W-:-:S02]  /*24520*/  IMAD.MOV.U32 R4, RZ, RZ, R2 ;  /* 0x000000ffff047224 */ /* 0x001fc400078e0002 */
[----:B------:R-:W4:Y:S01]  /*24530*/  LDL.LU R2, [R1+0x4034] ;  /* 0x0040340001027983 */ /* 0x000f220000300800 */
[----:B------:R-:W-:Y:S02]  /*24540*/  MOV R6, R0 ;  /* 0x0000000000067202 */ /* 0x000fe40000000f00 */
[----:B------:R-:W-:Y:S02]  /*24550*/  MOV R7, R29 ;  /* 0x0000001d00077202 */ /* 0x000fe40000000f00 */
[----:B------:R-:W-:Y:S02]  /*24560*/  MOV R5, R26 ;  /* 0x0000001a00057202 */ /* 0x000fe40000000f00 */
[----:B------:R-:W2:Y:S04]  /*24570*/  LDL.LU R26, [R1+0x4030] ;  /* 0x00403000011a7983 */ /* 0x000ea80000300800 */
[----:B------:R0:W-:Y:S04]  /*24580*/  STL.64 [R1+0x3ff0], R6 ;  /* 0x003ff00601007387 */ /* 0x0001e80000100a00 */
[----:B------:R1:W-:Y:S01]  /*24590*/  STL.64 [R1+0x3fe8], R4 ;  /* 0x003fe80401007387 */ /* 0x0003e20000100a00 */
[----:B0-----:R-:W-:-:S02]  /*245a0*/  MOV R6, R9 ;  /* 0x0000000900067202 */ /* 0x001fc40000000f00 */
[----:B------:R-:W-:Y:S01]  /*245b0*/  MOV R7, R10 ;  /* 0x0000000a00077202 */ /* 0x000fe20000000f00 */
[----:B-1----:R-:W-:Y:S01]  /*245c0*/  IMAD.MOV.U32 R4, RZ, RZ, R28 ;  /* 0x000000ffff047224 */ /* 0x002fe200078e001c */
[----:B------:R-:W-:Y:S01]  /*245d0*/  MOV R5, R8 ;  /* 0x0000000800057202 */ /* 0x000fe20000000f00 */
[----:B------:R-:W-:Y:S02]  /*245e0*/  IMAD.MOV.U32 R28, RZ, RZ, R11 ;  /* 0x000000ffff1c7224 */ /* 0x000fe400078e000b */
[----:B------:R0:W-:Y:S04]  /*245f0*/  STL.64 [R1+0x4000], R6 ;  /* 0x0040000601007387 */ /* 0x0001e80000100a00 */
[----:B------:R1:W-:Y:S01]  /*24600*/  STL.64 [R1+0x3ff8], R4 ;  /* 0x003ff80401007387 */ /* 0x0003e20000100a00 */
[----:B0-----:R-:W-:-:S02]  /*24610*/  MOV R6, R14 ;  /* 0x0000000e00067202 */ /* 0x001fc40000000f00 */
[----:B------:R-:W-:Y:S01]  /*24620*/  MOV R7, R13 ;  /* 0x0000000d00077202 */ /* 0x000fe20000000f00 */
[----:B-1----:R-:W-:-:S04]  /*24630*/  IMAD.MOV.U32 R5, RZ, RZ, R15 ;  /* 0x000000ffff057224 */ /* 0x002fc800078e000f */
[----:B------:R0:W-:Y:S04]  /*24640*/  STL.64 [R1+0x4010], R6 ;  /* 0x0040100601007387 */ /* 0x0001e80000100a00 */
[----:B----4-:R-:W1:Y:S01]  /*24650*/  LDSM.16.MT88.4 R8, [R2+UR6+0x20800] ;  /* 0x020800060208783b */ /* 0x010e620008004200 */
[----:B---3--:R-:W-:-:S05]  /*24660*/  MOV R4, R20 ;  /* 0x0000001400047202 */ /* 0x008fca0000000f00 */
[----:B------:R-:W-:Y:S04]  /*24670*/  STL.64 [R1+0x4008], R4 ;  /* 0x0040080401007387 */ /* 0x000fe80000100a00 */
[----:B0-----:R-:W3:Y:S04]  /*24680*/  LDL.LU.64 R6, [R1+0x8] ;  /* 0x0000080001067983 */ /* 0x001ee80000300a00 */
[----:B-1----:R-:W-:Y:S04]  /*24690*/  STL [R1+0x3f80], R8 ;  /* 0x003f800801007387 */ /* 0x002fe80000100800 */
[----:B------:R0:W-:Y:S04]  /*246a0*/  STL [R1+0x3f7c], R9 ;  /* 0x003f7c0901007387 */ /* 0x0001e80000100800 */
[----:B------:R-:W-:Y:S04]  /*246b0*/  STL [R1+0x3f78], R10 ;  /* 0x003f780a01007387 */ /* 0x000fe80000100800 */
[----:B------:R1:W-:Y:S04]  /*246c0*/  STL [R1+0x3f74], R11 ;  /* 0x003f740b01007387 */ /* 0x0003e80000100800 */
[----:B0-----:R-:W4:Y:S01]  /*246d0*/  LDL.LU.64 R8, [R1+0x10] ;  /* 0x0000100001087983 */ /* 0x001f220000300a00 */
[----:B------:R-:W-:-:S02]  /*246e0*/  LOP3.LUT R3, R3, 0x40, RZ, 0x3c, !PT ;  /* 0x0000004003037812 */ /* 0x000fc400078e3cff */
[----:B------:R-:W-:-:S03]  /*246f0*/  MOV R5, R12 ;  /* 0x0000000c00057202 */ /* 0x000fc60000000f00 */
[----:B------:R-:W0:Y:S04]  /*24700*/  LDSM.16.M88.4 R12, [R3+UR6] ;  /* 0x00000006030c783b */ /* 0x000e280008000200 */
[----:B-1----:R-:W3:Y:S04]  /*24710*/  LDL.LU.64 R10, [R1+0x18] ;  /* 0x00001800010a7983 */ /* 0x002ee80000300a00 */
[----:B0-----:R-:W-:Y:S04]  /*24720*/  STL.64 [R1+0xd0], R12 ;  /* 0x0000d00c01007387 */ /* 0x001fe80000100a00 */
[----:B------:R-:W-:Y:S04]  /*24730*/  STL.64 [R1+0xd8], R14 ;  /* 0x0000d80e01007387 */ /* 0x000fe80000100a00 */
[----:B------:R-:W0:Y:S04]  /*24740*/  LDSM.16.M88.4 R12, [R3+UR6+0x8000] ;  /* 0x00800006030c783b */ /* 0x000e280008000200 */
[----:B0-----:R-:W-:Y:S04]  /*24750*/  STL.64 [R1+0xe0], R12 ;  /* 0x0000e00c01007387 */ /* 0x001fe80000100a00 */
[----:B------:R4:W-:Y:S01]  /*24760*/  STL.64 [R1+0xe8], R14 ;  /* 0x0000e80e01007387 */ /* 0x0009e20000100a00 */
[----:B--2---:R-:W-:-:S02]  /*24770*/  MOV R24, R23 ;  /* 0x0000001700187202 */ /* 0x004fc40000000f00 */
[----:B------:R-:W-:Y:S02]  /*24780*/  MOV R0, R22 ;  /* 0x0000001600007202 */ /* 0x000fe40000000f00 */
[----:B------:R-:W-:Y:S01]  /*24790*/  LDSM.16.MT88.4 R20, [R21+UR6+0x20800] ;  /* 0x020800061514783b */ /* 0x000fe20008004200 */
[----:B----4-:R-:W-:-:S15]  /*247a0*/  HMMA.16816.F32.BF16 R12, R16, R8, RZ ;  /* 0x00000008100c723c */ /* 0x010fde00000418ff */
[----:B------:R-:W-:-:S08]  /*247b0*/  NOP ;  /* 0x0000000000007918 */ /* 0x000fd00000000000 */
[----:B------:R-:W-:Y:S04]  /*247c0*/  STL.64 [R1+0x90], R12 ;  /* 0x0000900c01007387 */ /* 0x000fe80000100a00 */
[----:B------:R-:W-:Y:S04]  /*247d0*/  STL.64 [R1+0x98], R14 ;  /* 0x0000980e01007387 */ /* 0x000fe80000100a00 */
[----:B------:R-:W0:Y:S02]  /*247e0*/  LDSM.16.M88.4 R12, [R3+UR6+0x10000] ;  /* 0x01000006030c783b */ /* 0x000e240008000200 */
[----:B0-----:R-:W-:-:S02]  /*247f0*/  IMAD.MOV.U32 R29, RZ, RZ, R12 ;  /* 0x000000ffff1d7224 */ /* 0x001fc400078e000c */
[----:B------:R-:W-:Y:S01]  /*24800*/  STL.64 [R1+0xf8], R14 ;  /* 0x0000f80e01007387 */ /* 0x000fe20000100a00 */
[----:B------:R-:W-:-:S03]  /*24810*/  MOV R25, R13 ;  /* 0x0000000d00197202 */ /* 0x000fc60000000f00 */
[----:B------:R-:W0:Y:S04]  /*24820*/  LDSM.16.M88.4 R12, [R3+UR6+0x18000] ;  /* 0x01800006030c783b */ /* 0x000e280008000200 */
[----:B------:R-:W-:Y:S04]  /*24830*/  STL [R1+0x3f70], R29 ;  /* 0x003f701d01007387 */ /* 0x000fe80000100800 */
[----:B0-----:R-:W-:Y:S04]  /*24840*/  STL.64 [R1+0x110], R12 ;  /* 0x0001100c01007387 */ /* 0x001fe80000100a00 */
[----:B------:R0:W-:Y:S04]  /*24850*/  STL.64 [R1+0x118], R14 ;  /* 0x0001180e01007387 */ /* 0x0001e80000100a00 */
[----:B0-----:R-:W3:Y:S04]  /*24860*/  LDL.LU.64 R14, [R1+0x4028] ;  /* 0x00402800010e7983 */ /* 0x001ee80000300a00 */
[----:B------:R-:W3:Y:S04]  /*24870*/  LDL.LU.64 R12, [R1+0x4020] ;  /* 0x00402000010c7983 */ /* 0x000ee80000300a00 */
[----:B------:R-:W-:Y:S04]  /*24880*/  STL [R1+0x3d98], R3 ;  /* 0x003d980301007387 */ /* 0x000fe80000100800 */
[----:B------:R-:W-:Y:S04]  /*24890*/  STL.64 [R1+0x3f38], R22 ;  /* 0x003f381601007387 */ /* 0x000fe80000100a00 */
[----:B------:R0:W-:Y:S02]  /*248a0*/  STL.64 [R1+0x3f30], R20 ;  /* 0x003f301401007387 */ /* 0x0001e40000100a00 */
[----:B0-----:R-:W-:-:S02]  /*248b0*/  MOV R20, R27 ;  /* 0x0000001b00147202 */ /* 0x001fc40000000f00 */
[----:B------:R-:W-:Y:S01]  /*248c0*/  MOV R21, R28 ;  /* 0x0000001c00157202 */ /* 0x000fe20000000f00 */
[----:B------:R-:W2:Y:S06]  /*248d0*/  LDL.LU R27, [R1+0x4018] ;  /* 0x00401800011b7983 */ /* 0x000eac0000300800 */
[----:B------:R-:W-:-:S15]  /*248e0*/  HMMA.16816.F32.BF16 R16, R16, R20, RZ ;  /* 0x000000141010723c */ /* 0x000fde00000418ff */
[----:B------:R-:W-:-:S08]  /*248f0*/  NOP ;  /* 0x0000000000007918 */ /* 0x000fd00000000000 */
[----:B------:R0:W-:Y:S01]  /*24900*/  STL.64 [R1+0xc0], R16 ;  /* 0x0000c01001007387 */ /* 0x0001e20000100a00 */
[----:B------:R-:W-:-:S03]  /*24910*/  MOV R23, R19 ;  /* 0x0000001300177202 */ /* 0x000fc60000000f00 */
[----:B------:R-:W3:Y:S01]  /*24920*/  LDL.LU R19, [R1+0x7c] ;  /* 0x00007c0001137983 */ /* 0x000ee20000300800 */
[----:B------:R-:W-:Y:S02]  /*24930*/  IMAD.MOV.U32 R28, RZ, RZ, R18 ;  /* 0x000000ffff1c7224 */ /* 0x000fe400078e0012 */
[----:B------:R-:W-:Y:S01]  /*24940*/  IMAD.MOV.U32 R18, RZ, RZ, R0 ;  /* 0x000000ffff127224 */ /* 0x000fe200078e0000 */
[----:B0-----:R-:W-:Y:S02]  /*24950*/  MOV R16, R5 ;  /* 0x0000000500107202 */ /* 0x001fe40000000f00 */
[----:B------:R-:W-:-:S07]  /*24960*/  MOV R17, R24 ;  /* 0x0000001800117202 */ /* 0x000fce0000000f00 */
[----:B---3--:R-:W-:-:S15]  /*24970*/  HMMA.16816.F32.BF16 R16, R12, R6, R16 ;  /* 0x000000060c10723c */ /* 0x008fde0000041810 */
[----:B------:R-:W-:-:S08]  /*24980*/  NOP ;  /* 0x0000000000007918 */ /* 0x000fd00000000000 */
[----:B------:R-:W-:Y:S04]  /*24990*/  STL.64 [R1+0xb0], R16 ;  /* 0x0000b01001007387 */ /* 0x000fe80000100a00 */
[----:B------:R0:W-:Y:S02]  /*249a0*/  STL.64 [R1+0xb8], R18 ;  /* 0x0000b81201007387 */ /* 0x0001e40000100a00 */
[----:B0-----:R-:W-:Y:S02]  /*249b0*/  MOV R18, R6 ;  /* 0x0000000600127202 */ /* 0x001fe40000000f00 */
[----:B------:R-:W-:Y:S02]  /*249c0*/  MOV R19, R7 ;  /* 0x0000000700137202 */ /* 0x000fe40000000f00 */
[----:B------:R-:W2:Y:S04]  /*249d0*/  LDL.LU.64 R6, [R1+0x4010] ;  /* 0x0040100001067983 */ /* 0x000ea80000300a00 */
[----:B------:R-:W2:Y:S02]  /*249e0*/  LDL.LU.64 R4, [R1+0x4008] ;  /* 0x0040080001047983 */ /* 0x000ea40000300a00 */
[----:B--2---:R-:W-:-:S15]  /*249f0*/  HMMA.16816.F32.BF16 R4, R12, R26, R4 ;  /* 0x0000001a0c04723c */ /* 0x004fde0000041804 */
[----:B------:R-:W-:-:S08]  /*24a00*/  NOP ;  /* 0x0000000000007918 */ /* 0x000fd00000000000 */
[----:B------:R-:W-:Y:S01]  /*24a10*/  STL [R1+0x70], R4 ;  /* 0x0000700401007387 */ /* 0x000fe20000100800 */
[----:B------:R-:W-:-:S03]  /*24a20*/  MOV R29, R5 ;  /* 0x00000005001d7202 */ /* 0x000fc60000000f00 */
[----:B------:R0:W-:Y:S04]  /*24a30*/  STL.64 [R1+0x78], R6 ;  /* 0x0000780601007387 */ /* 0x0001e80000100a00 */
[----:B0-----:R-:W2:Y:S04]  /*24a40*/  LDL.LU.64 R6, [R1+0x4000] ;  /* 0x0040000001067983 */ /* 0x001ea80000300a00 */
[----:B------:R-:W2:Y:S01]  /*24a50*/  LDL.LU.64 R4, [R1+0x3ff8] ;  /* 0x003ff80001047983 */ /* 0x000ea20000300a00 */
[----:B------:R-:W-:Y:S01]  /*24a60*/  IMAD.MOV.U32 R22, RZ, RZ, R10 ;  /* 0x000000ffff167224 */ /* 0x000fe200078e000a */
[----:B------:R-:W-:Y:S01]  /*24a70*/  MOV R3, R11 ;  /* 0x0000000b00037202 */ /* 0x000fe20000000f00 */
[----:B--2---:R-:W-:-:S15]  /*24a80*/  HMMA.16816.F32.BF16 R4, R12, R10, R4 ;  /* 0x0000000a0c04723c */ /* 0x004fde0000041804 */
[----:B------:R-:W-:-:S09]  /*24a90*/  NOP ;  /* 0x0000000000007918 */ /* 0x000fd20000000000 */
[----:B------:R-:W-:Y:S01]  /*24aa0*/  IMAD.MOV.U32 R10, RZ, RZ, R6 ;  /* 0x000000ffff0a7224 */ /* 0x000fe200078e0006 */
[----:B------:R-:W-:Y:S02]  /*24ab0*/  MOV R11, R7 ;  /* 0x00000007000b7202 */ /* 0x000fe40000000f00 */
[----:B------:R-:W-:Y:S01]  /*24ac0*/  MOV R8, R4 ;  /* 0x0000000400087202 */ /* 0x000fe20000000f00 */
[----:B------:R-:W2:Y:S01]  /*24ad0*/  LDL.LU.64 R6, [R1+0x3ff0] ;  /* 0x003ff00001067983 */ /* 0x000ea20000300a00 */
[----:B------:R-:W-:-:S03]  /*24ae0*/  MOV R9, R5 ;  /* 0x0000000500097202 */ /* 0x000fc60000000f00 */
[----:B------:R-:W2:Y:S04]  /*24af0*/  LDL.LU.64 R4, [R1+0x3fe8] ;  /* 0x003fe80001047983 */ /* 0x000ea80000300a00 */
[----:B------:R0:W-:Y:S04]  /*24b00*/  STL.64 [R1+0x3f90], R10 ;  /* 0x003f900a01007387 */ /* 0x0001e80000100a00 */
[----:B------:R-:W-:Y:S04]  /*24b10*/  STL.64 [R1+0x3f88], R8 ;  /* 0x003f880801007387 */ /* 0x000fe80000100a00 */
[----:B0-----:R-:W2:Y:S02]  /*24b20*/  LDL.LU.64 R10, [R1+0x28] ;  /* 0x00002800010a7983 */ /* 0x001ea40000300a00 */
[----:B--2---:R-:W-:Y:S02]  /*24b30*/  HMMA.16816.F32.BF16 R12, R12, R10, R4 ;  /* 0x0000000a0c0c723c */ /* 0x004fe40000041804 */
[----:B------:R-:W2:Y:S04]  /*24b40*/  LDL.LU.64 R6, [R1+0x3fe0] ;  /* 0x003fe00001067983 */ /* 0x000ea80000300a00 */
[----:B------:R-:W3:Y:S01]  /*24b50*/  LDL.LU.64 R4, [R1+0x3fd8] ;  /* 0x003fd80001047983 */ /* 0x000ee20000300a00 */
[----:B------:R-:W-:-:S02]  /*24b60*/  MOV R17, R10 ;  /* 0x0000000a00117202 */ /* 0x000fc40000000f00 */
[----:B------:R-:W-:Y:S01]  /*24b70*/  MOV R16, R11 ;  /* 0x0000000b00107202 */ /* 0x000fe20000000f00 */
[----:B------:R-:W-:-:S14]  /*24b80*/  STL.64 [R1+0x3fc0], R26 ;  /* 0x003fc01a01007387 */ /* 0x000fdc0000100a00 */
[----:B------:R-:W-:-:S05]  /*24b90*/  IMAD.MOV.U32 R24, RZ, RZ, R12 ;  /* 0x000000ffff187224 */ /* 0x000fca00078e000c */
[----:B------:R0:W-:Y:S01]  /*24ba0*/  STL.64 [R1+0x3fb8], R24 ;  /* 0x003fb81801007387 */ /* 0x0001e20000100a00 */
[----:B------:R-:W-:Y:S02]  /*24bb0*/  MOV R21, R13 ;  /* 0x0000000d00157202 */ /* 0x000fe40000000f00 */
[----:B------:R-:W-:Y:S02]  /*24bc0*/  MOV R20, R14 ;  /* 0x0000000e00147202 */ /* 0x000fe40000000f00 */
[----:B------:R-:W-:Y:S01]  /*24bd0*/  MOV R0, R15 ;  /* 0x0000000f00007202 */ /* 0x000fe20000000f00 */
[----:B0-----:R-:W4:Y:S04]  /*24be0*/  LDL.LU R24, [R1+0x30] ;  /* 0x0000300001187983 */ /* 0x001f280000300800 */
[----:B------:R-:W4:Y:S04]  /*24bf0*/  LDL.LU R25, [R1+0x34] ;  /* 0x0000340001197983 */ /* 0x000f280000300800 */
[----:B------:R-:W4:Y:S04]  /*24c00*/  LDL.LU R26, [R1+0x38] ;  /* 0x00003800011a7983 */ /* 0x000f280000300800 */
[----:B------:R-:W4:Y:S04]  /*24c10*/  LDL.LU R27, [R1+0x3c] ;  /* 0x00003c00011b7983 */ /* 0x000f280000300800 */
[----:B------:R-:W-:Y:S01]  /*24c20*/  STL.64 [R1+0x3fb0], R16 ;  /* 0x003fb01001007387 */ /* 0x000fe20000100a00 */
[----:B--2---:R-:W-:Y:S01]  /*24c30*/  MOV R14, R6 ;  /* 0x00000006000e7202 */ /* 0x004fe20000000f00 */
[----:B---3--:R-:W-:Y:S01]  /*24c40*/  IMAD.MOV.U32 R12, RZ, RZ, R4 ;  /* 0x000000ffff0c7224 */ /* 0x008fe200078e0004 */
[----:B------:R-:W-:Y:S01]  /*24c50*/  MOV R13, R5 ;  /* 0x00000005000d7202 */ /* 0x000fe20000000f00 */
[----:B------:R-:W4:Y:S01]  /*24c60*/  LDL.LU R4, [R1+0x3fd4] ;  /* 0x003fd40001047983 */ /* 0x000f220000300800 */
[----:B------:R-:W-:-:S03]  /*24c70*/  MOV R15, R7 ;  /* 0x00000007000f7202 */ /* 0x000fc60000000f00 */
[----:B------:R-:W4:Y:S04]  /*24c80*/  LDL.LU R5, [R1+0x3fd0] ;  /* 0x003fd00001057983 */ /* 0x000f280000300800 */
[----:B------:R-:W4:Y:S04]  /*24c90*/  LDL.LU R6, [R1+0x3fcc] ;  /* 0x003fcc0001067983 */ /* 0x000f280000300800 */
[----:B------:R-:W4:Y:S04]  /*24ca0*/  LDL.LU R7, [R1+0x3fc8] ;  /* 0x003fc80001077983 */ /* 0x000f280000300800 */
[----:B------:R-:W2:Y:S04]  /*24cb0*/  LDL.LU R8, [R1+0xc0] ;  /* 0x0000c00001087983 */ /* 0x000ea80000300800 */
[----:B------:R-:W2:Y:S01]  /*24cc0*/  LDL.LU R9, [R1+0xc4] ;  /* 0x0000c40001097983 */ /* 0x000ea20000300800 */
[----:B------:R-:W-:Y:S01]  /*24cd0*/  IMAD.MOV.U32 R10, RZ, RZ, R28 ;  /* 0x000000ffff0a7224 */ /* 0x000fe200078e001c */
[----:B------:R-:W-:-:S05]  /*24ce0*/  MOV R11, R23 ;  /* 0x00000017000b7202 */ /* 0x000fca0000000f00 */
[----:B------:R0:W-:Y:S02]  /*24cf0*/  STL.64 [R1+0x3fa0], R10 ;  /* 0x003fa00a01007387 */ /* 0x0001e40000100a00 */
[----:B0-----:R-:W-:Y:S02]  /*24d00*/  MOV R11, R3 ;  /* 0x00000003000b7202 */ /* 0x001fe40000000f00 */
[----:B------:R-:W-:Y:S01]  /*24d10*/  MOV R10, R22 ;  /* 0x00000016000a7202 */ /* 0x000fe20000000f00 */
[----:B----4-:R-:W-:Y:S01]  /*24d20*/  HMMA.16816.F32.BF16 R16, R4, R18, R24 ;  /* 0x000000120410723c */ /* 0x010fe20000041818 */
[----:B--2---:R-:W-:Y:S04]  /*24d30*/  STL.64 [R1+0x3f98], R8 ;  /* 0x003f980801007387 */ /* 0x004fe80000100a00 */
[----:B------:R-:W2:Y:S04]  /*24d40*/  LDL.LU.64 R26, [R1+0x3fc0] ;  /* 0x003fc000011a7983 */ /* 0x000ea80000300a00 */
[----:B------:R-:W3:-:S15]  /*24d50*/  LDL.LU.64 R24, [R1+0x3fb8] ;  /* 0x003fb80001187983 */ /* 0x000ede0000300a00 */
[----:B------:R-:W-:Y:S02]  /*24d60*/  MOV R3, R19 ;  /* 0x0000001300037202 */ /* 0x000fe40000000f00 */
[----:B------:R-:W-:Y:S01]  /*24d70*/  MOV R22, R18 ;  /* 0x0000001200167202 */ /* 0x000fe20000000f00 */
[----:B------:R-:W-:Y:S01]  /*24d80*/  IMAD.MOV.U32 R28, RZ, RZ, R16 ;  /* 0x000000ffff1c7224 */ /* 0x000fe200078e0010 */
[----:B------:R-:W-:Y:S02]  /*24d90*/  MOV R23, R17 ;  /* 0x0000001100177202 */ /* 0x000fe40000000f00 */
[----:B------:R-:W4:Y:S04]  /*24da0*/  LDL.LU.64 R16, [R1+0x3fb0] ;  /* 0x003fb00001107983 */ /* 0x000f280000300a00 */
[----:B------:R-:W-:Y:S04]  /*24db0*/  STL [R1+0x3f50], R3 ;  /* 0x003f500301007387 */ /* 0x000fe80000100800 */
[----:B------:R-:W-:Y:S04]  /*24dc0*/  STL [R1+0x3f4c], R22 ;  /* 0x003f4c1601007387 */ /* 0x000fe80000100800 */
[----:B------:R-:W-:Y:S04]  /*24dd0*/  STL [R1+0x3f48], R23 ;  /* 0x003f481701007387 */ /* 0x000fe80000100800 */
[----:B------:R0:W-:Y:S04]  /*24de0*/  STL.64 [R1+0x3fa8], R20 ;  /* 0x003fa81401007387 */ /* 0x0001e80000100a00 */
[----:B0-----:R-:W4:Y:S04]  /*24df0*/  LDL.LU R20, [R1+0x90] ;  /* 0x0000900001147983 */ /* 0x001f280000300800 */
[----:B------:R-:W4:Y:S04]  /*24e00*/  LDL.LU R21, [R1+0x94] ;  /* 0x0000940001157983 */ /* 0x000f280000300800 */
[----:B------:R-:W4:Y:S04]  /*24e10*/  LDL.LU R22, [R1+0x98] ;  /* 0x0000980001167983 */ /* 0x000f280000300800 */
[----:B------:R-:W4:Y:S04]  /*24e20*/  LDL.LU R23, [R1+0x9c] ;  /* 0x00009c0001177983 */ /* 0x000f280000300800 */
[----:B------:R-:W-:Y:S01]  /*24e30*/  STL [R1+0x3f44], R28 ;  /* 0x003f441c01007387 */ /* 0x000fe20000100800 */
[----:B--2---:R-:W-:Y:S03]  /*24e40*/  HMMA.16816.F32.BF16 R12, R4, R26, R12 ;  /* 0x0000001a040c723c */ /* 0x004fe6000004180c */
[----:B---3--:R0:W-:Y:S04]  /*24e50*/  STL.64 [R1+0x3f68], R24 ;  /* 0x003f681801007387 */ /* 0x0081e80000100a00 */
[----:B0-----:R-:W2:-:S15]  /*24e60*/  LDL.LU.64 R24, [R1+0xd0] ;  /* 0x0000d00001187983 */ /* 0x001e9e0000300a00 */
[----:B------:R-:W-:-:S01]  /*24e70*/  NOP ;  /* 0x0000000000007918 */ /* 0x000fc20000000000 */
[----:B------:R-:W-:Y:S04]  /*24e80*/  STL.64 [R1+0x30], R12 ;  /* 0x0000300c01007387 */ /* 0x000fe80000100a00 */
[----:B------:R-:W-:Y:S04]  /*24e90*/  STL.64 [R1+0x38], R14 ;  /* 0x0000380e01007387 */ /* 0x000fe80000100a00 */
[----:B------:R-:W0:Y:S01]  /*24ea0*/  LDSM.16.MT88.4 R12, [R2+UR6+0x20c00] ;  /* 0x020c0006020c783b */ /* 0x000e220008004200 */
[----:B----4-:R-:W-:Y:S03]  /*24eb0*/  HMMA.16816.F32.BF16 R8, R4, R10, R20 ;  /* 0x0000000a0408723c */ /* 0x010fe60000041814 */
[----:B0-----:R-:W-:Y:S04]  /*24ec0*/  STL [R1+0x3ebc], R12 ;  /* 0x003ebc0c01007387 */ /* 0x001fe80000100800 */
[----:B------:R-:W-:Y:S04]  /*24ed0*/  STL [R1+0x3eb8], R13 ;  /* 0x003eb80d01007387 */ /* 0x000fe80000100800 */
[----:B------:R-:W-:Y:S04]  /*24ee0*/  STL [R1+0x3eb4], R14 ;  /* 0x003eb40e01007387 */ /* 0x000fe80000100800 */
[----:B------:R-:W-:Y:S09]  /*24ef0*/  STL [R1+0x3eb0], R15 ;  /* 0x003eb00f01007387 */ /* 0x000ff20000100800 */
[----:B------:R-:W-:-:S02]  /*24f00*/  MOV R3, R10 ;  /* 0x0000000a00037202 */ /* 0x000fc40000000f00 */
[----:B------:R-:W-:Y:S01]  /*24f10*/  MOV R22, R11 ;  /* 0x0000000b00167202 */ /* 0x000fe20000000f00 */
[----:B------:R-:W3:Y:S04]  /*24f20*/  LDL.LU.64 R20, [R1+0x3fa8] ;  /* 0x003fa80001147983 */ /* 0x000ee80000300a00 */
[----:B------:R0:W-:Y:S04]  /*24f30*/  STL.64 [R1+0x40], R8 ;  /* 0x0000400801007387 */ /* 0x0001e80000100a00 */
[----:B------:R-:W4:Y:S04]  /*24f40*/  LDL.LU.64 R10, [R1+0x3fa0] ;  /* 0x003fa000010a7983 */ /* 0x000f280000300a00 */
[----:B0-----:R-:W4:Y:S01]  /*24f50*/  LDL.LU.64 R8, [R1+0x3f98] ;  /* 0x003f980001087983 */ /* 0x001f220000300a00 */
[----:B------:R-:W-:Y:S01]  /*24f60*/  LOP3.LUT R19, R2, 0x20, RZ, 0x3c, !PT ;  /* 0x0000002002137812 */ /* 0x000fe200078e3cff */
[----:B------:R-:W-:Y:S01]  /*24f70*/  IMAD.MOV.U32 R14, RZ, RZ, R17 ;  /* 0x000000ffff0e7224 */ /* 0x000fe200078e0011 */
[----:B------:R-:W-:-:S04]  /*24f80*/  MOV R15, R16 ;  /* 0x00000010000f7202 */ /* 0x000fc80000000f00 */
[----:B------:R-:W0:Y:S04]  /*24f90*/  LDSM.16.MT88.4 R16, [R19+UR6+0x20c00] ;  /* 0x020c00061310783b */ /* 0x000e280008004200 */
[----:B0-----:R-:W-:Y:S04]  /*24fa0*/  STL [R1+0x3e50], R19 ;  /* 0x003e501301007387 */ /* 0x001fe80000100800 */
[----:B------:R-:W-:Y:S04]  /*24fb0*/  STL [R1+0x3e98], R18 ;  /* 0x003e981201007387 */ /* 0x000fe80000100800 */
[----:B------:R0:W-:Y:S04]  /*24fc0*/  STL.64 [R1+0x3e90], R16 ;  /* 0x003e901001007387 */ /* 0x0001e80000100a00 */
[----:B0-----:R-:W3:Y:S04]  /*24fd0*/  LDL.LU R16, [R1+0xb0] ;  /* 0x0000b00001107983 */ /* 0x001ee80000300800 */
[----:B------:R-:W3:Y:S04]  /*24fe0*/  LDL.LU R17, [R1+0xb4] ;  /* 0x0000b40001117983 */ /* 0x000ee80000300800 */
[----:B------:R-:W3:Y:S04]  /*24ff0*/  LDL.LU R18, [R1+0xb8] ;  /* 0x0000b80001127983 */ /* 0x000ee80000300800 */
[----:B------:R-:W3:Y:S01]  /*25000*/  LDL.LU R19, [R1+0xbc] ;  /* 0x0000bc0001137983 */ /* 0x000ee20000300800 */
[----:B----4-:R-:W-:Y:S03]  /*25010*/  HMMA.16816.F32.BF16 R4, R4, R14, R8 ;  /* 0x0000000e0404723c */ /* 0x010fe60000041808 */
[----:B------:R-:W4:Y:S04]  /*25020*/  LDL.LU.64 R10, [R1+0x3f90] ;  /* 0x003f9000010a7983 */ /* 0x000f280000300a00 */
[----:B------:R-:W2:-:S15]  /*25030*/  LDL.LU.64 R8, [R1+0x3f88] ;  /* 0x003f880001087983 */ /* 0x000e9e0000300a00 */
[----:B------:R-:W-:-:S02]  /*25040*/  NOP ;  /* 0x0000000000007918 */ /* 0x000fc40000000000 */
[----:B------:R-:W-:Y:S02]  /*25050*/  MOV R15, R7 ;  /* 0x00000007000f7202 */ /* 0x000fe40000000f00 */
[----:B------:R-:W-:Y:S01]  /*25060*/  MOV R14, R6 ;  /* 0x00000006000e7202 */ /* 0x000fe20000000f00 */
[----:B------:R-:W-:Y:S01]  /*25070*/  IMAD.MOV.U32 R12, RZ, RZ, R4 ;  /* 0x000000ffff0c7224 */ /* 0x000fe200078e0004 */
[----:B------:R-:W-:Y:S02]  /*25080*/  MOV R13, R5 ;  /* 0x00000005000d7202 */ /* 0x000fe40000000f00 */
[----:B------:R-:W3:Y:S04]  /*25090*/  LDL.LU.64 R4, [R1+0xe0] ;  /* 0x0000e00001047983 */ /* 0x000ee80000300a00 */
[----:B------:R-:W-:Y:S04]  /*250a0*/  STL [R1+0x3ecc], R15 ;  /* 0x003ecc0f01007387 */ /* 0x000fe80000100800 */
[----:B------:R4:W-:Y:S04]  /*250b0*/  STL [R1+0x3ec8], R14 ;  /* 0x003ec80e01007387 */ /* 0x0009e80000100800 */
[----:B------:R-:W-:Y:S04]  /*250c0*/  STL [R1+0x3ec4], R13 ;  /* 0x003ec40d01007387 */ /* 0x000fe80000100800 */
[----:B------:R2:W-:Y:S01]  /*250d0*/  STL [R1+0x3ec0], R12 ;  /* 0x003ec00c01007387 */ /* 0x0005e20000100800 */
[----:B----4-:R-:W-:Y:S01]  /*250e0*/  MOV R14, R10 ;  /* 0x0000000a000e7202 */ /* 0x010fe20000000f00 */
[----:B--2---:R-:W-:Y:S01]  /*250f0*/  IMAD.MOV.U32 R12, RZ, RZ, R8 ;  /* 0x000000ffff0c7224 */ /* 0x004fe200078e0008 */
[----:B------:R-:W-:Y:S01]  /*25100*/  MOV R13, R9 ;  /* 0x00000009000d7202 */ /* 0x000fe20000000f00 */
[----:B------:R-:W3:Y:S01]  /*25110*/  LDL.LU R8, [R1+0x3f80] ;  /* 0x003f800001087983 */ /* 0x000ee20000300800 */
[----:B------:R-:W-:-:S03]  /*25120*/  MOV R15, R11 ;  /* 0x0000000b000f7202 */ /* 0x000fc60000000f00 */
[----:B------:R-:W3:Y:S04]  /*25130*/  LDL.LU R9, [R1+0x3f7c] ;  /* 0x003f7c0001097983 */ /* 0x000ee80000300800 */
[----:B------:R-:W3:Y:S04]  /*25140*/  LDL.LU R10, [R1+0x3f78] ;  /* 0x003f7800010a7983 */ /* 0x000ee80000300800 */
[----:B------:R-:W3:Y:S04]  /*25150*/  LDL.LU R11, [R1+0x3f74] ;  /* 0x003f7400010b7983 */ /* 0x000ee80000300800 */
[----:B------:R-:W-:Y:S04]  /*25160*/  STL.64 [R1+0x3f60], R14 ;  /* 0x003f600e01007387 */ /* 0x000fe80000100a00 */
[----:B------:R0:W-:Y:S04]  /*25170*/  STL.64 [R1+0x3f58], R12 ;  /* 0x003f580c01007387 */ /* 0x0001e80000100a00 */
[----:B0-----:R-:W2:Y:S01]  /*25180*/  LDL.LU R12, [R1+0x70] ;  /* 0x00007000010c7983 */ /* 0x001ea20000300800 */
[----:B------:R-:W-:-:S03]  /*25190*/  IMAD.MOV.U32 R13, RZ, RZ, R29 ;  /* 0x000000ffff0d7224 */ /* 0x000fc600078e001d */
[----:B------:R-:W4:Y:S04]  /*251a0*/  LDL.LU R29, [R1+0x3f70] ;  /* 0x003f7000011d7983 */ /* 0x000f280000300800 */
[----:B------:R-:W2:Y:S04]  /*251b0*/  LDL.LU R14, [R1+0x78] ;  /* 0x00007800010e7983 */ /* 0x000ea80000300800 */
[----:B------:R-:W2:Y:S01]  /*251c0*/  LDL.LU R15, [R1+0x7c] ;  /* 0x00007c00010f7983 */ /* 0x000ea20000300800 */
[----:B------:R-:W-:Y:S02]  /*251d0*/  MOV R23, R24 ;  /* 0x0000001800177202 */ /* 0x000fe40000000f00 */
[----:B------:R-:W-:Y:S01]  /*251e0*/  MOV R28, R25 ;  /* 0x00000019001c7202 */ /* 0x000fe20000000f00 */
[----:B---3--:R-:W-:Y:S01]  /*251f0*/  HMMA.16816.F32.BF16 R16, R8, R24, R16 ;  /* 0x000000180810723c */ /* 0x008fe20000041810 */
[----:B------:R-:W3:Y:S01]  /*25200*/  LDL.LU.64 R24, [R1+0x3f68] ;  /* 0x003f680001187983 */ /* 0x000ee20000300a00 */
[----:B------:R-:W-:-:S02]  /*25210*/  MOV R27, R0 ;  /* 0x00000000001b7202 */ /* 0x000fc40000000f00 */
[----:B------:R-:W-:Y:S02]  /*25220*/  MOV R0, R5 ;  /* 0x0000000500007202 */ /* 0x000fe40000000f00 */
[----:B------:R-:W-:Y:S01]  /*25230*/  MOV R26, R20 ;  /* 0x00000014001a7202 */ /* 0x000fe20000000f00 */
[----:B--2---:R-:W-:-:S15]  /*25240*/  HMMA.16816.F32.BF16 R12, R8, R4, R12 ;  /* 0x00000004080c723c */ /* 0x004fde000004180c */
[----:B------:R-:W-:-:S01]  /*25250*/  NOP ;  /* 0x0000000000007918 */ /* 0x000fc20000000000 */
[----:B------:R-:W-:Y:S04]  /*25260*/  STL.64 [R1+0x3ed8], R18 ;  /* 0x003ed81201007387 */ /* 0x000fe80000100a00 */
[----:B------:R4:W-:Y:S02]  /*25270*/  STL.64 [R1+0x3ed0], R16 ;  /* 0x003ed01001007387 */ /* 0x0009e40000100a00 */
[----:B----4-:R-:W-:Y:S01]  /*25280*/  MOV R16, R29 ;  /* 0x0000001d00107202 */ /* 0x010fe20000000f00 */
[----:B------:R-:W-:Y:S01]  /*25290*/  IMAD.MOV.U32 R29, RZ, RZ, R4 ;  /* 0x000000ffff1d7224 */ /* 0x000fe200078e0004 */
[----:B------:R-:W-:Y:S01]  /*252a0*/  MOV R7, R12 ;  /* 0x0000000c00077202 */ /* 0x000fe20000000f00 */
[----:B------:R-:W-:Y:S01]  /*252b0*/  IMAD.MOV.U32 R5, RZ, RZ, R14 ;  /* 0x000000ffff057224 */ /* 0x000fe200078e000e */
[----:B------:R-:W-:-:S02]  /*252c0*/  MOV R6, R13 ;  /* 0x0000000d00067202 */ /* 0x000fc40000000f00 */
[----:B------:R-:W-:Y:S01]  /*252d0*/  MOV R4, R15 ;  /* 0x0000000f00047202 */ /* 0x000fe20000000f00 */
[----:B---3--:R-:W-:Y:S01]  /*252e0*/  IMAD.MOV.U32 R17, RZ, RZ, R25 ;  /* 0x000000ffff117224 */ /* 0x008fe200078e0019 */
[----:B------:R-:W-:Y:S02]  /*252f0*/  MOV R25, R21 ;  /* 0x0000001500197202 */ /* 0x000fe40000000f00 */
[----:B------:R-:W2:Y:S04]  /*25300*/  LDL.LU.64 R20, [R1+0x110] ;  /* 0x0001100001147983 */ /* 0x000ea80000300a00 */
[----:B------:R-:W3:Y:S04]  /*25310*/  LDL.LU.64 R14, [R1+0x3f60] ;  /* 0x003f6000010e7983 */ /* 0x000ee80000300a00 */
[----:B------:R-:W3:Y:S04]  /*25320*/  LDL.LU.64 R12, [R1+0x3f58] ;  /* 0x003f5800010c7983 */ /* 0x000ee80000300a00 */
[----:B------:R-:W-:Y:S04]  /*25330*/  STL.64 [R1+0x3ee8], R6 ;  /* 0x003ee80601007387 */ /* 0x000fe80000100a00 */
[----:B------:R0:W-:Y:S04]  /*25340*/  STL.64 [R1+0x3ee0], R4 ;  /* 0x003ee00401007387 */ /* 0x0001e80000100a00 */
[----:B0-----:R-:W4:Y:S04]  /*25350*/  LDL.LU R4, [R1+0x40] ;  /* 0x0000400001047983 */ /* 0x001f280000300800 */
[----:B------:R-:W4:Y:S01]  /*25360*/  LDL.LU R5, [R1+0x44] ;  /* 0x0000440001057983 */ /* 0x000f220000300800 */
[----:B------:R-:W-:-:S02]  /*25370*/  MOV R6, R3 ;  /* 0x0000000300067202 */ /* 0x000fc40000000f00 */
[----:B------:R-:W-:Y:S01]  /*25380*/  MOV R7, R22 ;  /* 0x0000001600077202 */ /* 0x000fe20000000f00 */
[----:B------:R-:W2:Y:S04]  /*25390*/  LDL.LU R3, [R1+0x3f50] ;  /* 0x003f500001037983 */ /* 0x000ea80000300800 */
[----:B------:R-:W2:Y:S04]  /*253a0*/  LDL.LU R22, [R1+0x3f4c] ;  /* 0x003f4c0001167983 */ /* 0x000ea80000300800 */
[----:B------:R-:W-:Y:S04]  /*253b0*/  STL.64 [R1+0x3ef8], R6 ;  /* 0x003ef80601007387 */ /* 0x000fe80000100a00 */
[----:B----4-:R3:W-:Y:S02]  /*253c0*/  STL.64 [R1+0x3ef0], R4 ;  /* 0x003ef00401007387 */ /* 0x0107e40000100a00 */
[----:B---3--:R-:W-:-:S15]  /*253d0*/  HMMA.16816.F32.BF16 R4, R8, R16, R12 ;  /* 0x000000100804723c */ /* 0x008fde000004180c */
[----:B------:R-:W-:-:S09]  /*253e0*/  NOP ;  /* 0x0000000000007918 */ /* 0x000fd20000000000 */
[----:B------:R-:W-:Y:S01]  /*253f0*/  IMAD.MOV.U32 R15, RZ, RZ, R4 ;  /* 0x000000ffff0f7224 */ /* 0x000fe200078e0004 */
[----:B------:R-:W-:Y:S02]  /*25400*/  MOV R14, R5 ;  /* 0x00000005000e7202 */ /* 0x000fe40000000f00 */
[----:B------:R-:W-:Y:S02]  /*25410*/  MOV R13, R6 ;  /* 0x00000006000d7202 */ /* 0x000fe40000000f00 */
[----:B------:R-:W-:Y:S01]  /*25420*/  MOV R12, R7 ;  /* 0x00000007000c7202 */ /* 0x000fe20000000f00 */
[----:B------:R-:W-:Y:S04]  /*25430*/  STL.64 [R1+0x3f10], R14 ;  /* 0x003f100e01007387 */ /* 0x000fe80000100a00 */
[----:B------:R0:W-:Y:S02]  /*25440*/  STL.64 [R1+0x3f08], R12 ;  /* 0x003f080c01007387 */ /* 0x0001e40000100a00 */
[----:B0-----:R-:W-:Y:S01]  /*25450*/  IMAD.MOV.U32 R12, RZ, RZ, R23 ;  /* 0x000000ffff0c7224 */ /* 0x001fe200078e0017 */
[----:B------:R-:W-:Y:S01]  /*25460*/  MOV R13, R28 ;  /* 0x0000001c000d7202 */ /* 0x000fe20000000f00 */
[----:B------:R-:W3:Y:S04]  /*25470*/  LDL.LU R23, [R1+0x3f48] ;  /* 0x003f480001177983 */ /* 0x000ee80000300800 */
[----:B------:R-:W4:Y:S04]  /*25480*/  LDL.LU R28, [R1+0x3f44] ;  /* 0x003f4400011c7983 */ /* 0x000f280000300800 */
[----:B------:R0:W-:Y:S04]  /*25490*/  STL.64 [R1+0x3f00], R16 ;  /* 0x003f001001007387 */ /* 0x0001e80000100a00 */
[----:B0-----:R-:W3:Y:S04]  /*254a0*/  LDL.LU R16, [R1+0x30] ;  /* 0x0000300001107983 */ /* 0x001ee80000300800 */
[----:B------:R-:W3:Y:S04]  /*254b0*/  LDL.LU R17, [R1+0x34] ;  /* 0x0000340001117983 */ /* 0x000ee80000300800 */
[----:B------:R-:W4:Y:S04]  /*254c0*/  LDL.LU R18, [R1+0x38] ;  /* 0x0000380001127983 */ /* 0x000f280000300800 */
[----:B------:R-:W4:Y:S01]  /*254d0*/  LDL.LU R19, [R1+0x3c] ;  /* 0x00003c0001137983 */ /* 0x000f220000300800 */
[----:B--2---:R-:W-:Y:S06]  /*254e0*/  HMMA.16816.F32.BF16 R24, R8, R20, R24 ;  /* 0x000000140818723c */ /* 0x004fec0000041818 */
[----:B------:R-:W-:Y:S01]  /*254f0*/  MOV R4, R20 ;  /* 0x0000001400047202 */ /* 0x000fe20000000f00 */
[----:B----4-:R0:W-:Y:S04]  /*25500*/  STL.64 [R1+0x3f20], R18 ;  /* 0x003f201201007387 */ /* 0x0101e80000100a00 */
[----:B---3--:R1:W-:Y:S01]  /*25510*/  STL.64 [R1+0x3f18], R16 ;  /* 0x003f181001007387 */ /* 0x0083e20000100a00 */
[----:B0-----:R-:W-:Y:S01]  /*25520*/  IMAD.MOV.U32 R18, RZ, RZ, R22 ;  /* 0x000000ffff127224 */ /* 0x001fe200078e0016 */
[----:B------:R-:W-:-:S02]  /*25530*/  MOV R19, R3 ;  /* 0x0000000300137202 */ /* 0x000fc40000000f00 */
[----:B-1----:R-:W-:Y:S02]  /*25540*/  MOV R16, R28 ;  /* 0x0000001c00107202 */ /* 0x002fe40000000f00 */
[----:B------:R-:W2:Y:S01]  /*25550*/  LDL.LU R28, [R1+0x3f40] ;  /* 0x003f4000011c7983 */ /* 0x000ea20000300800 */
[----:B------:R-:W-:Y:S02]  /*25560*/  MOV R17, R23 ;  /* 0x0000001700117202 */ /* 0x000fe40000000f00 */
[----:B------:R-:W-:Y:S01]  /*25570*/  MOV R3, R21 ;  /* 0x0000001500037202 */ /* 0x000fe20000000f00 */
[----:B------:R-:W3:Y:S04]  /*25580*/  LDL.LU.64 R22, [R1+0x3f38] ;  /* 0x003f380001167983 */ /* 0x000ee80000300a00 */
[----:B------:R-:W3:Y:S01]  /*25590*/  LDL.LU.64 R20, [R1+0x3f30] ;  /* 0x003f300001147983 */ /* 0x000ee20000300a00 */
[----:B------:R-:W-:Y:S01]  /*255a0*/  IMAD.MOV.U32 R8, RZ, RZ, R29 ;  /* 0x000000ffff087224 */ /* 0x000fe200078e001d */
[----:B------:R-:W-:-:S02]  /*255b0*/  MOV R9, R0 ;  /* 0x0000000000097202 */ /* 0x000fc40000000f00 */
[----:B------:R-:W4:Y:S04]  /*255c0*/  LDL.LU R29, [R1+0x3f2c] ;  /* 0x003f2c00011d7983 */ /* 0x000f280000300800 */
[----:B------:R-:W4:Y:S04]  /*255d0*/  LDL.LU R0, [R1+0x3f28] ;  /* 0x003f280001007983 */ /* 0x000f280000300800 */
[----:B------:R0:W-:Y:S04]  /*255e0*/  STL.64 [R1+0x3e70], R26 ;  /* 0x003e701a01007387 */ /* 0x0001e80000100a00 */
[----:B0-----:R-:W2:Y:S04]  /*255f0*/  LDL R27, [R1+0x140] ;  /* 0x00014000011b7983 */ /* 0x001ea80000100800 */
[----:B------:R-:W-:Y:S01]  /*25600*/  STL.64 [R1+0x3e68], R24 ;  /* 0x003e681801007387 */ /* 0x000fe20000100a00 */
[----:B---3--:R-:W-:Y:S03]  /*25610*/  HMMA.16816.F32.BF16 R12, R20, R12, R16 ;  /* 0x0000000c140c723c */ /* 0x008fe60000041810 */
[----:B------:R-:W3:Y:S04]  /*25620*/  LDL.LU.64 R18, [R1+0x3f20] ;  /* 0x003f200001127983 */ /* 0x000ee80000300a00 */
[----:B------:R-:W3:-:S15]  /*25630*/  LDL.LU.64 R16, [R1+0x3f18] ;  /* 0x003f180001107983 */ /* 0x000ede0000300a00 */
[----:B------:R-:W-:-:S01]  /*25640*/  NOP ;  /* 0x0000000000007918 */ /* 0x000fc20000000000 */
[----:B------:R-:W-:Y:S04]  /*25650*/  STL.64 [R1], R12 ;  /* 0x0000000c01007387 */ /* 0x000fe80000100a00 */
[----:B------:R0:W-:Y:S04]  /*25660*/  STL.64 [R1+0x8], R14 ;  /* 0x0000080e01007387 */ /* 0x0001e80000100a00 */
[----:B0-----:R-:W4:Y:S04]  /*25670*/  LDL.LU.64 R14, [R1+0x3f10] ;  /* 0x003f1000010e7983 */ /* 0x001f280000300a00 */
[----:B------:R-:W4:Y:S01]  /*25680*/  LDL.LU.64 R12, [R1+0x3f08] ;  /* 0x003f0800010c7983 */ /* 0x000f220000300a00 */
[----:B---3--:R-:W-:Y:S03]  /*25690*/  HMMA.16816.F32.BF16 R8, R20, R8, R16 ;  /* 0x000000081408723c */ /* 0x008fe60000041810 */
[----:B------:R-:W3:-:S15]  /*256a0*/  LDL.LU.64 R16, [R1+0x3f00] ;  /* 0x003f000001107983 */ /* 0x000ede0000300a00 */
[----:B------:R-:W-:-:S05]  /*256b0*/  NOP ;  /* 0x0000000000007918 */ /* 0x000fca0000000000 */
[----:B------:R-:W-:Y:S04]  /*256c0*/  STL.64 [R1+0x20], R8 ;  /* 0x0000200801007387 */ /* 0x000fe80000100a00 */
[----:B------:R-:W-:Y:S04]  /*256d0*/  STL.64 [R1+0x28], R10 ;  /* 0x0000280a01007387 */ /* 0x000fe80000100a00 */
[----:B------:R-:W0:Y:S04]  /*256e0*/  LDSM.16.MT88.4 R8, [R2+UR6+0x21000] ;  /* 0x021000060208783b */ /* 0x000e280008004200 */
[----:B0-----:R-:W-:Y:S04]  /*256f0*/  STL.64 [R1+0x3e00], R10 ;  /* 0x003e000a01007387 */ /* 0x001fe80000100a00 */
[----:B------:R0:W-:Y:S02]  /*25700*/  STL.64 [R1+0x3df8], R8 ;  /* 0x003df80801007387 */ /* 0x0001e40000100a00 */
[----:B0-----:R-:W-:-:S02]  /*25710*/  MOV R8, R4 ;  /* 0x0000000400087202 */ /* 0x001fc40000000f00 */
[----:B--2---:R-:W0:Y:S01]  /*25720*/  LDSM.16.M88.4 R4, [R27+UR6+0x80] ;  /* 0x000080061b04783b */ /* 0x004e220008000200 */
[----:B------:R-:W-:-:S03]  /*25730*/  MOV R9, R3 ;  /* 0x0000000300097202 */ /* 0x000fc60000000f00 */
[----:B0-----:R-:W-:Y:S01]  /*25740*/  STL [R1+0xb0], R4 ;  /* 0x0000b00401007387 */ /* 0x001fe20000100800 */
[----:B------:R-:W-:-:S03]  /*25750*/  IMAD.MOV.U32 R3, RZ, RZ, R5 ;  /* 0x000000ffff037224 */ /* 0x000fc600078e0005 */
[----:B------:R-:W-:Y:S04]  /*25760*/  STL.64 [R1+0xb8], R6 ;  /* 0x0000b80601007387 */ /* 0x000fe80000100a00 */
[----:B------:R-:W0:Y:S04]  /*25770*/  LDSM.16.M88.4 R4, [R27+UR6+0x8080] ;  /* 0x008080061b04783b */ /* 0x000e280008000200 */
[----:B------:R-:W-:Y:S04]  /*25780*/  STL [R1+0x3e08], R3 ;  /* 0x003e080301007387 */ /* 0x000fe80000100800 */
[----:B0-----:R-:W-:Y:S04]  /*25790*/  STL.64 [R1+0xc0], R4 ;  /* 0x0000c00401007387 */ /* 0x001fe80000100a00 */
[----:B------:R0:W-:Y:S04]  /*257a0*/  STL.64 [R1+0xc8], R6 ;  /* 0x0000c80601007387 */ /* 0x0001e80000100a00 */
[----:B0-----:R-:W3:Y:S04]  /*257b0*/  LDL.LU.64 R6, [R1+0x3ef8] ;  /* 0x003ef80001067983 */ /* 0x001ee80000300a00 */
[----:B------:R-:W3:Y:S02]  /*257c0*/  LDL.LU.64 R4, [R1+0x3ef0] ;  /* 0x003ef00001047983 */ /* 0x000ee40000300a00 */
[----:B---3--:R-:W-:Y:S02]  /*257d0*/  HMMA.16816.F32.BF16 R16, R20, R16, R4 ;  /* 0x000000101410723c */ /* 0x008fe40000041804 */
[----:B------:R-:W2:Y:S04]  /*257e0*/  LDL.LU.64 R6, [R1+0x3ee8] ;  /* 0x003ee80001067983 */ /* 0x000ea80000300a00 */
[----:B------:R-:W3:-:S15]  /*257f0*/  LDL.LU.64 R4, [R1+0x3ee0] ;  /* 0x003ee00001047983 */ /* 0x000ede0000300a00 */
[----:B------:R-:W-:-:S02]  /*25800*/  NOP ;  /* 0x0000000000007918 */ /* 0x000fc40000000000 */
[----:B------:R-:W-:Y:S01]  /*25810*/  STL.64 [R1+0x40], R16 ;  /* 0x0000401001007387 */ /* 0x000fe20000100a00 */
[----:B------:R-:W-:-:S03]  /*25820*/  MOV R3, R19 ;  /* 0x0000001300037202 */ /* 0x000fc60000000f00 */
[----:B------:R-:W-:Y:S04]  /*25830*/  STL [R1+0x48], R18 ;  /* 0x0000481201007387 */ /* 0x000fe80000100800 */
[----:B------:R-:W0:Y:S04]  /*25840*/  LDSM.16.M88.4 R16, [R27+UR6+0x10080] ;  /* 0x010080061b10783b */ /* 0x000e280008000200 */
[----:B------:R-:W1:Y:S04]  /*25850*/  LDSM.16.M88.4 R24, [R27+UR6+0x18080] ;  /* 0x018080061b18783b */ /* 0x000e680008000200 */
[----:B0-----:R-:W-:Y:S04]  /*25860*/  STL.64 [R1+0x100], R16 ;  /* 0x0001001001007387 */ /* 0x001fe80000100a00 */
[----:B------:R0:W-:Y:S04]  /*25870*/  STL.64 [R1+0x108], R18 ;  /* 0x0001081201007387 */ /* 0x0001e80000100a00 */
[----:B0-----:R-:W3:Y:S04]  /*25880*/  LDL.LU.64 R18, [R1+0x3ed8] ;  /* 0x003ed80001127983 */ /* 0x001ee80000300a00 */
[----:B------:R-:W3:Y:S04]  /*25890*/  LDL.LU.64 R16, [R1+0x3ed0] ;  /* 0x003ed00001107983 */ /* 0x000ee80000300a00 */
[----:B-1----:R4:W-:Y:S04]  /*258a0*/  STL.64 [R1+0x120], R24 ;  /* 0x0001201801007387 */ /* 0x0029e80000100a00 */
[----:B------:R0:W-:Y:S01]  /*258b0*/  STL.64 [R1+0x128], R26 ;  /* 0x0001281a01007387 */ /* 0x0001e20000100a00 */
[----:B----4-:R-:W-:-:S03]  /*258c0*/  MOV R24, R15 ;  /* 0x0000000f00187202 */ /* 0x010fc60000000f00 */
[----:B------:R-:W4:Y:S01]  /*258d0*/  LDL.LU R15, [R1+0x3ecc] ;  /* 0x003ecc00010f7983 */ /* 0x000f220000300800 */
[----:B------:R-:W-:Y:S01]  /*258e0*/  MOV R25, R14 ;  /* 0x0000000e00197202 */ /* 0x000fe20000000f00 */
[----:B0-----:R-:W-:Y:S01]  /*258f0*/  IMAD.MOV.U32 R26, RZ, RZ, R13 ;  /* 0x000000ffff1a7224 */ /* 0x001fe200078e000d */
[----:B------:R-:W-:Y:S01]  /*25900*/  MOV R27, R12 ;  /* 0x0000000c001b7202 */ /* 0x000fe20000000f00 */
[----:B------:R-:W4:Y:S04]  /*25910*/  LDL.LU R14, [R1+0x3ec8] ;  /* 0x003ec800010e7983 */ /* 0x000f280000300800 */
[----:B------:R-:W4:Y:S04]  /*25920*/  LDL.LU R13, [R1+0x3ec4] ;  /* 0x003ec400010d7983 */ /* 0x000f280000300800 */
[----:B------:R-:W4:Y:S04]  /*25930*/  LDL.LU R12, [R1+0x3ec0] ;  /* 0x003ec000010c7983 */ /* 0x000f280000300800 */
[----:B------:R-:W-:Y:S04]  /*25940*/  STL.64 [R1+0x3e80], R26 ;  /* 0x003e801a01007387 */ /* 0x000fe80000100a00 */
[----:B------:R2:W-:Y:S02]  /*25950*/  STL.64 [R1+0x3e78], R24 ;  /* 0x003e781801007387 */ /* 0x0005e40000100a00 */
[----:B--2---:R-:W-:-:S02]  /*25960*/  MOV R24, R7 ;  /* 0x0000000700187202 */ /* 0x004fc40000000f00 */
[----:B------:R-:W-:Y:S01]  /*25970*/  MOV R25, R6 ;  /* 0x0000000600197202 */ /* 0x000fe20000000f00 */
[----:B---3--:R-:W-:Y:S01]  /*25980*/  IMAD.MOV.U32 R26, RZ, RZ, R5 ;  /* 0x000000ffff1a7224 */ /* 0x008fe200078e0005 */
[----:B------:R-:W-:-:S05]  /*25990*/  MOV R27, R4 ;  /* 0x00000004001b7202 */ /* 0x000fca0000000f00 */
[----:B------:R0:W-:Y:S04]  /*259a0*/  STL.64 [R1+0x3ea8], R26 ;  /* 0x003ea81a01007387 */ /* 0x0001e80000100a00 */
[----:B------:R-:W-:Y:S04]  /*259b0*/  STL.64 [R1+0x3ea0], R24 ;  /* 0x003ea01801007387 */ /* 0x000fe80000100a00 */
[----:B0-----:R-:W2:Y:S04]  /*259c0*/  LDL.LU.64 R26, [R1+0xd8] ;  /* 0x0000d800011a7983 */ /* 0x001ea80000300a00 */
[----:B------:R-:W-:Y:S04]  /*259d0*/  STL [R1+0x3c40], R28 ;  /* 0x003c401c01007387 */ /* 0x000fe80000100800 */
[----:B------:R-:W-:Y:S04]  /*259e0*/  STL [R1+0x3c3c], R29 ;  /* 0x003c3c1d01007387 */ /* 0x000fe80000100800 */
[----:B------:R0:W-:Y:S02]  /*259f0*/  STL [R1+0x3c38], R0 ;  /* 0x003c380001007387 */ /* 0x0001e40000100800 */
[----:B0-----:R-:W-:-:S05]  /*25a00*/  LOP3.LUT R0, R2, 0x20, RZ, 0x3c, !PT ;  /* 0x0000002002007812 */ /* 0x001fca00078e3cff */
[----:B------:R-:W0:Y:S04]  /*25a10*/  LDSM.16.MT88.4 R4, [R0+UR6+0x21000] ;  /* 0x021000060004783b */ /* 0x000e280008004200 */
[----:B------:R-:W-:Y:S04]  /*25a20*/  STL [R1+0x3e28], R2 ;  /* 0x003e280201007387 */ /* 0x000fe80000100800 */
[----:B------:R-:W-:Y:S04]  /*25a30*/  STL [R1+0x3e20], R0 ;  /* 0x003e200001007387 */ /* 0x000fe80000100800 */
[----:B0-----:R4:W-:Y:S04]  /*25a40*/  STL.64 [R1+0x3dc0], R6 ;  /* 0x003dc00601007387 */ /* 0x0019e80000100a00 */
[----:B------:R0:W-:Y:S01]  /*25a50*/  STL.64 [R1+0x3db8], R4 ;  /* 0x003db80401007387 */ /* 0x0001e20000100a00 */
[----:B----4-:R-:W-:Y:S01]  /*25a60*/  MOV R7, R15 ;  /* 0x0000000f00077202 */ /* 0x010fe20000000f00 */
[----:B------:R-:W-:Y:S01]  /*25a70*/  IMAD.MOV.U32 R6, RZ, RZ, R14 ;  /* 0x000000ffff067224 */ /* 0x000fe200078e000e */
[----:B0-----:R-:W-:-:S02]  /*25a80*/  MOV R5, R13 ;  /* 0x0000000d00057202 */ /* 0x001fc40000000f00 */
[----:B------:R-:W-:Y:S02]  /*25a90*/  MOV R4, R12 ;  /* 0x0000000c00047202 */ /* 0x000fe40000000f00 */
[----:B------:R-:W2:Y:S04]  /*25aa0*/  LDL.LU R12, [R1+0x3ebc] ;  /* 0x003ebc00010c7983 */ /* 0x000ea80000300800 */
[----:B------:R-:W2:Y:S01]  /*25ab0*/  LDL.LU R13, [R1+0x3eb8] ;  /* 0x003eb800010d7983 */ /* 0x000ea20000300800 */
[----:B------:R-:W-:Y:S03]  /*25ac0*/  HMMA.16816.F32.BF16 R8, R20, R8, R4 ;  /* 0x000000081408723c */ /* 0x000fe60000041804 */
[----:B------:R-:W2:Y:S04]  /*25ad0*/  LDL.LU R14, [R1+0x3eb4] ;  /* 0x003eb400010e7983 */ /* 0x000ea80000300800 */
[----:B------:R-:W2:-:S15]  /*25ae0*/  LDL.LU R15, [R1+0x3eb0] ;  /* 0x003eb000010f7983 */ /* 0x000e9e0000300800 */
[----:B------:R-:W-:-:S01]  /*25af0*/  NOP ;  /* 0x0000000000007918 */ /* 0x000fc20000000000 */
[----:B------:R-:W-:Y:S04]  /*25b00*/  STL.64 [R1+0x3e18], R10 ;  /* 0x003e180a01007387 */ /* 0x000fe80000100a00 */
[----:B------:R0:W-:Y:S04]  /*25b10*/  STL.64 [R1+0x3e10], R8 ;  /* 0x003e100801007387 */ /* 0x0001e80000100a00 */
[----:B------:R-:W3:Y:S04]  /*25b20*/  LDL.LU R22, [R1+0xf8] ;  /* 0x0000f80001167983 */ /* 0x000ee80000300800 */
[----:B------:R-:W3:Y:S04]  /*25b30*/  LDL.LU R23, [R1+0xfc] ;  /* 0x0000fc0001177983 */ /* 0x000ee80000300800 */
[----:B0-----:R-:W4:Y:S04]  /*25b40*/  LDL.LU R8, [R1+0x40] ;  /* 0x0000400001087983 */ /* 0x001f280000300800 */
[----:B----4-:R-:W-:Y:S04]  /*25b50*/  STL [R1+0x3e24], R8 ;  /* 0x003e240801007387 */ /* 0x010fe80000100800 */
[----:B------:R-:W4:Y:S01]  /*25b60*/  LDL.LU R9, [R1+0x44] ;  /* 0x0000440001097983 */ /* 0x000f220000300800 */
[----:B------:R-:W-:-:S03]  /*25b70*/  MOV R11, R3 ;  /* 0x00000003000b7202 */ /* 0x000fc60000000f00 */
[----:B----4-:R-:W-:Y:S04]  /*25b80*/  STL [R1+0x3e2c], R9 ;  /* 0x003e2c0901007387 */ /* 0x010fe80000100800 */
[----:B------:R-:W4:Y:S01]  /*25b90*/  LDL.LU R10, [R1+0x48] ;  /* 0x00004800010a7983 */ /* 0x000f220000300800 */
[----:B--2---:R-:W-:Y:S06]  /*25ba0*/  HMMA.16816.F32.BF16 R16, R12, R26, R16 ;  /* 0x0000001a0c10723c */ /* 0x004fec0000041810 */
[----:B------:R-:W-:Y:S01]  /*25bb0*/  MOV R5, R26 ;  /* 0x0000001a00057202 */ /* 0x000fe20000000f00 */
[----:B------:R-:W-:Y:S01]  /*25bc0*/  IMAD.MOV.U32 R4, RZ, RZ, R27 ;  /* 0x000000ffff047224 */ /* 0x000fe200078e001b */
[----:B----4-:R0:W-:Y:S04]  /*25bd0*/  STL.64 [R1+0x3e88], R10 ;  /* 0x003e880a01007387 */ /* 0x0101e80000100a00 */
[----:B0-----:R-:W2:Y:S04]  /*25be0*/  LDL.LU.64 R10, [R1+0xe8] ;  /* 0x0000e800010a7983 */ /* 0x001ea80000300a00 */
[----:B------:R-:W2:Y:S04]  /*25bf0*/  LDL.LU.64 R26, [R1+0x3ea8] ;  /* 0x003ea800011a7983 */ /* 0x000ea80000300a00 */
[----:B------:R-:W2:Y:S04]  /*25c00*/  LDL.LU.64 R24, [R1+0x3ea0] ;  /* 0x003ea00001187983 */ /* 0x000ea80000300a00 */
[----:B------:R-:W-:Y:S01]  /*25c10*/  MOV R21, R18 ;  /* 0x0000001200157202 */ /* 0x000fe20000000f00 */
[----:B------:R-:W-:Y:S01]  /*25c20*/  IMAD.MOV.U32 R20, RZ, RZ, R19 ;  /* 0x000000ffff147224 */ /* 0x000fe200078e0013 */
[----:B------:R-:W-:Y:S01]  /*25c30*/  MOV R29, R16 ;  /* 0x00000010001d7202 */ /* 0x000fe20000000f00 */
[----:B------:R-:W4:Y:S01]  /*25c40*/  LDL.LU R18, [R1+0x3e98] ;  /* 0x003e980001127983 */ /* 0x000f220000300800 */
[----:B------:R-:W-:-:S03]  /*25c50*/  MOV R28, R17 ;  /* 0x00000011001c7202 */ /* 0x000fc60000000f00 */
[----:B------:R-:W3:Y:S01]  /*25c60*/  LDL.LU.64 R16, [R1+0x3e90] ;  /* 0x003e900001107983 */ /* 0x000ee20000300a00 */
[----:B--2---:R-:W-:Y:S06]  /*25c70*/  HMMA.16816.F32.BF16 R24, R12, R10, R24 ;  /* 0x0000000a0c18723c */ /* 0x004fec0000041818 */
[----:B------:R-:W-:Y:S02]  /*25c80*/  MOV R19, R10 ;  /* 0x0000000a00137202 */ /* 0x000fe40000000f00 */
[----:B------:R-:W-:Y:S02]  /*25c90*/  MOV R3, R11 ;  /* 0x0000000b00037202 */ /* 0x000fe40000000f00 */
[----:B------:R-:W2:-:S14]  /*25ca0*/  LDL.LU.64 R10, [R1+0x3e88] ;  /* 0x003e8800010a7983 */ /* 0x000e9c0000300a00 */
[----:B------:R-:W-:Y:S01]  /*25cb0*/  MOV R8, R26 ;  /* 0x0000001a00087202 */ /* 0x000fe20000000f00 */
[----:B------:R-:W-:Y:S01]  /*25cc0*/  IMAD.MOV.U32 R2, RZ, RZ, R25 ;  /* 0x000000ffff027224 */ /* 0x000fe200078e0019 */
[----:B------:R-:W-:Y:S02]  /*25cd0*/  MOV R0, R27 ;  /* 0x0000001b00007202 */ /* 0x000fe40000000f00 */
[----:B------:R-:W-:Y:S01]  /*25ce0*/  MOV R9, R24 ;  /* 0x0000001800097202 */ /* 0x000fe20000000f00 */
[----:B------:R-:W2:Y:S04]  /*25cf0*/  LDL.LU.64 R26, [R1+0x3e80] ;  /* 0x003e8000011a7983 */ /* 0x000ea80000300a00 */
[----:B------:R-:W2:Y:S04]  /*25d00*/  LDL.LU.64 R24, [R1+0x3e78] ;  /* 0x003e780001187983 */ /* 0x000ea80000300a00 */
[----:B----4-:R0:W-:Y:S04]  /*25d10*/  STL.64 [R1+0x3e60], R18 ;  /* 0x003e601201007387 */ /* 0x0101e80000100a00 */
[----:B---3--:R-:W-:Y:S04]  /*25d20*/  STL.64 [R1+0x3e58], R16 ;  /* 0x003e581001007387 */ /* 0x008fe80000100a00 */
[----:B0-----:R-:W3:Y:S04]  /*25d30*/  LDL.LU.64 R18, [R1+0x118] ;  /* 0x0001180001127983 */ /* 0x001ee80000300a00 */
[----:B--2---:R-:W-:Y:S04]  /*25d40*/  STL.64 [R1+0x3e38], R10 ;  /* 0x003e380a01007387 */ /* 0x004fe80000100a00 */
[----:B------:R-:W-:Y:S01]  /*25d50*/  STL.64 [R1+0x3e30], R8 ;  /* 0x003e300801007387 */ /* 0x000fe20000100a00 */
[----:B------:R-:W-:-:S15]  /*25d60*/  HMMA.16816.F32.BF16 R24, R12, R22, R24 ;  /* 0x000000160c18723c */ /* 0x000fde0000041818 */
[----:B------:R-:W-:-:S08]  /*25d70*/  NOP ;  /* 0x0000000000007918 */ /* 0x000fd00000000000 */
[----:B------:R0:W-:Y:S01]  /*25d80*/  STL.64 [R1+0x70], R24 ;  /* 0x0000701801007387 */ /* 0x0001e20000100a00 */
[----:B------:R-:W-:Y:S02]  /*25d90*/  MOV R7, R26 ;  /* 0x0000001a00077202 */ /* 0x000fe40000000f00 */
[----:B------:R-:W-:Y:S02]  /*25da0*/  MOV R6, R27 ;  /* 0x0000001b00067202 */ /* 0x000fe40000000f00 */
[----:B------:R-:W2:Y:S04]  /*25db0*/  LDL.LU.64 R26, [R1+0x3e70] ;  /* 0x003e7000011a7983 */ /* 0x000ea80000300a00 */
[----:B0-----:R-:W2:Y:S04]  /*25dc0*/  LDL.LU.64 R24, [R1+0x3e68] ;  /* 0x003e680001187983 */ /* 0x001ea80000300a00 */
[----:B------:R-:W-:Y:S01]  /*25dd0*/  STL.64 [R1+0x3e48], R22 ;  /* 0x003e481601007387 */ /* 0x000fe20000100a00 */
[----:B------:R-:W-:-:S03]  /*25de0*/  MOV R10, R5 ;  /* 0x00000005000a7202 */ /* 0x000fc60000000f00 */
[----:B------:R0:W-:Y:S01]  /*25df0*/  STL.64 [R1+0x3e40], R20 ;  /* 0x003e401401007387 */ /* 0x0001e20000100a00 */
[----:B------:R-:W-:Y:S01]  /*25e00*/  IMAD.MOV.U32 R11, RZ, RZ, R4 ;  /* 0x000000ffff0b7224 */ /* 0x000fe200078e0004 */
[----:B---3--:R-:W-:Y:S01]  /*25e10*/  MOV R5, R18 ;  /* 0x0000001200057202 */ /* 0x008fe20000000f00 */
[----:B------:R-:W-:Y:S01]  /*25e20*/  IMAD.MOV.U32 R4, RZ, RZ, R19 ;  /* 0x000000ffff047224 */ /* 0x000fe200078e0013 */
[----:B0-----:R-:W3:Y:S04]  /*25e30*/  LDL.LU R20, [R1] ;  /* 0x0000000001147983 */ /* 0x001ee80000300800 */
[----:B------:R-:W3:Y:S04]  /*25e40*/  LDL.LU R21, [R1+0x4] ;  /* 0x0000040001157983 */ /* 0x000ee80000300800 */
[----:B------:R-:W3:Y:S04]  /*25e50*/  LDL.LU R22, [R1+0x8] ;  /* 0x0000080001167983 */ /* 0x000ee80000300800 */
[----:B------:R-:W3:Y:S01]  /*25e60*/  LDL.LU R23, [R1+0xc] ;  /* 0x00000c0001177983 */ /* 0x000ee20000300800 */
[----:B--2---:R-:W-:Y:S03]  /*25e70*/  HMMA.16816.F32.BF16 R24, R12, R18, R24 ;  /* 0x000000120c18723c */ /* 0x004fe60000041818 */
[----:B------:R-:W2:Y:S04]  /*25e80*/  LDL.LU.64 R18, [R1+0x3e60] ;  /* 0x003e600001127983 */ /* 0x000ea80000300a00 */
[----:B------:R-:W3:Y:S01]  /*25e90*/  LDL.LU.64 R16, [R1+0x3e58] ;  /* 0x003e580001107983 */ /* 0x000ee20000300a00 */
[----:B--2---:R-:W-:-:S03]  /*25ea0*/  MOV R14, R19 ;  /* 0x00000013000e7202 */ /* 0x004fc60000000f00 */
[----:B------:R-:W3:-:S12]  /*25eb0*/  LDL.LU R19, [R1+0x3e50] ;  /* 0x003e500001137983 */ /* 0x000ed80000300800 */
[----:B------:R-:W-:Y:S04]  /*25ec0*/  STL.64 [R1+0x3dd0], R26 ;  /* 0x003dd01a01007387 */ /* 0x000fe80000100a00 */
[----:B------:R0:W-:Y:S04]  /*25ed0*/  STL.64 [R1+0x3dc8], R24 ;  /* 0x003dc81801007387 */ /* 0x0001e80000100a00 */
[----:B0-----:R-:W2:Y:S04]  /*25ee0*/  LDL.LU R24, [R1+0x20] ;  /* 0x0000200001187983 */ /* 0x001ea80000300800 */
[----:B------:R-:W2:Y:S04]  /*25ef0*/  LDL.LU R25, [R1+0x24] ;  /* 0x0000240001197983 */ /* 0x000ea80000300800 */
[----:B------:R-:W2:Y:S04]  /*25f00*/  LDL.LU R26, [R1+0x28] ;  /* 0x00002800011a7983 */ /* 0x000ea80000300800 */
[----:B------:R-:W2:Y:S01]  /*25f10*/  LDL.LU R27, [R1+0x2c] ;  /* 0x00002c00011b7983 */ /* 0x000ea20000300800 */
[----:B------:R-:W-:Y:S01]  /*25f20*/  MOV R15, R3 ;  /* 0x00000003000f7202 */ /* 0x000fe20000000f00 */
[C---:B---3--:R-:W-:Y:S02]  /*25f30*/  HMMA.16816.F32.BF16 R8, R16.reuse, R10, R20 ;  /* 0x0000000a1008723c */ /* 0x048fe40000041814 */
[----:B------:R-:W3:Y:S04]  /*25f40*/  LDL.LU.64 R22, [R1+0x3e48] ;  /* 0x003e480001167983 */ /* 0x000ee80000300a00 */
[----:B------:R-:W4:Y:S01]  /*25f50*/  LDL.LU.64 R20, [R1+0x3e40] ;  /* 0x003e400001147983 */ /* 0x000f220000300a00 */
[----:B--2---:R-:W-:-:S15]  /*25f60*/  HMMA.16816.F32.BF16 R12, R16, R14, R24 ;  /* 0x0000000e100c723c */ /* 0x004fde0000041818 */
[----:B------:R-:W-:-:S01]  /*25f70*/  NOP ;  /* 0x0000000000007918 */ /* 0x000fc20000000000 */
[----:B------:R-:W-:Y:S01]  /*25f80*/  STL [R1+0x4], R9 ;  /* 0x0000040901007387 */ /* 0x000fe20000100800 */
[----:B------:R-:W-:-:S03]  /*25f90*/  MOV R3, R8 ;  /* 0x0000000800037202 */ /* 0x000fc60000000f00 */
[----:B------:R0:W-:Y:S04]  /*25fa0*/  STL.64 [R1+0x8], R10 ;  /* 0x0000080a01007387 */ /* 0x0001e80000100a00 */
[----:B0-----:R-:W3:Y:S04]  /*25fb0*/  LDL.LU.64 R10, [R1+0x3e38] ;  /* 0x003e3800010a7983 */ /* 0x001ee80000300a00 */
[----:B------:R-:W2:Y:S04]  /*25fc0*/  LDL.LU.64 R8, [R1+0x3e30] ;  /* 0x003e300001087983 */ /* 0x000ea80000300a00 */
[----:B------:R-:W4:Y:S04]  /*25fd0*/  LDL R24, [R1+0x100] ;  /* 0x0001000001187983 */ /* 0x000f280000100800 */
[----:B------:R-:W-:Y:S04]  /*25fe0*/  STL.64 [R1+0x10], R12 ;  /* 0x0000100c01007387 */ /* 0x000fe80000100a00 */
[----:B------:R-:W-:Y:S04]  /*25ff0*/  STL.64 [R1+0x18], R14 ;  /* 0x0000180e01007387 */ /* 0x000fe80000100a00 */
[----:B------:R-:W4:Y:S04]  /*26000*/  LDL R25, [R1+0x104] ;  /* 0x0001040001197983 */ /* 0x000f280000100800 */
[----:B----4-:R2:W-:Y:S02]  /*26010*/  STL.64 [R1+0x3dd8], R24 ;  /* 0x003dd81801007387 */ /* 0x0105e40000100a00 */
[----:B--2---:R-:W-:Y:S01]  /*26020*/  IMAD.MOV.U32 R24, RZ, RZ, R9 ;  /* 0x000000ffff187224 */ /* 0x004fe200078e0009 */
[----:B------:R-:W-:Y:S01]  /*26030*/  MOV R25, R2 ;  /* 0x0000000200197202 */ /* 0x000fe20000000f00 */
[----:B------:R-:W3:Y:S04]  /*26040*/  LDL.LU R9, [R1+0x3e2c] ;  /* 0x003e2c0001097983 */ /* 0x000ee80000300800 */
[----:B------:R-:W2:Y:S01]  /*26050*/  LDL.LU R2, [R1+0x3e28] ;  /* 0x003e280001027983 */ /* 0x000ea20000300800 */
[----:B------:R-:W-:-:S03]  /*26060*/  MOV R26, R8 ;  /* 0x00000008001a7202 */ /* 0x000fc60000000f00 */
[----:B------:R-:W3:Y:S01]  /*26070*/  LDL.LU R8, [R1+0x3e24] ;  /* 0x003e240001087983 */ /* 0x000ee20000300800 */
[----:B------:R-:W-:-:S03]  /*26080*/  MOV R27, R0 ;  /* 0x00000000001b7202 */ /* 0x000fc60000000f00 */
[----:B------:R-:W4:Y:S04]  /*26090*/  LDL.LU R0, [R1+0x3e20] ;  /* 0x003e200001007983 */ /* 0x000f280000300800 */
[----:B------:R0:W-:Y:S02]  /*260a0*/  STL.64 [R1+0x3df0], R26 ;  /* 0x003df01a01007387 */ /* 0x0001e40000100a00 */
[----:B0-----:R-:W-:Y:S02]  /*260b0*/  MOV R26, R21 ;  /* 0x00000015001a7202 */ /* 0x001fe40000000f00 */
[----:B------:R-:W-:Y:S01]  /*260c0*/  MOV R27, R20 ;  /* 0x00000014001b7202 */ /* 0x000fe20000000f00 */
[----:B------:R-:W-:Y:S04]  /*260d0*/  STL.64 [R1+0x3de8], R24 ;  /* 0x003de81801007387 */ /* 0x000fe80000100a00 */
[----:B--2---:R-:W0:Y:S01]  /*260e0*/  LDSM.16.MT88.4 R12, [R2+UR6+0x21400] ;  /* 0x02140006020c783b */ /* 0x004e220008004200 */
[----:B---3--:R-:W-:Y:S03]  /*260f0*/  HMMA.16816.F32.BF16 R20, R16, R22, R8 ;  /* 0x000000161014723c */ /* 0x008fe60000041808 */
[----:B------:R-:W-:Y:S04]  /*26100*/  STL [R1+0x3d9c], R2 ;  /* 0x003d9c0201007387 */ /* 0x000fe80000100800 */
[----:B0-----:R0:W-:Y:S04]  /*26110*/  STL.64 [R1+0x3d80], R14 ;  /* 0x003d800e01007387 */ /* 0x0011e80000100a00 */
[----:B------:R1:W-:Y:S04]  /*26120*/  STL.64 [R1+0x3d78], R12 ;  /* 0x003d780c01007387 */ /* 0x0003e80000100a00 */
[----:B------:R-:W1:Y:S04]  /*26130*/  LDL.LU.64 R10, [R1+0x3e18] ;  /* 0x003e1800010a7983 */ /* 0x000e680000300a00 */
[----:B------:R-:W1:Y:S01]  /*26140*/  LDL.LU.64 R8, [R1+0x3e10] ;  /* 0x003e100001087983 */ /* 0x000e620000300a00 */
[----:B0-----:R-:W-:Y:S01]  /*26150*/  IMAD.MOV.U32 R14, RZ, RZ, R5 ;  /* 0x000000ffff0e7224 */ /* 0x001fe200078e0005 */
[----:B------:R-:W-:-:S02]  /*26160*/  MOV R15, R4 ;  /* 0x00000004000f7202 */ /* 0x000fc40000000f00 */
[----:B------:R-:W-:Y:S04]  /*26170*/  STL.64 [R1+0x40], R20 ;  /* 0x0000401401007387 */ /* 0x000fe80000100a00 */
[----:B------:R-:W2:Y:S01]  /*26180*/  LDL.LU.64 R4, [R1+0x120] ;  /* 0x0001200001047983 */ /* 0x000ea20000300a00 */
[----:B------:R-:W-:Y:S01]  /*26190*/  IMAD.MOV.U32 R24, RZ, RZ, R29 ;  /* 0x000000ffff187224 */ /* 0x000fe200078e001d */
[----:B------:R-:W-:Y:S02]  /*261a0*/  MOV R25, R28 ;  /* 0x0000001c00197202 */ /* 0x000fe40000000f00 */
[----:B------:R-:W-:Y:S02]  /*261b0*/  MOV R29, R22 ;  /* 0x00000016001d7202 */ /* 0x000fe40000000f00 */
[----:B------:R-:W-:-:S02]  /*261c0*/  MOV R28, R23 ;  /* 0x00000017001c7202 */ /* 0x000fc40000000f00 */
[----:B----4-:R-:W0:Y:S04]  /*261d0*/  LDSM.16.MT88.4 R20, [R0+UR6+0x21400] ;  /* 0x021400060014783b */ /* 0x010e280008004200 */
[----:B--2---:R2:W-:Y:S01]  /*261e0*/  STL.64 [R1+0x3de0], R4 ;  /* 0x003de00401007387 */ /* 0x0045e20000100a00 */
[----:B-1----:R-:W-:Y:S03]  /*261f0*/  HMMA.16816.F32.BF16 R12, R16, R14, R8 ;  /* 0x0000000e100c723c */ /* 0x002fe60000041808 */
[----:B--2---:R-:W2:Y:S04]  /*26200*/  LDL.LU.64 R4, [R1+0xc0] ;  /* 0x0000c00001047983 */ /* 0x004ea80000300a00 */
[----:B------:R-:W-:Y:S04]  /*26210*/  STL [R1+0x3da0], R0 ;  /* 0x003da00001007387 */ /* 0x000fe80000100800 */
[----:B0-----:R-:W-:Y:S04]  /*26220*/  STL [R1+0x3d30], R21 ;  /* 0x003d301501007387 */ /* 0x001fe80000100800 */
[----:B------:R-:W-:Y:S04]  /*26230*/  STL [R1+0x3d2c], R22 ;  /* 0x003d2c1601007387 */ /* 0x000fe80000100800 */
[----:B------:R-:W-:Y:S04]  /*26240*/  STL [R1+0x3d28], R23 ;  /* 0x003d281701007387 */ /* 0x000fe80000100800 */
[----:B------:R0:W-:Y:S02]  /*26250*/  STL [R1+0x3db0], R20 ;  /* 0x003db01401007387 */ /* 0x0001e40000100800 */
[----:B0-----:R-:W-:-:S02]  /*26260*/  IMAD.MOV.U32 R20, RZ, RZ, R3 ;  /* 0x000000ffff147224 */ /* 0x001fc400078e0003 */
[----:B------:R-:W3:Y:S04]  /*26270*/  LDL.LU R3, [R1+0x3e08] ;  /* 0x003e080001037983 */ /* 0x000ee80000300800 */
[----:B------:R-:W4:Y:S04]  /*26280*/  LDL.LU R21, [R1+0x4] ;  /* 0x0000040001157983 */ /* 0x000f280000300800 */
[----:B------:R-:W4:Y:S04]  /*26290*/  LDL.LU R22, [R1+0x8] ;  /* 0x0000080001167983 */ /* 0x000f280000300800 */
[----:B------:R-:W4:Y:S04]  /*262a0*/  LDL.LU R23, [R1+0xc] ;  /* 0x00000c0001177983 */ /* 0x000f280000300800 */
[----:B------:R-:W2:Y:S04]  /*262b0*/  LDL.LU.64 R10, [R1+0x3e00] ;  /* 0x003e0000010a7983 */ /* 0x000ea80000300a00 */
[----:B------:R-:W2:Y:S04]  /*262c0*/  LDL.LU.64 R8, [R1+0x3df8] ;  /* 0x003df80001087983 */ /* 0x000ea80000300a00 */
[----:B------:R-:W2:Y:S04]  /*262d0*/  LDL.LU R16, [R1+0xb0] ;  /* 0x0000b00001107983 */ /* 0x000ea80000300800 */
[----:B------:R0:W-:Y:S04]  /*262e0*/  STL.64 [R1+0x3d90], R14 ;  /* 0x003d900e01007387 */ /* 0x0001e80000100a00 */
[----:B------:R-:W-:Y:S01]  /*262f0*/  STL.64 [R1+0x3d88], R12 ;  /* 0x003d880c01007387 */ /* 0x000fe20000100a00 */
[----:B---3--:R-:W-:-:S07]  /*26300*/  MOV R17, R3 ;  /* 0x0000000300117202 */ /* 0x008fce0000000f00 */
[----:B--2---:R-:W-:-:S15]  /*26310*/  HMMA.16816.F32.BF16 R24, R8, R16, R24 ;  /* 0x000000100818723c */ /* 0x004fde0000041818 */
[----:B------:R-:W-:-:S08]  /*26320*/  NOP ;  /* 0x0000000000007918 */ /* 0x000fd00000000000 */
[----:B------:R1:W-:Y:S01]  /*26330*/  STL [R1+0x50], R24 ;  /* 0x0000501801007387 */ /* 0x0003e20000100800 */
[----:B0-----:R-:W-:Y:S01]  /*26340*/  MOV R15, R26 ;  /* 0x0000001a000f7202 */ /* 0x001fe20000000f00 */
[----:B------:R-:W-:Y:S01]  /*26350*/  IMAD.MOV.U32 R14, RZ, RZ, R27 ;  /* 0x000000ffff0e7224 */ /* 0x000fe200078e001b */
[----:B------:R-:W-:Y:S01]  /*26360*/  MOV R3, R25 ;  /* 0x0000001900037202 */ /* 0x000fe20000000f00 */
[----:B------:R-:W2:Y:S04]  /*26370*/  LDL.LU.64 R26, [R1+0x3df0] ;  /* 0x003df000011a7983 */ /* 0x000ea80000300a00 */
[----:B-1----:R-:W2:Y:S04]  /*26380*/  LDL.LU.64 R24, [R1+0x3de8] ;  /* 0x003de80001187983 */ /* 0x002ea80000300a00 */
[----:B------:R-:W-:Y:S01]  /*26390*/  STL [R1+0x3dac], R14 ;  /* 0x003dac0e01007387 */ /* 0x000fe20000100800 */
[----:B------:R-:W-:-:S03]  /*263a0*/  MOV R19, R4 ;  /* 0x0000000400137202 */ /* 0x000fc60000000f00 */
[----:B------:R-:W-:Y:S01]  /*263b0*/  STL [R1+0x3da8], R15 ;  /* 0x003da80f01007387 */ /* 0x000fe20000100800 */
[----:B------:R-:W-:-:S03]  /*263c0*/  IMAD.MOV.U32 R18, RZ, RZ, R5 ;  /* 0x000000ffff127224 */ /* 0x000fc600078e0005 */
[----:B------:R-:W3:Y:S04]  /*263d0*/  LDL.LU R12, [R1+0x70] ;  /* 0x00007000010c7983 */ /* 0x000ee80000300800 */
[----:B------:R-:W3:Y:S04]  /*263e0*/  LDL.LU R13, [R1+0x74] ;  /* 0x00007400010d7983 */ /* 0x000ee80000300800 */
[----:B------:R-:W-:Y:S01]  /*263f0*/  STL [R1+0x3da4], R3 ;  /* 0x003da40301007387 */ /* 0x000fe20000100800 */
[----:B--2---:R-:W-:Y:S03]  /*26400*/  HMMA.16816.F32.BF16 R24, R8, R4, R24 ;  /* 0x000000040818723c */ /* 0x004fe60000041818 */
[----:B------:R-:W2:-:S15]  /*26410*/  LDL.LU.64 R4, [R1+0x3de0] ;  /* 0x003de00001047983 */ /* 0x000e9e0000300a00 */
[----:B------:R-:W-:-:S05]  /*26420*/  NOP ;  /* 0x0000000000007918 */ /* 0x000fca0000000000 */
[----:B------:R0:W-:Y:S04]  /*26430*/  STL.64 [R1+0x60], R24 ;  /* 0x0000601801007387 */ /* 0x0001e80000100a00 */
[----:B0-----:R-:W3:Y:S01]  /*26440*/  LDL.LU.64 R24, [R1+0x3dd8] ;  /* 0x003dd80001187983 */ /* 0x001ee20000300a00 */
[----:B------:R-:W-:Y:S02]  /*26450*/  MOV R14, R7 ;  /* 0x00000007000e7202 */ /* 0x000fe40000000f00 */
[----:B------:R-:W-:Y:S02]  /*26460*/  MOV R15, R6 ;  /* 0x00000006000f7202 */ /* 0x000fe40000000f00 */
[----:B------:R-:W-:Y:S02]  /*26470*/  MOV R0, R26 ;  /* 0x0000001a00007202 */ /* 0x000fe40000000f00 */
[----:B------:R-:W-:-:S03]  /*26480*/  MOV R2, R27 ;  /* 0x0000001b00027202 */ /* 0x000fc60000000f00 */
[----:B---3--:R-:W-:-:S15]  /*26490*/  HMMA.16816.F32.BF16 R24, R8, R24, R12 ;  /* 0x000000180818723c */ /* 0x008fde000004180c */
[----:B------:R-:W-:-:S08]  /*264a0*/  NOP ;  /* 0x0000000000007918 */ /* 0x000fd00000000000 */
[----:B------:R0:W-:Y:S01]  /*264b0*/  STL [R1+0x70], R24 ;  /* 0x0000701801007387 */ /* 0x0001e20000100800 */
[----:B------:R-:W-:Y:S01]  /*264c0*/  IMAD.MOV.U32 R15, RZ, RZ, R26 ;  /* 0x000000ffff0f7224 */ /* 0x000fe200078e001a */
[----:B------:R-:W-:Y:S02]  /*264d0*/  MOV R3, R27 ;  /* 0x0000001b00037202 */ /* 0x000fe40000000f00 */
[----:B------:R-:W-:Y:S01]  /*264e0*/  MOV R14, R25 ;  /* 0x00000019000e7202 */ /* 0x000fe20000000f00 */
[----:B------:R-:W3:Y:S04]  /*264f0*/  LDL.LU.64 R26, [R1+0x3dd0] ;  /* 0x003dd000011a7983 */ /* 0x000ee80000300a00 */
[----:B0-----:R-:W3:Y:S01]  /*26500*/  LDL.LU.64 R24, [R1+0x3dc8] ;  /* 0x003dc80001187983 */ /* 0x001ee20000300a00 */
[----:B--2---:R-:W-:-:S02]  /*26510*/  MOV R13, R4 ;  /* 0x00000004000d7202 */ /* 0x004fc40000000f00 */
[----:B------:R-:W-:Y:S01]  /*26520*/  MOV R12, R5 ;  /* 0x00000005000c7202 */ /* 0x000fe20000000f00 */
[----:B------:R-:W4:Y:S01]  /*26530*/  LDL.LU.64 R6, [R1+0x3dc0] ;  /* 0x003dc00001067983 */ /* 0x000f220000300a00 */
[----:B---3--:R-:W-:Y:S03]  /*26540*/  HMMA.16816.F32.BF16 R24, R8, R4, R24 ;  /* 0x000000040818723c */ /* 0x008fe60000041818 */
[----:B------:R-:W4:-:S15]  /*26550*/  LDL.LU.64 R4, [R1+0x3db8] ;  /* 0x003db80001047983 */ /* 0x000f1e0000300a00 */
[----:B------:R-:W-:-:S05]  /*26560*/  NOP ;  /* 0x0000000000007918 */ /* 0x000fca0000000000 */
[----:B------:R-:W-:Y:S04]  /*26570*/  STL.64 [R1+0x3d40], R26 ;  /* 0x003d401a01007387 */ /* 0x000fe80000100a00 */
[----:B------:R0:W-:Y:S04]  /*26580*/  STL.64 [R1+0x3d38], R24 ;  /* 0x003d381801007387 */ /* 0x0001e80000100a00 */
[----:B0-----:R-:W2:Y:S04]  /*26590*/  LDL.LU R24, [R1+0x10] ;  /* 0x0000100001187983 */ /* 0x001ea80000300800 */
[----:B------:R-:W2:Y:S04]  /*265a0*/  LDL.LU R25, [R1+0x14] ;  /* 0x0000140001197983 */ /* 0x000ea80000300800 */
[----:B------:R-:W2:Y:S04]  /*265b0*/  LDL.LU R26, [R1+0x18] ;  /* 0x00001800011a7983 */ /* 0x000ea80000300800 */
[----:B------:R-:W2:Y:S01]  /*265c0*/  LDL.LU R27, [R1+0x1c] ;  /* 0x00001c00011b7983 */ /* 0x000ea20000300800 */
[----:B------:R-:W-:Y:S01]  /*265d0*/  IMAD.MOV.U32 R8, RZ, RZ, R19 ;  /* 0x000000ffff087224 */ /* 0x000fe200078e0013 */
[----:B------:R-:W-:-:S02]  /*265e0*/  MOV R9, R18 ;  /* 0x0000001200097202 */ /* 0x000fc40000000f00 */
[----:B----4-:R-:W-:Y:S01]  /*265f0*/  HMMA.16816.F32.BF16 R16, R4, R16, R20 ;  /* 0x000000100410723c */ /* 0x010fe20000041814 */
[----:B------:R-:W3:-:S15]  /*26600*/  LDL.LU R20, [R1+0x3db0] ;  /* 0x003db00001147983 */ /* 0x000ede0000300800 */
[----:B------:R-:W-:-:S08]  /*26610*/  NOP ;  /* 0x0000000000007918 */ /* 0x000fd00000000000 */
[----:B------:R-:W-:Y:S01]  /*26620*/  MOV R22, R17 ;  /* 0x0000001100167202 */ /* 0x000fe20000000f00 */
[----:B------:R-:W-:Y:S01]  /*26630*/  IMAD.MOV.U32 R23, RZ, RZ, R18 ;  /* 0x000000ffff177224 */ /* 0x000fe200078e0012 */
[----:B------:R-:W-:Y:S01]  /*26640*/  MOV R21, R16 ;  /* 0x0000001000157202 */ /* 0x000fe20000000f00 */
[----:B------:R-:W-:Y:S04]  /*26650*/  STL [R1+0xc], R19 ;  /* 0x00000c1301007387 */ /* 0x000fe80000100800 */
[----:B------:R-:W4:Y:S04]  /*26660*/  LDL.LU R16, [R1+0x40] ;  /* 0x0000400001107983 */ /* 0x000f280000300800 */
[----:B------:R-:W4:Y:S01]  /*26670*/  LDL.LU R17, [R1+0x44] ;  /* 0x0000440001117983 */ /* 0x000f220000300800 */
[----:B--2---:R-:W-:Y:S03]  /*26680*/  HMMA.16816.F32.BF16 R8, R4, R8, R24 ;  /* 0x000000080408723c */ /* 0x004fe60000041818 */
[----:B------:R-:W-:Y:S04]  /*26690*/  STL.64 [R1+0x3d50], R22 ;  /* 0x003d501601007387 */ /* 0x000fe80000100a00 */
[----:B---3--:R0:W-:Y:S04]  /*266a0*/  STL.64 [R1+0x3d48], R20 ;  /* 0x003d481401007387 */ /* 0x0081e80000100a00 */
[----:B0-----:R-:W4:Y:S04]  /*266b0*/  LDL.LU.64 R20, [R1+0x100] ;  /* 0x0001000001147983 */ /* 0x001f280000300a00 */
[----:B------:R-:W2:Y:S08]  /*266c0*/  LDL.LU.64 R22, [R1+0x108] ;  /* 0x0001080001167983 */ /* 0x000eb00000300a00 */
[----:B------:R-:W-:Y:S04]  /*266d0*/  STL.64 [R1+0x10], R8 ;  /* 0x0000100801007387 */ /* 0x000fe80000100a00 */
[----:B------:R-:W3:Y:S01]  /*266e0*/  LDL.LU R24, [R1+0x70] ;  /* 0x0000700001187983 */ /* 0x000ee20000300800 */
[----:B------:R-:W-:-:S02]  /*266f0*/  MOV R26, R15 ;  /* 0x0000000f001a7202 */ /* 0x000fc40000000f00 */
[----:B------:R-:W-:Y:S02]  /*26700*/  MOV R27, R3 ;  /* 0x00000003001b7202 */ /* 0x000fe40000000f00 */
[----:B------:R-:W-:Y:S02]  /*26710*/  MOV R25, R14 ;  /* 0x0000000e00197202 */ /* 0x000fe40000000f00 */
[----:B------:R-:W4:Y:S04]  /*26720*/  LDL.LU R14, [R1+0x3dac] ;  /* 0x003dac00010e7983 */ /* 0x000f280000300800 */
[----:B------:R-:W2:Y:S04]  /*26730*/  LDL.LU R15, [R1+0x3da8] ;  /* 0x003da800010f7983 */ /* 0x000ea80000300800 */
[----:B------:R-:W4:Y:S04]  /*26740*/  LDL.LU R3, [R1+0x3da4] ;  /* 0x003da40001037983 */ /* 0x000f280000300800 */
[----:B------:R0:W-:Y:S02]  /*26750*/  STL.64 [R1+0x3d60], R26 ;  /* 0x003d601a01007387 */ /* 0x0001e40000100a00 */
[----:B0-----:R-:W-:Y:S01]  /*26760*/  IMAD.MOV.U32 R26, RZ, RZ, R0 ;  /* 0x000000ffff1a7224 */ /* 0x001fe200078e0000 */
[----:B------:R-:W-:Y:S01]  /*26770*/  MOV R27, R2 ;  /* 0x00000002001b7202 */ /* 0x000fe20000000f00 */
[----:B---3--:R0:W-:Y:S04]  /*26780*/  STL.64 [R1+0x3d58], R24 ;  /* 0x003d581801007387 */ /* 0x0081e80000100a00 */
[----:B0-----:R-:W3:Y:S04]  /*26790*/  LDL.LU R24, [R1+0x60] ;  /* 0x0000600001187983 */ /* 0x001ee80000300800 */
[----:B------:R-:W3:Y:S04]  /*267a0*/  LDL.LU R25, [R1+0x64] ;  /* 0x0000640001197983 */ /* 0x000ee80000300800 */
[----:B------:R-:W2:Y:S04]  /*267b0*/  LDL.LU R0, [R1+0x3da0] ;  /* 0x003da00001007983 */ /* 0x000ea80000300800 */
[----:B------:R-:W4:Y:S04]  /*267c0*/  LDL.LU R2, [R1+0x3d9c] ;  /* 0x003d9c0001027983 */ /* 0x000f280000300800 */
[----:B------:R-:W-:Y:S01]  /*267d0*/  STL.64 [R1+0x3d70], R26 ;  /* 0x003d701a01007387 */ /* 0x000fe20000100a00 */
[----:B------:R-:W-:-:S02]  /*267e0*/  MOV R18, R29 ;  /* 0x0000001d00127202 */ /* 0x000fc40000000f00 */
[----:B------:R-:W-:Y:S01]  /*267f0*/  MOV R19, R28 ;  /* 0x0000001c00137202 */ /* 0x000fe20000000f00 */
[----:B------:R-:W-:Y:S01]  /*26800*/  IMAD.MOV.U32 R28, RZ, RZ, R11 ;  /* 0x000000ffff1c7224 */ /* 0x000fe200078e000b */
[----:B------:R-:W-:Y:S01]  /*26810*/  MOV R29, R10 ;  /* 0x0000000a001d7202 */ /* 0x000fe20000000f00 */
[----:B---3--:R0:W-:Y:S04]  /*26820*/  STL.64 [R1+0x3d68], R24 ;  /* 0x003d681801007387 */ /* 0x0081e80000100a00 */
[----:B----4-:R-:W1:Y:S04]  /*26830*/  LDSM.16.MT88.4 R8, [R2+UR6+0x21800] ;  /* 0x021800060208783b */ /* 0x010e680008004200 */
[----:B0-----:R-:W3:Y:S01]  /*26840*/  LDL.LU R24, [R1+0x50] ;  /* 0x0000500001187983 */ /* 0x001ee20000300800 */
[----:B------:R-:W-:-:S03]  /*26850*/  MOV R25, R3 ;  /* 0x0000000300197202 */ /* 0x000fc60000000f00 */
[----:B------:R-:W4:Y:S04]  /*26860*/  LDL.LU R3, [R1+0x3d98] ;  /* 0x003d980001037983 */ /* 0x000f280000300800 */
[----:B------:R-:W-:Y:S01]  /*26870*/  STL [R1+0x3d24], R28 ;  /* 0x003d241c01007387 */ /* 0x000fe20000100800 */
[----:B--2---:R-:W-:-:S03]  /*26880*/  MOV R26, R15 ;  /* 0x0000000f001a7202 */ /* 0x004fc60000000f00 */
[----:B------:R-:W-:Y:S01]  /*26890*/  STL [R1+0x3d20], R29 ;  /* 0x003d201d01007387 */ /* 0x000fe20000100800 */
[----:B------:R-:W-:-:S03]  /*268a0*/  IMAD.MOV.U32 R27, RZ, RZ, R14 ;  /* 0x000000ffff1b7224 */ /* 0x000fc600078e000e */
[----:B-1----:R0:W-:Y:S04]  /*268b0*/  STL.64 [R1+0x3ce8], R10 ;  /* 0x003ce80a01007387 */ /* 0x0021e80000100a00 */
[----:B------:R1:W-:Y:S04]  /*268c0*/  STL.64 [R1+0x3ce0], R8 ;  /* 0x003ce00801007387 */ /* 0x0003e80000100a00 */
[----:B0-----:R-:W2:Y:S01]  /*268d0*/  LDL.LU R10, [R1+0x128] ;  /* 0x00012800010a7983 */ /* 0x001ea20000300800 */
[----:B-1----:R-:W-:-:S03]  /*268e0*/  MOV R8, R13 ;  /* 0x0000000d00087202 */ /* 0x002fc60000000f00 */
[----:B------:R-:W2:Y:S01]  /*268f0*/  LDL.LU R11, [R1+0x12c] ;  /* 0x00012c00010b7983 */ /* 0x000ea20000300800 */
[----:B------:R-:W-:Y:S01]  /*26900*/  MOV R9, R12 ;  /* 0x0000000c00097202 */ /* 0x000fe20000000f00 */
[C---:B------:R-:W-:Y:S02]  /*26910*/  HMMA.16816.F32.BF16 R16, R4.reuse, R20, R16 ;  /* 0x000000140410723c */ /* 0x040fe40000041810 */
[----:B----4-:R-:W0:Y:S04]  /*26920*/  LDSM.16.M88.4 R12, [R3+UR6+0x80] ;  /* 0x00008006030c783b */ /* 0x010e280008000200 */
[----:B0-----:R-:W-:Y:S04]  /*26930*/  STL.64 [R1+0x80], R12 ;  /* 0x0000800c01007387 */ /* 0x001fe80000100a00 */
[----:B------:R-:W-:Y:S04]  /*26940*/  STL.64 [R1+0x88], R14 ;  /* 0x0000880e01007387 */ /* 0x000fe80000100a00 */
[----:B------:R-:W0:Y:S04]  /*26950*/  LDSM.16.M88.4 R12, [R3+UR6+0x8080] ;  /* 0x00808006030c783b */ /* 0x000e280008000200 */
[----:B0-----:R-:W-:Y:S04]  /*26960*/  STL.64 [R1+0x90], R12 ;  /* 0x0000900c01007387 */ /* 0x001fe80000100a00 */
[----:B------:R0:W-:Y:S04]  /*26970*/  STL.64 [R1+0x98], R14 ;  /* 0x0000980e01007387 */ /* 0x0001e80000100a00 */
[----:B0-----:R-:W4:Y:S04]  /*26980*/  LDL.LU.64 R14, [R1+0x3d90] ;  /* 0x003d9000010e7983 */ /* 0x001f280000300a00 */
[----:B------:R-:W4:Y:S04]  /*26990*/  LDL.LU.64 R12, [R1+0x3d88] ;  /* 0x003d8800010c7983 */ /* 0x000f280000300a00 */
[----:B------:R-:W-:Y:S04]  /*269a0*/  STL.64 [R1+0x30], R16 ;  /* 0x0000301001007387 */ /* 0x000fe80000100a00 */
[----:B------:R-:W-:Y:S04]  /*269b0*/  STL.64 [R1+0x38], R18 ;  /* 0x0000381201007387 */ /* 0x000fe80000100a00 */
[----:B------:R-:W0:Y:S04]  /*269c0*/  LDSM.16.M88.4 R16, [R3+UR6+0x10080] ;  /* 0x010080060310783b */ /* 0x000e280008000200 */
[----:B0-----:R-:W-:Y:S04]  /*269d0*/  STL.64 [R1+0xa0], R16 ;  /* 0x0000a01001007387 */ /* 0x001fe80000100a00 */
[----:B------:R-:W-:Y:S04]  /*269e0*/  STL.64 [R1+0xa8], R18 ;  /* 0x0000a81201007387 */ /* 0x000fe80000100a00 */
[----:B------:R-:W0:Y:S04]  /*269f0*/  LDSM.16.M88.4 R16, [R3+UR6+0x18080] ;  /* 0x018080060310783b */ /* 0x000e280008000200 */
[----:B------:R-:W-:Y:S04]  /*26a00*/  STL [R1+0x3b38], R3 ;  /* 0x003b380301007387 */ /* 0x000fe80000100800 */
[----:B0-----:R-:W-:Y:S04]  /*26a10*/  STL.64 [R1+0xd0], R16 ;  /* 0x0000d01001007387 */ /* 0x001fe80000100a00 */
[----:B------:R-:W-:Y:S04]  /*26a20*/  STL.64 [R1+0xd8], R18 ;  /* 0x0000d81201007387 */ /* 0x000fe80000100a00 */
[----:B------:R-:W0:Y:S04]  /*26a30*/  LDSM.16.MT88.4 R16, [R0+UR6+0x21800] ;  /* 0x021800060010783b */ /* 0x000e280008004200 */
[----:B------:R-:W-:Y:S04]  /*26a40*/  STL [R1+0x3d00], R0 ;  /* 0x003d000001007387 */ /* 0x000fe80000100800 */
[----:B0-----:R-:W-:Y:S04]  /*26a50*/  STL [R1+0x3c84], R16 ;  /* 0x003c841001007387 */ /* 0x001fe80000100800 */
[----:B------:R-:W-:Y:S04]  /*26a60*/  STL [R1+0x3c80], R17 ;  /* 0x003c801101007387 */ /* 0x000fe80000100800 */
[----:B------:R0:W-:Y:S04]  /*26a70*/  STL [R1+0x3c7c], R18 ;  /* 0x003c7c1201007387 */ /* 0x0001e80000100800 */
[----:B------:R1:W-:Y:S04]  /*26a80*/  STL [R1+0x3c78], R19 ;  /* 0x003c781301007387 */ /* 0x0003e80000100800 */
[----:B0-----:R-:W3:Y:S04]  /*26a90*/  LDL.LU R18, [R1+0xb8] ;  /* 0x0000b80001127983 */ /* 0x001ee80000300800 */
[----:B-1----:R-:W3:Y:S01]  /*26aa0*/  LDL.LU R19, [R1+0xbc] ;  /* 0x0000bc0001137983 */ /* 0x002ee20000300800 */
[----:B----4-:R-:W-:Y:S03]  /*26ab0*/  HMMA.16816.F32.BF16 R4, R4, R8, R12 ;  /* 0x000000080404723c */ /* 0x010fe6000004180c */
[----:B------:R-:W3:Y:S04]  /*26ac0*/  LDL.LU.64 R14, [R1+0x3d80] ;  /* 0x003d8000010e7983 */ /* 0x000ee80000300a00 */
[----:B------:R-:W3:-:S15]  /*26ad0*/  LDL.LU.64 R12, [R1+0x3d78] ;  /* 0x003d7800010c7983 */ /* 0x000ede0000300a00 */
[----:B------:R-:W-:-:S02]  /*26ae0*/  NOP ;  /* 0x0000000000007918 */ /* 0x000fc40000000000 */
[----:B------:R-:W-:Y:S01]  /*26af0*/  IMAD.MOV.U32 R8, RZ, RZ, R6 ;  /* 0x000000ffff087224 */ /* 0x000fe200078e0006 */
[----:B------:R-:W-:Y:S01]  /*26b00*/  MOV R9, R5 ;  /* 0x0000000500097202 */ /* 0x000fe20000000f00 */
[----:B------:R-:W-:Y:S04]  /*26b10*/  STL [R1+0x20], R4 ;  /* 0x0000200401007387 */ /* 0x000fe80000100800 */
[----:B------:R0:W-:Y:S04]  /*26b20*/  STL [R1+0x3d0c], R7 ;  /* 0x003d0c0701007387 */ /* 0x0001e80000100800 */
[----:B0-----:R-:W4:Y:S04]  /*26b30*/  LDL.LU.64 R6, [R1+0xc8] ;  /* 0x0000c80001067983 */ /* 0x001f280000300a00 */
[----:B------:R-:W-:Y:S04]  /*26b40*/  STL [R1+0x3d08], R8 ;  /* 0x003d080801007387 */ /* 0x000fe80000100800 */
[----:B------:R-:W-:Y:S01]  /*26b50*/  STL [R1+0x3d04], R9 ;  /* 0x003d040901007387 */ /* 0x000fe20000100800 */
[----:B---3--:R-:W-:-:S15]  /*26b60*/  HMMA.16816.F32.BF16 R24, R12, R18, R24 ;  /* 0x000000120c18723c */ /* 0x008fde0000041818 */
[----:B------:R-:W-:-:S08]  /*26b70*/  NOP ;  /* 0x0000000000007918 */ /* 0x000fd00000000000 */
[----:B------:R-:W-:Y:S01]  /*26b80*/  STL.64 [R1+0x40], R24 ;  /* 0x0000401801007387 */ /* 0x000fe20000100a00 */
[----:B------:R-:W-:-:S03]  /*26b90*/  MOV R0, R27 ;  /* 0x0000001b00007202 */ /* 0x000fc60000000f00 */
[----:B------:R0:W-:Y:S04]  /*26ba0*/  STL [R1+0x48], R26 ;  /* 0x0000481a01007387 */ /* 0x0001e80000100800 */
[----:B0-----:R-:W3:Y:S04]  /*26bb0*/  LDL.LU.64 R26, [R1+0x3d70] ;  /* 0x003d7000011a7983 */ /* 0x001ee80000300a00 */
[----:B------:R-:W3:Y:S01]  /*26bc0*/  LDL.LU.64 R24, [R1+0x3d68] ;  /* 0x003d680001187983 */ /* 0x000ee20000300a00 */
[----:B----4-:R-:W-:Y:S01]  /*26bd0*/  MOV R29, R7 ;  /* 0x00000007001d7202 */ /* 0x010fe20000000f00 */
[----:B---3--:R-:W-:-:S15]  /*26be0*/  HMMA.16816.F32.BF16 R24, R12, R6, R24 ;  /* 0x000000060c18723c */ /* 0x008fde0000041818 */
[----:B------:R-:W-:-:S08]  /*26bf0*/  NOP ;  /* 0x0000000000007918 */ /* 0x000fd00000000000 */
[----:B------:R0:W-:Y:S01]  /*26c00*/  STL [R1+0x50], R24 ;  /* 0x0000501801007387 */ /* 0x0001e20000100800 */
[----:B------:R-:W-:Y:S01]  /*26c10*/  MOV R8, R26 ;  /* 0x0000001a00087202 */ /* 0x000fe20000000f00 */
[----:B------:R-:W-:Y:S01]  /*26c20*/  IMAD.MOV.U32 R7, RZ, RZ, R25 ;  /* 0x000000ffff077224 */ /* 0x000fe200078e0019 */
[----:B------:R-:W-:Y:S02]  /*26c30*/  MOV R9, R27 ;  /* 0x0000001b00097202 */ /* 0x000fe40000000f00 */
[----:B------:R-:W3:Y:S04]  /*26c40*/  LDL.LU.64 R26, [R1+0x3d60] ;  /* 0x003d6000011a7983 */ /* 0x000ee80000300a00 */
[----:B0-----:R-:W3:Y:S01]  /*26c50*/  LDL.LU.64 R24, [R1+0x3d58] ;  /* 0x003d580001187983 */ /* 0x001ee20000300a00 */
[----:B------:R-:W-:Y:S01]  /*26c60*/  MOV R17, R22 ;  /* 0x0000001600117202 */ /* 0x000fe20000000f00 */
[----:B------:R-:W-:Y:S01]  /*26c70*/  IMAD.MOV.U32 R16, RZ, RZ, R23 ;  /* 0x000000ffff107224 */ /* 0x000fe200078e0017 */
[----:B------:R-:W-:Y:S01]  /*26c80*/  MOV R28, R6 ;  /* 0x00000006001c7202 */ /* 0x000fe20000000f00 */
[----:B---3--:R-:W-:Y:S01]  /*26c90*/  HMMA.16816.F32.BF16 R24, R12, R22, R24 ;  /* 0x000000160c18723c */ /* 0x008fe20000041818 */
[----:B------:R-:W3:Y:S04]  /*26ca0*/  LDL.LU.64 R22, [R1+0x3d50] ;  /* 0x003d500001167983 */ /* 0x000ee80000300a00 */
[----:B------:R-:W4:-:S15]  /*26cb0*/  LDL.LU.64 R20, [R1+0x3d48] ;  /* 0x003d480001147983 */ /* 0x000f1e0000300a00 */
[----:B------:R-:W-:-:S04]  /*26cc0*/  NOP ;  /* 0x0000000000007918 */ /* 0x000fc80000000000 */
[----:B------:R-:W-:Y:S01]  /*26cd0*/  MOV R6, R24 ;  /* 0x0000001800067202 */ /* 0x000fe20000000f00 */
[----:B------:R-:W-:Y:S01]  /*26ce0*/  IMAD.MOV.U32 R3, RZ, RZ, R27 ;  /* 0x000000ffff037224 */ /* 0x000fe200078e001b */
[----:B------:R-:W-:Y:S02]  /*26cf0*/  MOV R5, R25 ;  /* 0x0000001900057202 */ /* 0x000fe40000000f00 */
[----:B------:R-:W-:Y:S02]  /*26d00*/  MOV R4, R26 ;  /* 0x0000001a00047202 */ /* 0x000fe40000000f00 */
[----:B------:R-:W2:Y:S04]  /*26d10*/  LDL.LU.64 R26, [R1+0x3d40] ;  /* 0x003d4000011a7983 */ /* 0x000ea80000300a00 */
[----:B------:R-:W2:Y:S04]  /*26d20*/  LDL.LU.64 R24, [R1+0x3d38] ;  /* 0x003d380001187983 */ /* 0x000ea80000300a00 */
[----:B------:R-:W-:Y:S04]  /*26d30*/  STL.64 [R1+0x3d18], R6 ;  /* 0x003d180601007387 */ /* 0x000fe80000100a00 */
[----:B------:R3:W-:Y:S02]  /*26d40*/  STL.64 [R1+0x3d10], R4 ;  /* 0x003d100401007387 */ /* 0x0007e40000100a00 */
[----:B---3--:R-:W-:-:S02]  /*26d50*/  MOV R5, R22 ;  /* 0x0000001600057202 */ /* 0x008fc40000000f00 */
[----:B------:R-:W-:Y:S02]  /*26d60*/  MOV R6, R23 ;  /* 0x0000001700067202 */ /* 0x000fe40000000f00 */
[----:B----4-:R-:W-:Y:S02]  /*26d70*/  MOV R4, R21 ;  /* 0x0000001500047202 */ /* 0x010fe40000000f00 */
[----:B------:R-:W3:Y:S04]  /*26d80*/  LDL.LU R21, [R1+0x3d30] ;  /* 0x003d300001157983 */ /* 0x000ee80000300800 */
[----:B------:R-:W3:Y:S04]  /*26d90*/  LDL.LU R22, [R1+0x3d2c] ;  /* 0x003d2c0001167983 */ /* 0x000ee80000300800 */
[----:B------:R-:W3:Y:S04]  /*26da0*/  LDL.LU R23, [R1+0x3d28] ;  /* 0x003d280001177983 */ /* 0x000ee80000300800 */
[----:B------:R-:W3:Y:S01]  /*26db0*/  LDL.LU R7, [R1+0xc] ;  /* 0x00000c0001077983 */ /* 0x000ee20000300800 */
[----:B--2---:R-:W-:Y:S07]  /*26dc0*/  HMMA.16816.F32.BF16 R24, R12, R10, R24 ;  /* 0x0000000a0c18723c */ /* 0x004fee0000041818 */
[----:B------:R-:W-:Y:S01]  /*26dd0*/  IMAD.MOV.U32 R14, RZ, RZ, R28 ;  /* 0x000000ffff0e7224 */ /* 0x000fe200078e001c */
[----:B------:R-:W-:Y:S01]  /*26de0*/  MOV R15, R29 ;  /* 0x0000001d000f7202 */ /* 0x000fe20000000f00 */
[----:B------:R-:W2:Y:S04]  /*26df0*/  LDL.LU R28, [R1+0x3d24] ;  /* 0x003d2400011c7983 */ /* 0x000ea80000300800 */
[----:B------:R-:W4:Y:S10]  /*26e00*/  LDL.LU R29, [R1+0x3d20] ;  /* 0x003d2000011d7983 */ /* 0x000f340000300800 */
[----:B------:R0:W-:Y:S04]  /*26e10*/  STL.64 [R1+0x3c90], R26 ;  /* 0x003c901a01007387 */ /* 0x0001e80000100a00 */
[----:B------:R-:W-:Y:S01]  /*26e20*/  STL.64 [R1+0x3c88], R24 ;  /* 0x003c881801007387 */ /* 0x000fe20000100a00 */
[----:B0-----:R-:W-:-:S02]  /*26e30*/  MOV R26, R17 ;  /* 0x00000011001a7202 */ /* 0x001fc40000000f00 */
[----:B------:R-:W-:Y:S01]  /*26e40*/  MOV R27, R16 ;  /* 0x00000010001b7202 */ /* 0x000fe20000000f00 */
[----:B---3--:R-:W-:-:S15]  /*26e50*/  HMMA.16816.F32.BF16 R4, R20, R18, R4 ;  /* 0x000000121404723c */ /* 0x008fde0000041804 */
[----:B------:R-:W-:-:S09]  /*26e60*/  NOP ;  /* 0x0000000000007918 */ /* 0x000fd20000000000 */
[----:B------:R-:W-:Y:S01]  /*26e70*/  MOV R18, R6 ;  /* 0x0000000600127202 */ /* 0x000fe20000000f00 */
[----:B------:R-:W-:Y:S01]  /*26e80*/  IMAD.MOV.U32 R16, RZ, RZ, R4 ;  /* 0x000000ffff107224 */ /* 0x000fe200078e0004 */
[----:B------:R-:W-:Y:S02]  /*26e90*/  MOV R19, R7 ;  /* 0x0000000700137202 */ /* 0x000fe40000000f00 */
[----:B------:R-:W-:Y:S01]  /*26ea0*/  MOV R17, R5 ;  /* 0x0000000500117202 */ /* 0x000fe20000000f00 */
[----:B------:R-:W3:Y:S04]  /*26eb0*/  LDL.LU.64 R6, [R1+0x3d18] ;  /* 0x003d180001067983 */ /* 0x000ee80000300a00 */
[----:B------:R-:W3:Y:S04]  /*26ec0*/  LDL.LU.64 R4, [R1+0x3d10] ;  /* 0x003d100001047983 */ /* 0x000ee80000300a00 */
[----:B------:R-:W-:Y:S04]  /*26ed0*/  STL.64 [R1+0x3ca0], R18 ;  /* 0x003ca01201007387 */ /* 0x000fe80000100a00 */
[----:B------:R0:W-:Y:S04]  /*26ee0*/  STL.64 [R1+0x3c98], R16 ;  /* 0x003c981001007387 */ /* 0x0001e80000100a00 */
[----:B0-----:R-:W3:Y:S04]  /*26ef0*/  LDL.LU R16, [R1+0x10] ;  /* 0x0000100001107983 */ /* 0x001ee80000300800 */
[----:B------:R-:W3:Y:S01]  /*26f00*/  LDL.LU R17, [R1+0x14] ;  /* 0x0000140001117983 */ /* 0x000ee20000300800 */
[----:B----4-:R-:W-:Y:S01]  /*26f10*/  IMAD.MOV.U32 R18, RZ, RZ, R29 ;  /* 0x000000ffff127224 */ /* 0x010fe200078e001d */
[----:B--2---:R-:W-:-:S07]  /*26f20*/  MOV R19, R28 ;  /* 0x0000001c00137202 */ /* 0x004fce0000000f00 */
[----:B---3--:R-:W-:-:S15]  /*26f30*/  HMMA.16816.F32.BF16 R12, R20, R14, R16 ;  /* 0x0000000e140c723c */ /* 0x008fde0000041810 */
[----:B------:R-:W-:-:S09]  /*26f40*/  NOP ;  /* 0x0000000000007918 */ /* 0x000fd20000000000 */
[----:B------:R-:W-:Y:S01]  /*26f50*/  MOV R29, R12 ;  /* 0x0000000c001d7202 */ /* 0x000fe20000000f00 */
[----:B------:R-:W-:Y:S01]  /*26f60*/  IMAD.MOV.U32 R19, RZ, RZ, R14 ;  /* 0x000000ffff137224 */ /* 0x000fe200078e000e */
[----:B------:R-:W-:Y:S02]  /*26f70*/  MOV R28, R13 ;  /* 0x0000000d001c7202 */ /* 0x000fe40000000f00 */
[----:B------:R-:W-:Y:S02]  /*26f80*/  MOV R18, R15 ;  /* 0x0000000f00127202 */ /* 0x000fe40000000f00 */
[----:B------:R-:W0:Y:S04]  /*26f90*/  LDSM.16.MT88.4 R12, [R2+UR6+0x21c00] ;  /* 0x021c0006020c783b */ /* 0x000e280008004200 */
[----:B0-----:R-:W-:Y:S04]  /*26fa0*/  STL [R1+0x3c20], R15 ;  /* 0x003c200f01007387 */ /* 0x001fe80000100800 */
[----:B------:R-:W-:Y:S04]  /*26fb0*/  STL [R1+0x3cb0], R14 ;  /* 0x003cb00e01007387 */ /* 0x000fe80000100800 */
[----:B------:R0:W-:Y:S04]  /*26fc0*/  STL.64 [R1+0x3ca8], R12 ;  /* 0x003ca80c01007387 */ /* 0x0001e80000100a00 */
[----:B0-----:R-:W2:Y:S04]  /*26fd0*/  LDL.LU R12, [R1+0x30] ;  /* 0x00003000010c7983 */ /* 0x001ea80000300800 */
[----:B------:R-:W2:Y:S04]  /*26fe0*/  LDL.LU R13, [R1+0x34] ;  /* 0x00003400010d7983 */ /* 0x000ea80000300800 */
[----:B------:R-:W2:Y:S04]  /*26ff0*/  LDL.LU R14, [R1+0x38] ;  /* 0x00003800010e7983 */ /* 0x000ea80000300800 */
[----:B------:R-:W2:Y:S02]  /*27000*/  LDL.LU R15, [R1+0x3c] ;  /* 0x00003c00010f7983 */ /* 0x000ea40000300800 */
[----:B--2---:R-:W-:Y:S02]  /*27010*/  HMMA.16816.F32.BF16 R24, R20, R26, R12 ;  /* 0x0000001a1418723c */ /* 0x004fe4000004180c */
[----:B------:R-:W2:Y:S05]  /*27020*/  LDL.LU R12, [R1+0x50] ;  /* 0x00005000010c7983 */ /* 0x000eaa0000300800 */
[----:B------:R-:W-:Y:S01]  /*27030*/  MOV R14, R8 ;  /* 0x00000008000e7202 */ /* 0x000fe20000000f00 */
[----:B------:R-:W-:Y:S01]  /*27040*/  IMAD.MOV.U32 R15, RZ, RZ, R9 ;  /* 0x000000ffff0f7224 */ /* 0x000fe200078e0009 */
[----:B------:R-:W-:-:S14]  /*27050*/  MOV R13, R7 ;  /* 0x00000007000d7202 */ /* 0x000fdc0000000f00 */
[----:B------:R-:W-:Y:S04]  /*27060*/  STL.64 [R1+0x30], R24 ;  /* 0x0000301801007387 */ /* 0x000fe80000100a00 */
[----:B------:R-:W-:Y:S04]  /*27070*/  STL.64 [R1+0x38], R26 ;  /* 0x0000381a01007387 */ /* 0x000fe80000100a00 */
[----:B------:R-:W3:Y:S04]  /*27080*/  LDL.LU R7, [R1+0x3d0c] ;  /* 0x003d0c0001077983 */ /* 0x000ee80000300800 */
[----:B------:R-:W4:Y:S04]  /*27090*/  LDL.LU R8, [R1+0x3d08] ;  /* 0x003d080001087983 */ /* 0x000f280000300800 */
[----:B------:R-:W4:Y:S04]  /*270a0*/  LDL.LU R9, [R1+0x3d04] ;  /* 0x003d040001097983 */ /* 0x000f280000300800 */
[----:B------:R-:W-:Y:S04]  /*270b0*/  STL.64 [R1+0x3cd0], R14 ;  /* 0x003cd00e01007387 */ /* 0x000fe80000100a00 */
[----:B--2---:R0:W-:Y:S04]  /*270c0*/  STL.64 [R1+0x3cc8], R12 ;  /* 0x003cc80c01007387 */ /* 0x0041e80000100a00 */
[----:B0-----:R-:W2:Y:S04]  /*270d0*/  LDL.LU R12, [R1+0x40] ;  /* 0x00004000010c7983 */ /* 0x001ea80000300800 */
[----:B------:R-:W2:Y:S04]  /*270e0*/  LDL.LU R13, [R1+0x44] ;  /* 0x00004400010d7983 */ /* 0x000ea80000300800 */
[----:B------:R-:W3:Y:S01]  /*270f0*/  LDL.LU R14, [R1+0x48] ;  /* 0x00004800010e7983 */ /* 0x000ee20000300800 */
[----:B------:R-:W-:-:S03]  /*27100*/  MOV R15, R0 ;  /* 0x00000000000f7202 */ /* 0x000fc60000000f00 */
[----:B------:R-:W4:Y:S01]  /*27110*/  LDL.LU R0, [R1+0x3d00] ;  /* 0x003d000001007983 */ /* 0x000f220000300800 */
[----:B------:R-:W-:Y:S01]  /*27120*/  MOV R26, R4 ;  /* 0x00000004001a7202 */ /* 0x000fe20000000f00 */
[----:B------:R-:W-:Y:S01]  /*27130*/  IMAD.MOV.U32 R27, RZ, RZ, R3 ;  /* 0x000000ffff1b7224 */ /* 0x000fe200078e0003 */
[----:B------:R-:W-:Y:S02]  /*27140*/  MOV R24, R6 ;  /* 0x0000000600187202 */ /* 0x000fe40000000f00 */
[----:B------:R-:W-:Y:S01]  /*27150*/  MOV R25, R5 ;  /* 0x0000000500197202 */ /* 0x000fe20000000f00 */
[----:B---3--:R-:W-:Y:S04]  /*27160*/  STL.64 [R1+0x3cf8], R14 ;  /* 0x003cf80e01007387 */ /* 0x008fe80000100a00 */
[----:B--2---:R0:W-:Y:S04]  /*27170*/  STL.64 [R1+0x3cf0], R12 ;  /* 0x003cf00c01007387 */ /* 0x0041e80000100a00 */
[----:B0-----:R-:W2:Y:S04]  /*27180*/  LDL.LU R12, [R1+0x20] ;  /* 0x00002000010c7983 */ /* 0x001ea80000300800 */
[----:B------:R-:W-:Y:S04]  /*27190*/  STL.64 [R1+0x3cc0], R26 ;  /* 0x003cc01a01007387 */ /* 0x000fe80000100a00 */
[----:B------:R0:W-:Y:S04]  /*271a0*/  STL.64 [R1+0x3cb8], R24 ;  /* 0x003cb81801007387 */ /* 0x0001e80000100a00 */
[----:B0-----:R-:W3:Y:S01]  /*271b0*/  LDL.LU.64 R24, [R1+0x90] ;  /* 0x0000900001187983 */ /* 0x001ee20000300a00 */
[----:B------:R-:W-:-:S03]  /*271c0*/  IMAD.MOV.U32 R15, RZ, RZ, R7 ;  /* 0x000000ffff0f7224 */ /* 0x000fc600078e0007 */
[----:B----4-:R-:W0:Y:S04]  /*271d0*/  LDSM.16.MT88.4 R4, [R0+UR6+0x21c00] ;  /* 0x021c00060004783b */ /* 0x010e280008004200 */
[----:B---3--:R1:W-:Y:S04]  /*271e0*/  STL.64 [R1+0x3cd8], R24 ;  /* 0x003cd81801007387 */ /* 0x0083e80000100a00 */
[----:B-1----:R-:W3:Y:S04]  /*271f0*/  LDL.LU.64 R24, [R1+0x80] ;  /* 0x0000800001187983 */ /* 0x002ee80000300a00 */
[----:B------:R-:W4:Y:S04]  /*27200*/  LDL.LU.64 R16, [R1+0xa0] ;  /* 0x0000a00001107983 */ /* 0x000f280000300a00 */
[----:B0-----:R-:W-:Y:S04]  /*27210*/  STL.64 [R1+0x3be8], R6 ;  /* 0x003be80601007387 */ /* 0x001fe80000100a00 */
[----:B------:R0:W-:Y:S04]  /*27220*/  STL.64 [R1+0x3be0], R4 ;  /* 0x003be00401007387 */ /* 0x0001e80000100a00 */
[----:B0-----:R-:W4:Y:S04]  /*27230*/  LDL.LU.64 R4, [R1+0xd0] ;  /* 0x0000d00001047983 */ /* 0x001f280000300a00 */
[----:B------:R-:W3:Y:S01]  /*27240*/  LDL.LU.64 R6, [R1+0xd8] ;  /* 0x0000d80001067983 */ /* 0x000ee20000300a00 */
[----:B------:R-:W-:-:S02]  /*27250*/  MOV R13, R9 ;  /* 0x00000009000d7202 */ /* 0x000fc40000000f00 */
[----:B------:R-:W-:-:S07]  /*27260*/  MOV R14, R8 ;  /* 0x00000008000e7202 */ /* 0x000fce0000000f00 */
[----:B--2---:R-:W-:Y:S01]  /*27270*/  HMMA.16816.F32.BF16 R20, R20, R10, R12 ;  /* 0x0000000a1414723c */ /* 0x004fe2000004180c */
[----:B---3--:R0:W-:Y:S04]  /*27280*/  STL [R1+0x3bf4], R6 ;  /* 0x003bf40601007387 */ /* 0x0081e80000100800 */
[----:B------:R-:W-:Y:S04]  /*27290*/  STL [R1+0x3bf0], R7 ;  /* 0x003bf00701007387 */ /* 0x000fe80000100800 */
[----:B------:R-:W2:Y:S04]  /*272a0*/  LDL.LU.64 R14, [R1+0x3cf8] ;  /* 0x003cf800010e7983 */ /* 0x000ea80000300a00 */
[----:B------:R-:W2:Y:S04]  /*272b0*/  LDL.LU.64 R12, [R1+0x3cf0] ;  /* 0x003cf000010c7983 */ /* 0x000ea80000300a00 */
[----:B------:R-:W2:Y:S04]  /*272c0*/  LDL.LU.64 R10, [R1+0x3ce8] ;  /* 0x003ce800010a7983 */ /* 0x000ea80000300a00 */
[----:B------:R-:W2:Y:S04]  /*272d0*/  LDL.LU.64 R8, [R1+0x3ce0] ;  /* 0x003ce00001087983 */ /* 0x000ea80000300a00 */
[----:B------:R-:W-:Y:S04]  /*272e0*/  STL.64 [R1+0x20], R20 ;  /* 0x0000201401007387 */ /* 0x000fe80000100a00 */
[----:B------:R1:W-:Y:S01]  /*272f0*/  STL.64 [R1+0x28], R22 ;  /* 0x0000281601007387 */ /* 0x0003e20000100a00 */
[----:B0-----:R-:W-:-:S02]  /*27300*/  MOV R6, R24 ;  /* 0x0000001800067202 */ /* 0x001fc40000000f00 */
[----:B------:R-:W-:Y:S01]  /*27310*/  MOV R0, R25 ;  /* 0x0000001900007202 */ /* 0x000fe20000000f00 */
[----:B-1----:R-:W3:Y:S01]  /*27320*/  LDL R23, [R1+0x140] ;  /* 0x0001400001177983 */ /* 0x002ee20000100800 */
[----:B--2---:R-:W-:Y:S03]  /*27330*/  HMMA.16816.F32.BF16 R12, R8, R24, R12 ;  /* 0x00000018080c723c */ /* 0x004fe6000004180c */
[----:B------:R-:W2:-:S15]  /*27340*/  LDL.LU.64 R24, [R1+0x3cd8] ;  /* 0x003cd80001187983 */ /* 0x000e9e0000300a00 */
[----:B------:R-:W-:-:S06]  /*27350*/  NOP ;  /* 0x0000000000007918 */ /* 0x000fcc0000000000 */
[----:B------:R-:W-:Y:S01]  /*27360*/  MOV R20, R14 ;  /* 0x0000000e00147202 */ /* 0x000fe20000000f00 */
[----:B------:R-:W-:Y:S01]  /*27370*/  IMAD.MOV.U32 R21, RZ, RZ, R13 ;  /* 0x000000ffff157224 */ /* 0x000fe200078e000d */
[----:B------:R-:W-:Y:S02]  /*27380*/  MOV R3, R15 ;  /* 0x0000000f00037202 */ /* 0x000fe40000000f00 */
[----:B------:R-:W-:Y:S01]  /*27390*/  MOV R22, R12 ;  /* 0x0000000c00167202 */ /* 0x000fe20000000f00 */
[----:B------:R-:W4:Y:S04]  /*273a0*/  LDL.LU.64 R14, [R1+0x3cd0] ;  /* 0x003cd000010e7983 */ /* 0x000f280000300a00 */
[----:B------:R-:W4:Y:S04]  /*273b0*/  LDL.LU.64 R12, [R1+0x3cc8] ;  /* 0x003cc800010c7983 */ /* 0x000f280000300a00 */
[----:B---3--:R0:W-:Y:S04]  /*273c0*/  STL.64 [R1+0x3c58], R22 ;  /* 0x003c581601007387 */ /* 0x0081e80000100a00 */
[----:B------:R1:W-:Y:S01]  /*273d0*/  STL.64 [R1+0x3c50], R20 ;  /* 0x003c501401007387 */ /* 0x0003e20000100a00 */
[----:B0-----:R-:W-:-:S02]  /*273e0*/  MOV R22, R19 ;  /* 0x0000001300167202 */ /* 0x001fc40000000f00 */
[----:B------:R-:W-:Y:S02]  /*273f0*/  MOV R23, R18 ;  /* 0x0000001200177202 */ /* 0x000fe40000000f00 */
[----:B-1----:R-:W-:Y:S01]  /*27400*/  MOV R20, R29 ;  /* 0x0000001d00147202 */ /* 0x002fe20000000f00 */
[----:B------:R-:W-:Y:S02]  /*27410*/  IMAD.MOV.U32 R21, RZ, RZ, R28 ;  /* 0x000000ffff157224 */ /* 0x000fe400078e001c */
[----:B------:R-:W-:Y:S04]  /*27420*/  STL.64 [R1+0x3c68], R22 ;  /* 0x003c681601007387 */ /* 0x000fe80000100a00 */
[----:B------:R0:W-:Y:S04]  /*27430*/  STL.64 [R1+0x3c60], R20 ;  /* 0x003c601401007387 */ /* 0x0001e80000100a00 */
[----:B------:R-:W3:Y:S01]  /*27440*/  LDL.LU.64 R26, [R1+0x3cc0] ;  /* 0x003cc000011a7983 */ /* 0x000ee20000300a00 */
[----:B0-----:R-:W-:-:S02]  /*27450*/  MOV R20, R6 ;  /* 0x0000000600147202 */ /* 0x001fc40000000f00 */
[----:B--2---:R-:W-:Y:S02]  /*27460*/  MOV R7, R24 ;  /* 0x0000001800077202 */ /* 0x004fe40000000f00 */
[----:B------:R-:W-:Y:S01]  /*27470*/  MOV R6, R25 ;  /* 0x0000001900067202 */ /* 0x000fe20000000f00 */
[----:B----4-:R-:W-:Y:S01]  /*27480*/  HMMA.16816.F32.BF16 R12, R8, R24, R12 ;  /* 0x00000018080c723c */ /* 0x010fe2000004180c */
[----:B------:R-:W3:Y:S01]  /*27490*/  LDL.LU.64 R24, [R1+0x3cb8] ;  /* 0x003cb80001187983 */ /* 0x000ee20000300a00 */
[----:B------:R-:W-:Y:S02]  /*274a0*/  MOV R23, R16 ;  /* 0x0000001000177202 */ /* 0x000fe40000000f00 */
[----:B------:R-:W-:-:S15]  /*274b0*/  MOV R22, R17 ;  /* 0x0000001100167202 */ /* 0x000fde0000000f00 */
[----:B------:R-:W-:-:S04]  /*274c0*/  NOP ;  /* 0x0000000000007918 */ /* 0x000fc80000000000 */
[----:B------:R0:W-:Y:S01]  /*274d0*/  STL [R1+0x50], R12 ;  /* 0x0000500c01007387 */ /* 0x0001e20000100800 */
[----:B------:R-:W-:Y:S01]  /*274e0*/  IMAD.MOV.U32 R29, RZ, RZ, R14 ;  /* 0x000000ffff1d7224 */ /* 0x000fe200078e000e */
[----:B------:R-:W-:Y:S02]  /*274f0*/  MOV R28, R13 ;  /* 0x0000000d001c7202 */ /* 0x000fe40000000f00 */
[----:B------:R-:W2:Y:S04]  /*27500*/  LDL.LU R14, [R1+0x3cb0] ;  /* 0x003cb000010e7983 */ /* 0x000ea80000300800 */
[----:B0-----:R-:W4:Y:S04]  /*27510*/  LDL.LU.64 R12, [R1+0x3ca8] ;  /* 0x003ca800010c7983 */ /* 0x001f280000300a00 */
[----:B------:R-:W4:Y:S01]  /*27520*/  LDL.LU.64 R18, [R1+0x3ca0] ;  /* 0x003ca00001127983 */ /* 0x000f220000300a00 */
[----:B---3--:R-:W-:Y:S03]  /*27530*/  HMMA.16816.F32.BF16 R24, R8, R16, R24 ;  /* 0x000000100818723c */ /* 0x008fe60000041818 */
[----:B------:R-:W3:Y:S01]  /*27540*/  LDL.LU.64 R16, [R1+0x3c98] ;  /* 0x003c980001107983 */ /* 0x000ee20000300a00 */
[----:B------:R-:W-:Y:S01]  /*27550*/  IMAD.MOV.U32 R21, RZ, RZ, R0 ;  /* 0x000000ffff157224 */ /* 0x000fe200078e0000 */
[----:B------:R-:W-:-:S15]  /*27560*/  MOV R0, R15 ;  /* 0x0000000f00007202 */ /* 0x000fde0000000f00 */
[----:B------:R-:W-:-:S03]  /*27570*/  NOP ;  /* 0x0000000000007918 */ /* 0x000fc60000000000 */
[----:B------:R-:W-:Y:S01]  /*27580*/  STL [R1+0x64], R25 ;  /* 0x0000641901007387 */ /* 0x000fe20000100800 */
[----:B------:R-:W-:-:S03]  /*27590*/  IMAD.MOV.U32 R15, RZ, RZ, R24 ;  /* 0x000000ffff0f7224 */ /* 0x000fc600078e0018 */
[----:B------:R0:W-:Y:S04]  /*275a0*/  STL.64 [R1+0x68], R26 ;  /* 0x0000681a01007387 */ /* 0x0001e80000100a00 */
[----:B0-----:R-:W3:Y:S04]  /*275b0*/  LDL.LU.64 R26, [R1+0x3c90] ;  /* 0x003c9000011a7983 */ /* 0x001ee80000300a00 */
[----:B------:R-:W3:Y:S04]  /*275c0*/  LDL.LU.64 R24, [R1+0x3c88] ;  /* 0x003c880001187983 */ /* 0x000ee80000300a00 */
[----:B--2---:R-:W-:Y:S04]  /*275d0*/  STL.64 [R1+0x3c30], R14 ;  /* 0x003c300e01007387 */ /* 0x004fe80000100a00 */
[----:B----4-:R0:W-:Y:S02]  /*275e0*/  STL.64 [R1+0x3c28], R12 ;  /* 0x003c280c01007387 */ /* 0x0101e40000100a00 */
[----:B0-----:R-:W-:-:S02]  /*275f0*/  MOV R12, R23 ;  /* 0x00000017000c7202 */ /* 0x001fc40000000f00 */
[----:B------:R-:W-:Y:S02]  /*27600*/  MOV R13, R22 ;  /* 0x00000016000d7202 */ /* 0x000fe40000000f00 */
[----:B------:R-:W-:-:S03]  /*27610*/  MOV R14, R18 ;  /* 0x00000012000e7202 */ /* 0x000fc60000000f00 */
[----:B------:R3:W-:Y:S01]  /*27620*/  STL.64 [R1+0x3c70], R12 ;  /* 0x003c700c01007387 */ /* 0x0007e20000100a00 */
[----:B------:R-:W-:Y:S02]  /*27630*/  MOV R15, R19 ;  /* 0x00000013000f7202 */ /* 0x000fe40000000f00 */
[----:B---3--:R-:W-:Y:S01]  /*27640*/  MOV R12, R16 ;  /* 0x00000010000c7202 */ /* 0x008fe20000000f00 */
[----:B------:R-:W-:Y:S01]  /*27650*/  IMAD.MOV.U32 R13, RZ, RZ, R17 ;  /* 0x000000ffff0d7224 */ /* 0x000fe200078e0011 */
[----:B------:R-:W2:Y:S04]  /*27660*/  LDL.LU R16, [R1+0x3c84] ;  /* 0x003c840001107983 */ /* 0x000ea80000300800 */
[----:B------:R-:W2:Y:S04]  /*27670*/  LDL.LU R17, [R1+0x3c80] ;  /* 0x003c800001117983 */ /* 0x000ea80000300800 */
[----:B------:R-:W2:Y:S04]  /*27680*/  LDL.LU R18, [R1+0x3c7c] ;  /* 0x003c7c0001127983 */ /* 0x000ea80000300800 */
[----:B------:R-:W2:Y:S04]  /*27690*/  LDL.LU R19, [R1+0x3c78] ;  /* 0x003c780001137983 */ /* 0x000ea80000300800 */
[----:B------:R0:W-:Y:S01]  /*276a0*/  STL.64 [R1+0x3c48], R4 ;  /* 0x003c480401007387 */ /* 0x0001e20000100a00 */
[----:B------:R-:W-:Y:S03]  /*276b0*/  HMMA.16816.F32.BF16 R24, R8, R4, R24 ;  /* 0x000000040818723c */ /* 0x000fe60000041818 */
[----:B0-----:R-:W3:Y:S04]  /*276c0*/  LDL.LU R4, [R1+0x30] ;  /* 0x0000300001047983 */ /* 0x001ee80000300800 */
[----:B------:R-:W3:Y:S01]  /*276d0*/  LDL.LU R5, [R1+0x34] ;  /* 0x0000340001057983 */ /* 0x000ee20000300800 */
[----:B------:R-:W-:Y:S01]  /*276e0*/  IMAD.MOV.U32 R9, RZ, RZ, R6 ;  /* 0x000000ffff097224 */ /* 0x000fe200078e0006 */
[----:B------:R-:W-:-:S02]  /*276f0*/  MOV R8, R7 ;  /* 0x0000000700087202 */ /* 0x000fc40000000f00 */
[----:B------:R-:W3:Y:S04]  /*27700*/  LDL.LU R6, [R1+0x38] ;  /* 0x0000380001067983 */ /* 0x000ee80000300800 */
[----:B------:R-:W3:Y:S08]  /*27710*/  LDL.LU R7, [R1+0x3c] ;  /* 0x00003c0001077983 */ /* 0x000ef00000300800 */
[----:B------:R-:W-:Y:S04]  /*27720*/  STL [R1+0x3bfc], R26 ;  /* 0x003bfc1a01007387 */ /* 0x000fe80000100800 */
[----:B------:R-:W-:Y:S01]  /*27730*/  STL [R1+0x3bf8], R27 ;  /* 0x003bf81b01007387 */ /* 0x000fe20000100800 */
[----:B--2---:R-:W-:Y:S03]  /*27740*/  HMMA.16816.F32.BF16 R20, R16, R20, R12 ;  /* 0x000000141014723c */ /* 0x004fe6000004180c */
[----:B------:R-:W3:-:S15]  /*27750*/  LDL.LU.64 R12, [R1+0x3c70] ;  /* 0x003c7000010c7983 */ /* 0x000ede0000300a00 */
[----:B------:R-:W-:-:S05]  /*27760*/  NOP ;  /* 0x0000000000007918 */ /* 0x000fca0000000000 */
[----:B------:R-:W-:Y:S04]  /*27770*/  STL.64 [R1], R20 ;  /* 0x0000001401007387 */ /* 0x000fe80000100a00 */
[----:B------:R0:W-:Y:S04]  /*27780*/  STL.64 [R1+0x8], R22 ;  /* 0x0000081601007387 */ /* 0x0001e80000100a00 */
[----:B0-----:R-:W2:Y:S04]  /*27790*/  LDL.LU.64 R22, [R1+0x3c68] ;  /* 0x003c680001167983 */ /* 0x001ea80000300a00 */
[----:B------:R-:W2:Y:S02]  /*277a0*/  LDL.LU.64 R20, [R1+0x3c60] ;  /* 0x003c600001147983 */ /* 0x000ea40000300a00 */
[----:B--2---:R-:W-:Y:S02]  /*277b0*/  HMMA.16816.F32.BF16 R8, R16, R8, R20 ;  /* 0x000000081008723c */ /* 0x004fe40000041814 */
[----:B------:R-:W2:Y:S04]  /*277c0*/  LDL.LU.64 R22, [R1+0x3c58] ;  /* 0x003c580001167983 */ /* 0x000ea80000300a00 */
[----:B------:R-:W4:-:S15]  /*277d0*/  LDL.LU.64 R20, [R1+0x3c50] ;  /* 0x003c500001147983 */ /* 0x000f1e0000300a00 */
[----:B------:R-:W-:-:S02]  /*277e0*/  NOP ;  /* 0x0000000000007918 */ /* 0x000fc40000000000 */
[----:B------:R-:W-:Y:S04]  /*277f0*/  STL.64 [R1+0x10], R8 ;  /* 0x0000100801007387 */ /* 0x000fe80000100a00 */
[----:B------:R-:W-:Y:S04]  /*27800*/  STL.64 [R1+0x18], R10 ;  /* 0x0000180a01007387 */ /* 0x000fe80000100a00 */
[----:B------:R-:W0:Y:S04]  /*27810*/  LDSM.16.MT88.4 R8, [R2+UR6+0x22000] ;  /* 0x022000060208783b */ /* 0x000e280008004200 */
[----:B0-----:R-:W-:Y:S04]  /*27820*/  STL.64 [R1+0x3b90], R10 ;  /* 0x003b900a01007387 */ /* 0x001fe80000100a00 */
[----:B------:R-:W-:Y:S01]  /*27830*/  STL.64 [R1+0x3b88], R8 ;  /* 0x003b880801007387 */ /* 0x000fe20000100a00 */
[----:B---3--:R-:W-:-:S15]  /*27840*/  HMMA.16816.F32.BF16 R12, R16, R12, R4 ;  /* 0x0000000c100c723c */ /* 0x008fde0000041804 */
[----:B------:R-:W-:-:S09]  /*27850*/  NOP ;  /* 0x0000000000007918 */ /* 0x000fd20000000000 */
[----:B------:R-:W-:Y:S02]  /*27860*/  MOV R26, R12 ;  /* 0x0000000c001a7202 */ /* 0x000fe40000000f00 */
[----:B------:R-:W-:Y:S01]  /*27870*/  MOV R27, R13 ;  /* 0x0000000d001b7202 */ /* 0x000fe20000000f00 */
[----:B--2---:R-:W0:Y:S04]  /*27880*/  LDSM.16.M88.4 R8, [R23+UR6+0x100] ;  /* 0x000100061708783b */ /* 0x004e280008000200 */
[----:B0-----:R-:W-:Y:S04]  /*27890*/  STL.64 [R1+0x70], R8 ;  /* 0x0000700801007387 */ /* 0x001fe80000100a00 */
[----:B------:R-:W-:Y:S04]  /*278a0*/  STL.64 [R1+0x78], R10 ;  /* 0x0000780a01007387 */ /* 0x000fe80000100a00 */
[----:B------:R-:W0:Y:S04]  /*278b0*/  LDSM.16.M88.4 R8, [R23+UR6+0x8100] ;  /* 0x008100061708783b */ /* 0x000e280008000200 */
[----:B0-----:R0:W-:Y:S04]  /*278c0*/  STL.64 [R1+0xb0], R8 ;  /* 0x0000b00801007387 */ /* 0x0011e80000100a00 */
[----:B------:R1:W-:Y:S04]  /*278d0*/  STL.64 [R1+0xb8], R10 ;  /* 0x0000b80a01007387 */ /* 0x0003e80000100a00 */
[----:B0-----:R-:W2:Y:S04]  /*278e0*/  LDL.LU R8, [R1+0x20] ;  /* 0x0000200001087983 */ /* 0x001ea80000300800 */
[----:B------:R-:W2:Y:S04]  /*278f0*/  LDL.LU R9, [R1+0x24] ;  /* 0x0000240001097983 */ /* 0x000ea80000300800 */
[----:B-1----:R-:W2:Y:S04]  /*27900*/  LDL.LU R10, [R1+0x28] ;  /* 0x00002800010a7983 */ /* 0x002ea80000300800 */
[----:B------:R-:W2:Y:S04]  /*27910*/  LDL.LU R11, [R1+0x2c] ;  /* 0x00002c00010b7983 */ /* 0x000ea80000300800 */
[----:B------:R-:W2:Y:S04]  /*27920*/  LDL.LU.64 R4, [R1+0x3c48] ;  /* 0x003c480001047983 */ /* 0x000ea80000300a00 */
[----:B------:R-:W-:Y:S04]  /*27930*/  STL.64 [R1+0x3c08], R26 ;  /* 0x003c081a01007387 */ /* 0x000fe80000100a00 */
[----:B------:R0:W-:Y:S04]  /*27940*/  STL.64 [R1+0x3c00], R24 ;  /* 0x003c001801007387 */ /* 0x0001e80000100a00 */
[----:B0-----:R-:W3:Y:S01]  /*27950*/  LDL.LU R24, [R1+0x50] ;  /* 0x0000500001187983 */ /* 0x001ee20000300800 */
[----:B------:R-:W-:-:S03]  /*27960*/  MOV R25, R28 ;  /* 0x0000001c00197202 */ /* 0x000fc60000000f00 */
[----:B------:R-:W2:Y:S01]  /*27970*/  LDL.LU R28, [R1+0x3c40] ;  /* 0x003c4000011c7983 */ /* 0x000ea20000300800 */
[----:B------:R-:W-:Y:S01]  /*27980*/  MOV R6, R14 ;  /* 0x0000000e00067202 */ /* 0x000fe20000000f00 */
[----:B------:R-:W-:Y:S02]  /*27990*/  IMAD.MOV.U32 R7, RZ, RZ, R15 ;  /* 0x000000ffff077224 */ /* 0x000fe400078e000f */
[----:B------:R-:W0:Y:S01]  /*279a0*/  LDSM.16.M88.4 R12, [R23+UR6+0x10100] ;  /* 0x01010006170c783b */ /* 0x000e220008000200 */
[----:B------:R-:W-:Y:S02]  /*279b0*/  MOV R26, R29 ;  /* 0x0000001d001a7202 */ /* 0x000fe40000000f00 */
[----:B------:R-:W-:Y:S01]  /*279c0*/  MOV R27, R0 ;  /* 0x00000000001b7202 */ /* 0x000fe20000000f00 */
[----:B------:R-:W2:Y:S04]  /*279d0*/  LDL.LU R29, [R1+0x3c3c] ;  /* 0x003c3c00011d7983 */ /* 0x000ea80000300800 */
[----:B------:R-:W2:Y:S04]  /*279e0*/  LDL.LU R0, [R1+0x3c38] ;  /* 0x003c380001007983 */ /* 0x000ea80000300800 */
[----:B------:R4:W-:Y:S02]  /*279f0*/  STL.64 [R1+0x3c18], R26 ;  /* 0x003c181a01007387 */ /* 0x0009e40000100a00 */
[----:B----4-:R-:W-:-:S02]  /*27a00*/  MOV R26, R20 ;  /* 0x00000014001a7202 */ /* 0x010fc40000000f00 */
[----:B------:R-:W-:Y:S01]  /*27a10*/  MOV R27, R3 ;  /* 0x00000003001b7202 */ /* 0x000fe20000000f00 */
[----:B0-----:R-:W-:Y:S01]  /*27a20*/  IMAD.MOV.U32 R3, RZ, RZ, R13 ;  /* 0x000000ffff037224 */ /* 0x001fe200078e000d */
[----:B---3--:R-:W-:Y:S04]  /*27a30*/  STL.64 [R1+0x3c10], R24 ;  /* 0x003c101801007387 */ /* 0x008fe80000100a00 */
[----:B------:R-:W-:Y:S04]  /*27a40*/  STL [R1+0xc0], R12 ;  /* 0x0000c00c01007387 */ /* 0x000fe80000100800 */
[----:B------:R0:W-:Y:S04]  /*27a50*/  STL.64 [R1+0xc8], R14 ;  /* 0x0000c80e01007387 */ /* 0x0001e80000100a00 */
[----:B0-----:R-:W3:Y:S01]  /*27a60*/  LDL.LU.64 R14, [R1+0x3c30] ;  /* 0x003c3000010e7983 */ /* 0x001ee20000300a00 */
[----:B------:R-:W-:Y:S01]  /*27a70*/  IMAD.MOV.U32 R24, RZ, RZ, R22 ;  /* 0x000000ffff187224 */ /* 0x000fe200078e0016 */
[----:B------:R-:W-:-:S02]  /*27a80*/  MOV R25, R21 ;  /* 0x0000001500197202 */ /* 0x000fc40000000f00 */
[----:B------:R-:W0:Y:S04]  /*27a90*/  LDSM.16.M88.4 R20, [R23+UR6+0x18100] ;  /* 0x018100061714783b */ /* 0x000e280008000200 */
[----:B------:R-:W4:Y:S04]  /*27aa0*/  LDL.LU.64 R12, [R1+0x3c28] ;  /* 0x003c2800010c7983 */ /* 0x000f280000300a00 */
[----:B------:R-:W-:Y:S04]  /*27ab0*/  STL [R1+0x3ba8], R3 ;  /* 0x003ba80301007387 */ /* 0x000fe80000100800 */
[----:B--2---:R1:W-:Y:S02]  /*27ac0*/  STL [R1+0x3a34], R28 ;  /* 0x003a341c01007387 */ /* 0x0043e40000100800 */
[----:B-1----:R-:W-:-:S02]  /*27ad0*/  LOP3.LUT R28, R2, 0x20, RZ, 0x3c, !PT ;  /* 0x00000020021c7812 */ /* 0x002fc400078e3cff */
[----:B0-----:R-:W-:Y:S04]  /*27ae0*/  STL.64 [R1+0xe0], R20 ;  /* 0x0000e01401007387 */ /* 0x001fe80000100a00 */
[----:B------:R-:W-:Y:S04]  /*27af0*/  STL.64 [R1+0xe8], R22 ;  /* 0x0000e81601007387 */ /* 0x000fe80000100a00 */
[----:B------:R-:W0:Y:S01]  /*27b00*/  LDSM.16.MT88.4 R20, [R28+UR6+0x22000] ;  /* 0x022000061c14783b */ /* 0x000e220008004200 */
[----:B------:R-:W-:Y:S03]  /*27b10*/  HMMA.16816.F32.BF16 R8, R16, R4, R8 ;  /* 0x000000041008723c */ /* 0x000fe60000041808 */
[----:B------:R-:W-:Y:S04]  /*27b20*/  STL [R1+0x3bb0], R2 ;  /* 0x003bb00201007387 */ /* 0x000fe80000100800 */
[----:B------:R-:W-:Y:S04]  /*27b30*/  STL [R1+0x3a30], R29 ;  /* 0x003a301d01007387 */ /* 0x000fe80000100800 */
[----:B------:R-:W-:Y:S04]  /*27b40*/  STL [R1+0x3a2c], R0 ;  /* 0x003a2c0001007387 */ /* 0x000fe80000100800 */
[----:B------:R-:W-:Y:S04]  /*27b50*/  STL [R1+0x3bac], R28 ;  /* 0x003bac1c01007387 */ /* 0x000fe80000100800 */
[----:B0-----:R0:W-:Y:S04]  /*27b60*/  STL.64 [R1+0x3b50], R22 ;  /* 0x003b501601007387 */ /* 0x0011e80000100a00 */
[----:B------:R-:W-:Y:S04]  /*27b70*/  STL.64 [R1+0x3b48], R20 ;  /* 0x003b481401007387 */ /* 0x000fe80000100a00 */
[----:B0-----:R-:W2:Y:S04]  /*27b80*/  LDL.LU.64 R22, [R1+0x88] ;  /* 0x0000880001167983 */ /* 0x001ea80000300a00 */
[----:B------:R-:W-:Y:S04]  /*27b90*/  STL.64 [R1+0x3ba0], R10 ;  /* 0x003ba00a01007387 */ /* 0x000fe80000100a00 */
[----:B------:R3:W-:Y:S02]  /*27ba0*/  STL.64 [R1+0x3b98], R8 ;  /* 0x003b980801007387 */ /* 0x0007e40000100a00 */
[----:B---3--:R-:W-:-:S02]  /*27bb0*/  MOV R8, R15 ;  /* 0x0000000f00087202 */ /* 0x008fc40000000f00 */
[----:B------:R-:W4:Y:S04]  /*27bc0*/  LDL.LU R15, [R1+0x3c20] ;  /* 0x003c2000010f7983 */ /* 0x000f280000300800 */
[----:B------:R-:W3:Y:S04]  /*27bd0*/  LDL.LU R9, [R1+0x64] ;  /* 0x0000640001097983 */ /* 0x000ee80000300800 */
[----:B------:R-:W3:Y:S04]  /*27be0*/  LDL.LU R10, [R1+0x68] ;  /* 0x00006800010a7983 */ /* 0x000ee80000300800 */
[----:B------:R-:W3:Y:S04]  /*27bf0*/  LDL.LU R11, [R1+0x6c] ;  /* 0x00006c00010b7983 */ /* 0x000ee80000300800 */
[----:B------:R-:W3:Y:S04]  /*27c00*/  LDL.LU R18, [R1+0xa8] ;  /* 0x0000a80001127983 */ /* 0x000ee80000300800 */
[----:B------:R-:W3:Y:S01]  /*27c10*/  LDL.LU R19, [R1+0xac] ;  /* 0x0000ac0001137983 */ /* 0x000ee20000300800 */
[----:B--2---:R-:W-:-:S02]  /*27c20*/  MOV R5, R22 ;  /* 0x0000001600057202 */ /* 0x004fc40000000f00 */
[----:B------:R-:W-:Y:S01]  /*27c30*/  MOV R4, R23 ;  /* 0x0000001700047202 */ /* 0x000fe20000000f00 */
[----:B----4-:R-:W-:-:S15]  /*27c40*/  HMMA.16816.F32.BF16 R24, R12, R22, R24 ;  /* 0x000000160c18723c */ /* 0x010fde0000041818 */
[----:B------:R-:W-:-:S09]  /*27c50*/  NOP ;  /* 0x0000000000007918 */ /* 0x000fd20000000000 */
[----:B------:R-:W-:Y:S01]  /*27c60*/  MOV R20, R27 ;  /* 0x0000001b00147202 */ /* 0x000fe20000000f00 */
[----:B------:R-:W-:Y:S01]  /*27c70*/  IMAD.MOV.U32 R21, RZ, RZ, R26 ;  /* 0x000000ffff157224 */ /* 0x000fe200078e001a */
[----:B------:R0:W-:Y:S04]  /*27c80*/  STL.64 [R1+0x40], R24 ;  /* 0x0000401801007387 */ /* 0x0001e80000100a00 */
[----:B------:R-:W2:Y:S04]  /*27c90*/  LDL.LU.64 R26, [R1+0x3c18] ;  /* 0x003c1800011a7983 */ /* 0x000ea80000300a00 */
[----:B0-----:R-:W2:Y:S04]  /*27ca0*/  LDL.LU.64 R24, [R1+0x3c10] ;  /* 0x003c100001187983 */ /* 0x001ea80000300a00 */
[----:B------:R0:W-:Y:S04]  /*27cb0*/  STL [R1+0x3bb8], R20 ;  /* 0x003bb81401007387 */ /* 0x0001e80000100800 */
[----:B------:R1:W-:Y:S04]  /*27cc0*/  STL [R1+0x3bb4], R21 ;  /* 0x003bb41501007387 */ /* 0x0003e80000100800 */
[----:B------:R-:W2:Y:S01]  /*27cd0*/  LDL.LU.64 R22, [R1+0x98] ;  /* 0x0000980001167983 */ /* 0x000ea20000300a00 */
[C---:B---3--:R-:W-:Y:S06]  /*27ce0*/  HMMA.16816.F32.BF16 R8, R12.reuse, R18, R8 ;  /* 0x000000120c08723c */ /* 0x048fec0000041808 */
[----:B--2---:R-:W-:Y:S06]  /*27cf0*/  HMMA.16816.F32.BF16 R24, R12, R22, R24 ;  /* 0x000000160c18723c */ /* 0x004fec0000041818 */
[----:B------:R-:W-:-:S02]  /*27d00*/  MOV R29, R22 ;  /* 0x00000016001d7202 */ /* 0x000fc40000000f00 */
[----:B------:R-:W-:-:S15]  /*27d10*/  MOV R0, R23 ;  /* 0x0000001700007202 */ /* 0x000fde0000000f00 */
[----:B------:R-:W-:-:S01]  /*27d20*/  NOP ;  /* 0x0000000000007918 */ /* 0x000fc20000000000 */
[----:B------:R-:W-:Y:S02]  /*27d30*/  MOV R22, R26 ;  /* 0x0000001a00167202 */ /* 0x000fe40000000f00 */
[----:B------:R-:W-:Y:S02]  /*27d40*/  MOV R23, R27 ;  /* 0x0000001b00177202 */ /* 0x000fe40000000f00 */
[----:B------:R-:W2:Y:S01]  /*27d50*/  LDL.LU.64 R26, [R1+0x3c08] ;  /* 0x003c0800011a7983 */ /* 0x000ea20000300a00 */
[----:B0-----:R-:W-:Y:S01]  /*27d60*/  IMAD.MOV.U32 R20, RZ, RZ, R9 ;  /* 0x000000ffff147224 */ /* 0x001fe200078e0009 */
[----:B-1----:R-:W-:Y:S01]  /*27d70*/  MOV R21, R10 ;  /* 0x0000000a00157202 */ /* 0x002fe20000000f00 */
[----:B------:R-:W-:Y:S01]  /*27d80*/  IMAD.MOV.U32 R28, RZ, RZ, R24 ;  /* 0x000000ffff1c7224 */ /* 0x000fe200078e0018 */
[----:B------:R-:W-:Y:S02]  /*27d90*/  MOV R3, R25 ;  /* 0x0000001900037202 */ /* 0x000fe40000000f00 */
[----:B------:R-:W3:Y:S04]  /*27da0*/  LDL.LU.64 R24, [R1+0x3c00] ;  /* 0x003c000001187983 */ /* 0x000ee80000300a00 */
[----:B------:R2:W-:Y:S01]  /*27db0*/  STL [R1+0x60], R8 ;  /* 0x0000600801007387 */ /* 0x0005e20000100800 */
[----:B------:R-:W-:-:S03]  /*27dc0*/  MOV R2, R11 ;  /* 0x0000000b00027202 */ /* 0x000fc60000000f00 */
[----:B------:R0:W-:Y:S01]  /*27dd0*/  STL.64 [R1+0x3bc8], R22 ;  /* 0x003bc81601007387 */ /* 0x0001e20000100a00 */
[----:B------:R-:W-:-:S03]  /*27de0*/  MOV R10, R6 ;  /* 0x00000006000a7202 */ /* 0x000fc60000000f00 */
[----:B------:R-:W-:Y:S01]  /*27df0*/  STL.64 [R1+0x3bc0], R20 ;  /* 0x003bc01401007387 */ /* 0x000fe20000100a00 */
[----:B------:R-:W-:Y:S01]  /*27e00*/  IMAD.MOV.U32 R11, RZ, RZ, R7 ;  /* 0x000000ffff0b7224 */ /* 0x000fe200078e0007 */
[----:B--2---:R-:W-:Y:S02]  /*27e10*/  MOV R8, R26 ;  /* 0x0000001a00087202 */ /* 0x004fe40000000f00 */
[----:B------:R-:W3:Y:S01]  /*27e20*/  LDL.LU R26, [R1+0x3bfc] ;  /* 0x003bfc00011a7983 */ /* 0x000ee20000300800 */
[----:B------:R-:W-:-:S03]  /*27e30*/  MOV R9, R27 ;  /* 0x0000001b00097202 */ /* 0x000fc60000000f00 */
[----:B------:R-:W3:Y:S04]  /*27e40*/  LDL.LU R27, [R1+0x3bf8] ;  /* 0x003bf800011b7983 */ /* 0x000ee80000300800 */
[----:B------:R-:W2:Y:S04]  /*27e50*/  LDL.LU R6, [R1+0x3bf4] ;  /* 0x003bf40001067983 */ /* 0x000ea80000300800 */
[----:B------:R-:W3:Y:S04]  /*27e60*/  LDL.LU R7, [R1+0x3bf0] ;  /* 0x003bf00001077983 */ /* 0x000ee80000300800 */
[----:B------:R-:W-:Y:S04]  /*27e70*/  STL.64 [R1+0x3bd8], R10 ;  /* 0x003bd80a01007387 */ /* 0x000fe80000100a00 */
[----:B------:R1:W-:Y:S01]  /*27e80*/  STL.64 [R1+0x3bd0], R8 ;  /* 0x003bd00801007387 */ /* 0x0003e20000100a00 */
[----:B0-----:R-:W-:Y:S01]  /*27e90*/  MOV R22, R5 ;  /* 0x0000000500167202 */ /* 0x001fe20000000f00 */
[----:B------:R-:W-:-:S02]  /*27ea0*/  IMAD.MOV.U32 R23, RZ, RZ, R4 ;  /* 0x000000ffff177224 */ /* 0x000fc400078e0004 */
[----:B-1----:R-:W4:Y:S04]  /*27eb0*/  LDL.LU R8, [R1] ;  /* 0x0000000001087983 */ /* 0x002f280000300800 */
[----:B------:R-:W4:Y:S04]  /*27ec0*/  LDL.LU R9, [R1+0x4] ;  /* 0x0000040001097983 */ /* 0x000f280000300800 */
[----:B------:R-:W4:Y:S04]  /*27ed0*/  LDL.LU R10, [R1+0x8] ;  /* 0x00000800010a7983 */ /* 0x000f280000300800 */
[----:B------:R-:W4:Y:S01]  /*27ee0*/  LDL.LU R11, [R1+0xc] ;  /* 0x00000c00010b7983 */ /* 0x000f220000300800 */
[----:B--2---:R-:W-:Y:S01]  /*27ef0*/  MOV R17, R6 ;  /* 0x0000000600117202 */ /* 0x004fe20000000f00 */
[----:B---3--:R-:W-:Y:S06]  /*27f00*/  HMMA.16816.F32.BF16 R24, R12, R6, R24 ;  /* 0x000000060c18723c */ /* 0x008fec0000041818 */
[----:B------:R-:W-:-:S02]  /*27f10*/  MOV R16, R7 ;  /* 0x0000000700107202 */ /* 0x000fc40000000f00 */
[----:B------:R-:W4:Y:S04]  /*27f20*/  LDL.LU.64 R6, [R1+0x3be8] ;  /* 0x003be80001067983 */ /* 0x000f280000300a00 */
[----:B------:R-:W4:Y:S11]  /*27f30*/  LDL.LU.64 R4, [R1+0x3be0] ;  /* 0x003be00001047983 */ /* 0x000f360000300a00 */
[----:B------:R-:W-:Y:S04]  /*27f40*/  STL.64 [R1+0x3b60], R26 ;  /* 0x003b601a01007387 */ /* 0x000fe80000100a00 */
[----:B------:R0:W-:Y:S04]  /*27f50*/  STL.64 [R1+0x3b58], R24 ;  /* 0x003b581801007387 */ /* 0x0001e80000100a00 */
[----:B0-----:R-:W2:Y:S04]  /*27f60*/  LDL.LU R24, [R1+0x10] ;  /* 0x0000100001187983 */ /* 0x001ea80000300800 */
[----:B------:R-:W2:Y:S04]  /*27f70*/  LDL.LU R25, [R1+0x14] ;  /* 0x0000140001197983 */ /* 0x000ea80000300800 */
[----:B------:R-:W2:Y:S04]  /*27f80*/  LDL.LU R26, [R1+0x18] ;  /* 0x00001800011a7983 */ /* 0x000ea80000300800 */
[----:B------:R-:W2:Y:S01]  /*27f90*/  LDL.LU R27, [R1+0x1c] ;  /* 0x00001c00011b7983 */ /* 0x000ea20000300800 */
[----:B------:R-:W-:Y:S01]  /*27fa0*/  MOV R14, R29 ;  /* 0x0000001d000e7202 */ /* 0x000fe20000000f00 */
[----:B------:R-:W-:Y:S01]  /*27fb0*/  IMAD.MOV.U32 R15, RZ, RZ, R0 ;  /* 0x000000ffff0f7224 */ /* 0x000fe200078e0000 */
[----:B----4-:R-:W-:Y:S01]  /*27fc0*/  HMMA.16816.F32.BF16 R20, R4, R22, R8 ;  /* 0x000000160414723c */ /* 0x010fe20000041808 */
[----:B------:R-:W3:Y:S04]  /*27fd0*/  LDL.LU.64 R10, [R1+0x3bd8] ;  /* 0x003bd800010a7983 */ /* 0x000ee80000300a00 */
[----:B------:R-:W3:-:S15]  /*27fe0*/  LDL.LU.64 R8, [R1+0x3bd0] ;  /* 0x003bd00001087983 */ /* 0x000ede0000300a00 */
[----:B------:R-:W-:-:S03]  /*27ff0*/  NOP ;  /* 0x0000000000007918 */ /* 0x000fc60000000000 */
[----:B------:R0:W-:Y:S01]  /*28000*/  STL.64 [R1], R20 ;  /* 0x0000001401007387 */ /* 0x0001e20000100a00 */
[----:B------:R-:W-:Y:S02]  /*28010*/  MOV R29, R22 ;  /* 0x00000016001d7202 */ /* 0x000fe40000000f00 */
[----:B------:R-:W-:Y:S02]  /*28020*/  MOV R0, R23 ;  /* 0x0000001700007202 */ /* 0x000fe40000000f00 */
[----:B------:R-:W4:Y:S04]  /*28030*/  LDL.LU.64 R22, [R1+0x3bc8] ;  /* 0x003bc80001167983 */ /* 0x000f280000300a00 */
[----:B0-----:R-:W3:Y:S01]  /*28040*/  LDL.LU.64 R20, [R1+0x3bc0] ;  /* 0x003bc00001147983 */ /* 0x001ee20000300a00 */
[----:B--2---:R-:W-:Y:S03]  /*28050*/  HMMA.16816.F32.BF16 R12, R4, R14, R24 ;  /* 0x0000000e040c723c */ /* 0x004fe60000041818 */
[----:B------:R-:W2:Y:S04]  /*28060*/  LDL.LU R24, [R1+0x60] ;  /* 0x0000600001187983 */ /* 0x000ea80000300800 */
[----:B------:R-:W-:-:S15]  /*28070*/  MOV R27, R2 ;  /* 0x00000002001b7202 */ /* 0x000fde0000000f00 */
[----:B------:R-:W-:-:S01]  /*28080*/  NOP ;  /* 0x0000000000007918 */ /* 0x000fc20000000000 */
[----:B------:R-:W-:Y:S04]  /*28090*/  STL.64 [R1+0x10], R12 ;  /* 0x0000100c01007387 */ /* 0x000fe80000100a00 */
[----:B------:R-:W-:Y:S01]  /*280a0*/  STL.64 [R1+0x18], R14 ;  /* 0x0000180e01007387 */ /* 0x000fe20000100a00 */
[----:B---3--:R-:W-:Y:S01]  /*280b0*/  IMAD.MOV.U32 R26, RZ, RZ, R21 ;  /* 0x000000ffff1a7224 */ /* 0x008fe200078e0015 */
[----:B------:R-:W-:Y:S02]  /*280c0*/  MOV R25, R20 ;  /* 0x0000001400197202 */ /* 0x000fe40000000f00 */
[----:B------:R-:W3:Y:S04]  /*280d0*/  LDL.LU R20, [R1+0x3bb8] ;  /* 0x003bb80001147983 */ /* 0x000ee80000300800 */
[----:B------:R-:W4:Y:S04]  /*280e0*/  LDL.LU R21, [R1+0x3bb4] ;  /* 0x003bb40001157983 */ /* 0x000f280000300800 */
[----:B------:R-:W4:Y:S04]  /*280f0*/  LDL.LU R2, [R1+0x3bb0] ;  /* 0x003bb00001027983 */ /* 0x000f280000300800 */
[----:B------:R-:W-:Y:S04]  /*28100*/  STL.64 [R1+0x3b70], R26 ;  /* 0x003b701a01007387 */ /* 0x000fe80000100a00 */
[----:B--2---:R0:W-:Y:S04]  /*28110*/  STL.64 [R1+0x3b68], R24 ;  /* 0x003b681801007387 */ /* 0x0041e80000100a00 */
[----:B0-----:R-:W2:Y:S04]  /*28120*/  LDL R24, [R1+0xb0] ;  /* 0x0000b00001187983 */ /* 0x001ea80000100800 */
[----:B------:R-:W2:Y:S01]  /*28130*/  LDL R25, [R1+0xb4] ;  /* 0x0000b40001197983 */ /* 0x000ea20000100800 */
[----:B---3--:R-:W-:-:S02]  /*28140*/  MOV R27, R20 ;  /* 0x00000014001b7202 */ /* 0x008fc40000000f00 */
[----:B----4-:R-:W-:Y:S01]  /*28150*/  MOV R26, R21 ;  /* 0x00000015001a7202 */ /* 0x010fe20000000f00 */
[----:B------:R-:W0:Y:S04]  /*28160*/  LDSM.16.MT88.4 R12, [R2+UR6+0x22400] ;  /* 0x02240006020c783b */ /* 0x000e280008004200 */
[----:B--2---:R1:W-:Y:S04]  /*28170*/  STL.64 [R1+0x3b80], R24 ;  /* 0x003b801801007387 */ /* 0x0043e80000100a00 */
[----:B-1----:R-:W2:Y:S04]  /*28180*/  LDL.LU R24, [R1+0x40] ;  /* 0x0000400001187983 */ /* 0x002ea80000300800 */
[----:B------:R-:W2:Y:S04]  /*28190*/  LDL.LU R25, [R1+0x44] ;  /* 0x0000440001197983 */ /* 0x000ea80000300800 */
[----:B------:R-:W3:Y:S04]  /*281a0*/  LDL.LU.64 R20, [R1+0xe0] ;  /* 0x0000e00001147983 */ /* 0x000ee80000300a00 */
[----:B---3--:R1:W-:Y:S02]  /*281b0*/  STL.64 [R1+0x3b78], R20 ;  /* 0x003b781401007387 */ /* 0x0083e40000100a00 */
[----:B-1----:R-:W-:-:S02]  /*281c0*/  IMAD.MOV.U32 R20, RZ, RZ, R28 ;  /* 0x000000ffff147224 */ /* 0x002fc400078e001c */
[----:B------:R-:W3:Y:S01]  /*281d0*/  LDL.LU R28, [R1+0x3bac] ;  /* 0x003bac00011c7983 */ /* 0x000ee20000300800 */
[----:B------:R-:W-:-:S03]  /*281e0*/  MOV R21, R3 ;  /* 0x0000000300157202 */ /* 0x000fc60000000f00 */
[----:B------:R-:W4:Y:S04]  /*281f0*/  LDL.LU R3, [R1+0x3ba8] ;  /* 0x003ba80001037983 */ /* 0x000f280000300800 */
[----:B------:R-:W-:Y:S04]  /*28200*/  STL [R1+0x3b3c], R2 ;  /* 0x003b3c0201007387 */ /* 0x000fe80000100800 */
[----:B0-----:R0:W-:Y:S04]  /*28210*/  STL.64 [R1+0x3b18], R14 ;  /* 0x003b180e01007387 */ /* 0x0011e80000100a00 */
[----:B------:R1:W-:Y:S01]  /*28220*/  STL.64 [R1+0x3b10], R12 ;  /* 0x003b100c01007387 */ /* 0x0003e20000100a00 */
[----:B0-----:R-:W-:-:S02]  /*28230*/  MOV R14, R17 ;  /* 0x00000011000e7202 */ /* 0x001fc40000000f00 */
[----:B------:R-:W-:Y:S02]  /*28240*/  MOV R15, R16 ;  /* 0x00000010000f7202 */ /* 0x000fe40000000f00 */
[----:B------:R-:W-:Y:S01]  /*28250*/  HMMA.16816.F32.BF16 R16, R4, R18, R8 ;  /* 0x000000120410723c */ /* 0x000fe20000041808 */
[----:B------:R-:W1:Y:S04]  /*28260*/  LDL.LU.64 R10, [R1+0x3ba0] ;  /* 0x003ba000010a7983 */ /* 0x000e680000300a00 */
[----:B------:R-:W1:-:S15]  /*28270*/  LDL.LU.64 R8, [R1+0x3b98] ;  /* 0x003b980001087983 */ /* 0x000e5e0000300a00 */
[----:B------:R-:W-:-:S03]  /*28280*/  NOP ;  /* 0x0000000000007918 */ /* 0x000fc60000000000 */
[----:B------:R-:W-:Y:S04]  /*28290*/  STL.64 [R1+0x30], R16 ;  /* 0x0000301001007387 */ /* 0x000fe80000100a00 */
[----:B------:R-:W-:Y:S04]  /*282a0*/  STL.64 [R1+0x38], R18 ;  /* 0x0000381201007387 */ /* 0x000fe80000100a00 */
[----:B---3--:R-:W0:Y:S04]  /*282b0*/  LDSM.16.MT88.4 R16, [R28+UR6+0x22400] ;  /* 0x022400061c10783b */ /* 0x008e280008004200 */
[----:B------:R-:W-:Y:S01]  /*282c0*/  STL [R1+0x3b40], R28 ;  /* 0x003b401c01007387 */ /* 0x000fe20000100800 */
[----:B-1----:R-:W-:Y:S03]  /*282d0*/  HMMA.16816.F32.BF16 R12, R4, R14, R8 ;  /* 0x0000000e040c723c */ /* 0x002fe60000041808 */
[----:B0-----:R0:W-:Y:S04]  /*282e0*/  STL [R1+0x3ad4], R16 ;  /* 0x003ad41001007387 */ /* 0x0011e80000100800 */
[----:B------:R1:W-:Y:S04]  /*282f0*/  STL [R1+0x3ad0], R17 ;  /* 0x003ad01101007387 */ /* 0x0003e80000100800 */
[----:B------:R-:W-:Y:S04]  /*28300*/  STL [R1+0x3acc], R18 ;  /* 0x003acc1201007387 */ /* 0x000fe80000100800 */
[----:B------:R-:W-:Y:S04]  /*28310*/  STL [R1+0x3ac8], R19 ;  /* 0x003ac81301007387 */ /* 0x000fe80000100800 */
[----:B0-----:R-:W2:Y:S04]  /*28320*/  LDL.LU R16, [R1+0x70] ;  /* 0x0000700001107983 */ /* 0x001ea80000300800 */
[----:B-1----:R-:W2:Y:S04]  /*28330*/  LDL.LU R17, [R1+0x74] ;  /* 0x0000740001117983 */ /* 0x002ea80000300800 */
[----:B------:R-:W2:Y:S04]  /*28340*/  LDL.LU.64 R10, [R1+0x3b90] ;  /* 0x003b9000010a7983 */ /* 0x000ea80000300a00 */
[----:B------:R-:W2:Y:S04]  /*28350*/  LDL.LU.64 R8, [R1+0x3b88] ;  /* 0x003b880001087983 */ /* 0x000ea80000300a00 */
[----:B------:R-:W-:Y:S04]  /*28360*/  STL.64 [R1+0x3b28], R14 ;  /* 0x003b280e01007387 */ /* 0x000fe80000100a00 */
[----:B------:R0:W-:Y:S04]  /*28370*/  STL.64 [R1+0x3b20], R12 ;  /* 0x003b200c01007387 */ /* 0x0001e80000100a00 */
[----:B0-----:R-:W3:Y:S04]  /*28380*/  LDL.LU R12, [R1] ;  /* 0x00000000010c7983 */ /* 0x001ee80000300800 */
[----:B------:R-:W3:Y:S04]  /*28390*/  LDL.LU R13, [R1+0x4] ;  /* 0x00000400010d7983 */ /* 0x000ee80000300800 */
[----:B------:R-:W3:Y:S01]  /*283a0*/  LDL.LU R4, [R1+0xc0] ;  /* 0x0000c00001047983 */ /* 0x000ee20000300800 */
[----:B--2---:R-:W-:-:S15]  /*283b0*/  HMMA.16816.F32.BF16 R24, R8, R16, R24 ;  /* 0x000000100818723c */ /* 0x004fde0000041818 */
[----:B------:R-:W-:-:S08]  /*283c0*/  NOP ;  /* 0x0000000000007918 */ /* 0x000fd00000000000 */
[----:B------:R0:W-:Y:S01]  /*283d0*/  STL [R1+0x40], R24 ;  /* 0x0000401801007387 */ /* 0x0001e20000100800 */
[----:B------:R-:W-:-:S03]  /*283e0*/  MOV R2, R25 ;  /* 0x0000001900027202 */ /* 0x000fc60000000f00 */
[----:B------:R1:W-:Y:S04]  /*283f0*/  STL.64 [R1+0x48], R26 ;  /* 0x0000481a01007387 */ /* 0x0003e80000100a00 */
[----:B0-----:R-:W1:Y:S01]  /*28400*/  LDL.LU.64 R24, [R1+0x3b80] ;  /* 0x003b800001187983 */ /* 0x001e620000300a00 */
[----:B------:R-:W-:Y:S01]  /*28410*/  IMAD.MOV.U32 R14, RZ, RZ, R29 ;  /* 0x000000ffff0e7224 */ /* 0x000fe200078e001d */
[----:B----4-:R-:W-:Y:S01]  /*28420*/  MOV R5, R3 ;  /* 0x0000000300057202 */ /* 0x010fe20000000f00 */
[----:B-1----:R-:W-:Y:S01]  /*28430*/  HMMA.16816.F32.BF16 R24, R8, R24, R20 ;  /* 0x000000180818723c */ /* 0x002fe20000041814 */
[----:B------:R-:W2:-:S15]  /*28440*/  LDL.LU.64 R20, [R1+0x3b78] ;  /* 0x003b780001147983 */ /* 0x000e9e0000300a00 */
[----:B------:R-:W-:-:S08]  /*28450*/  NOP ;  /* 0x0000000000007918 */ /* 0x000fd00000000000 */
[----:B------:R-:W-:Y:S01]  /*28460*/  MOV R7, R26 ;  /* 0x0000001a00077202 */ /* 0x000fe20000000f00 */
[----:B------:R-:W-:Y:S01]  /*28470*/  IMAD.MOV.U32 R3, RZ, RZ, R24 ;  /* 0x000000ffff037224 */ /* 0x000fe200078e0018 */
[----:B------:R-:W-:Y:S02]  /*28480*/  MOV R6, R27 ;  /* 0x0000001b00067202 */ /* 0x000fe40000000f00 */
[----:B------:R-:W-:Y:S01]  /*28490*/  MOV R29, R25 ;  /* 0x00000019001d7202 */ /* 0x000fe20000000f00 */
[----:B------:R-:W3:Y:S04]  /*284a0*/  LDL.LU.64 R26, [R1+0x3b70] ;  /* 0x003b7000011a7983 */ /* 0x000ee80000300a00 */
[----:B------:R-:W3:Y:S02]  /*284b0*/  LDL.LU.64 R24, [R1+0x3b68] ;  /* 0x003b680001187983 */ /* 0x000ee40000300a00 */
[----:B---3--:R-:W-:-:S15]  /*284c0*/  HMMA.16816.F32.BF16 R24, R8, R4, R24 ;  /* 0x000000040818723c */ /* 0x008fde0000041818 */
[----:B------:R-:W-:-:S08]  /*284d0*/  NOP ;  /* 0x0000000000007918 */ /* 0x000fd00000000000 */
[----:B------:R-:W-:Y:S01]  /*284e0*/  STL.64 [R1+0x60], R24 ;  /* 0x0000601801007387 */ /* 0x000fe20000100a00 */
[----:B------:R-:W-:-:S03]  /*284f0*/  IMAD.MOV.U32 R28, RZ, RZ, R27 ;  /* 0x000000ffff1c7224 */ /* 0x000fc600078e001b */
[----:B------:R0:W-:Y:S04]  /*28500*/  STL [R1+0x68], R26 ;  /* 0x0000681a01007387 */ /* 0x0001e80000100800 */
[----:B0-----:R-:W3:Y:S04]  /*28510*/  LDL.LU.64 R26, [R1+0x3b60] ;  /* 0x003b6000011a7983 */ /* 0x001ee80000300a00 */
[----:B------:R-:W3:Y:S01]  /*28520*/  LDL.LU.64 R24, [R1+0x3b58] ;  /* 0x003b580001187983 */ /* 0x000ee20000300a00 */
[----:B------:R-:W-:Y:S02]  /*28530*/  MOV R15, R0 ;  /* 0x00000000000f7202 */ /* 0x000fe40000000f00 */
[----:B--2---:R-:W-:Y:S01]  /*28540*/  MOV R0, R21 ;  /* 0x0000001500007202 */ /* 0x004fe20000000f00 */
[----:B------:R0:W-:Y:S04]  /*28550*/  STL.64 [R1+0x3b30], R4 ;  /* 0x003b300401007387 */ /* 0x0001e80000100a00 */
[----:B------:R-:W2:Y:S01]  /*28560*/  LDL.LU.64 R22, [R1+0x3b50] ;  /* 0x003b500001167983 */ /* 0x000ea20000300a00 */
[----:B0-----:R-:W-:Y:S01]  /*28570*/  MOV R4, R20 ;  /* 0x0000001400047202 */ /* 0x001fe20000000f00 */
[----:B---3--:R-:W-:Y:S02]  /*28580*/  HMMA.16816.F32.BF16 R24, R8, R20, R24 ;  /* 0x000000140818723c */ /* 0x008fe40000041818 */
[----:B------:R-:W2:Y:S04]  /*28590*/  LDL.LU.64 R20, [R1+0x3b48] ;  /* 0x003b480001147983 */ /* 0x000ea80000300a00 */
[----:B------:R-:W3:Y:S04]  /*285a0*/  LDL.LU R8, [R1+0x10] ;  /* 0x0000100001087983 */ /* 0x000ee80000300800 */
[----:B------:R-:W3:Y:S04]  /*285b0*/  LDL.LU R9, [R1+0x14] ;  /* 0x0000140001097983 */ /* 0x000ee80000300800 */
[----:B------:R-:W3:Y:S04]  /*285c0*/  LDL.LU R10, [R1+0x18] ;  /* 0x00001800010a7983 */ /* 0x000ee80000300800 */
[----:B------:R-:W3:Y:S05]  /*285d0*/  LDL.LU R11, [R1+0x1c] ;  /* 0x00001c00010b7983 */ /* 0x000eea0000300800 */
[----:B------:R-:W-:Y:S04]  /*285e0*/  STL.64 [R1+0x3ae0], R26 ;  /* 0x003ae01a01007387 */ /* 0x000fe80000100a00 */
[----:B------:R-:W-:Y:S01]  /*285f0*/  STL.64 [R1+0x3ad8], R24 ;  /* 0x003ad81801007387 */ /* 0x000fe20000100a00 */
[----:B--2---:R-:W-:-:S15]  /*28600*/  HMMA.16816.F32.BF16 R12, R20, R16, R12 ;  /* 0x00000010140c723c */ /* 0x004fde000004180c */
[----:B------:R-:W-:-:S09]  /*28610*/  NOP ;  /* 0x0000000000007918 */ /* 0x000fd20000000000 */
[----:B------:R-:W-:Y:S01]  /*28620*/  MOV R16, R12 ;  /* 0x0000000c00107202 */ /* 0x000fe20000000f00 */
[----:B------:R-:W-:Y:S01]  /*28630*/  IMAD.MOV.U32 R17, RZ, RZ, R13 ;  /* 0x000000ffff117224 */ /* 0x000fe200078e000d */
[----:B------:R-:W-:Y:S01]  /*28640*/  MOV R18, R14 ;  /* 0x0000000e00127202 */ /* 0x000fe20000000f00 */
[----:B------:R-:W2:Y:S01]  /*28650*/  LDL.LU R12, [R1+0x30] ;  /* 0x00003000010c7983 */ /* 0x000ea20000300800 */
[----:B------:R-:W-:-:S03]  /*28660*/  MOV R19, R15 ;  /* 0x0000000f00137202 */ /* 0x000fc60000000f00 */
[----:B------:R-:W2:Y:S04]  /*28670*/  LDL.LU R13, [R1+0x34] ;  /* 0x00003400010d7983 */ /* 0x000ea80000300800 */
[----:B------:R-:W2:Y:S04]  /*28680*/  LDL.LU R14, [R1+0x38] ;  /* 0x00003800010e7983 */ /* 0x000ea80000300800 */
[----:B------:R-:W2:Y:S04]  /*28690*/  LDL.LU R15, [R1+0x3c] ;  /* 0x00003c00010f7983 */ /* 0x000ea80000300800 */
[----:B------:R-:W-:Y:S04]  /*286a0*/  STL.64 [R1+0x3af0], R18 ;  /* 0x003af01201007387 */ /* 0x000fe80000100a00 */
[----:B------:R0:W-:Y:S04]  /*286b0*/  STL.64 [R1+0x3ae8], R16 ;  /* 0x003ae81001007387 */ /* 0x0001e80000100a00 */
[----:B0-----:R-:W3:Y:S04]  /*286c0*/  LDL.LU.64 R16, [R1+0xb0] ;  /* 0x0000b00001107983 */ /* 0x001ee80000300a00 */
[----:B------:R-:W4:Y:S01]  /*286d0*/  LDL.LU.64 R18, [R1+0xb8] ;  /* 0x0000b80001127983 */ /* 0x000f220000300a00 */
[----:B------:R-:W-:Y:S01]  /*286e0*/  MOV R27, R28 ;  /* 0x0000001c001b7202 */ /* 0x000fe20000000f00 */
[----:B---3--:R-:W-:Y:S02]  /*286f0*/  HMMA.16816.F32.BF16 R8, R20, R16, R8 ;  /* 0x000000101408723c */ /* 0x008fe40000041808 */
[----:B----4-:R0:W-:Y:S04]  /*28700*/  STL.64 [R1+0x3b08], R18 ;  /* 0x003b081201007387 */ /* 0x0101e80000100a00 */
[----:B------:R-:W3:-:S15]  /*28710*/  LDL.LU R24, [R1+0x60] ;  /* 0x0000600001187983 */ /* 0x000ede0000300800 */
[----:B------:R-:W-:-:S02]  /*28720*/  NOP ;  /* 0x0000000000007918 */ /* 0x000fc40000000000 */
[----:B------:R-:W-:Y:S04]  /*28730*/  STL.64 [R1+0x10], R8 ;  /* 0x0000100801007387 */ /* 0x000fe80000100a00 */
[----:B------:R-:W-:Y:S04]  /*28740*/  STL.64 [R1+0x18], R10 ;  /* 0x0000180a01007387 */ /* 0x000fe80000100a00 */
[----:B------:R-:W3:Y:S04]  /*28750*/  LDL.LU R25, [R1+0x64] ;  /* 0x0000640001197983 */ /* 0x000ee80000300800 */
[----:B------:R-:W4:Y:S01]  /*28760*/  LDL.LU R26, [R1+0x68] ;  /* 0x00006800011a7983 */ /* 0x000f220000300800 */
[----:B------:R-:W-:-:S03]  /*28770*/  IMAD.MOV.U32 R17, RZ, RZ, R2 ;  /* 0x000000ffff117224 */ /* 0x000fc600078e0002 */
[----:B------:R-:W2:Y:S04]  /*28780*/  LDL.LU R28, [R1+0x3b40] ;  /* 0x003b4000011c7983 */ /* 0x000ea80000300800 */
[----:B------:R-:W2:Y:S04]  /*28790*/  LDL.LU R16, [R1+0x40] ;  /* 0x0000400001107983 */ /* 0x000ea80000300800 */
[----:B------:R-:W2:Y:S04]  /*287a0*/  LDL.LU R2, [R1+0x3b3c] ;  /* 0x003b3c0001027983 */ /* 0x000ea80000300800 */
[----:B0-----:R-:W2:Y:S04]  /*287b0*/  LDL.LU R18, [R1+0x48] ;  /* 0x0000480001127983 */ /* 0x001ea80000300800 */
[----:B------:R-:W2:Y:S04]  /*287c0*/  LDL.LU R19, [R1+0x4c] ;  /* 0x00004c0001137983 */ /* 0x000ea80000300800 */
[----:B----4-:R-:W-:Y:S04]  /*287d0*/  STL.64 [R1+0x3b00], R26 ;  /* 0x003b001a01007387 */ /* 0x010fe80000100a00 */
[----:B---3--:R0:W-:Y:S04]  /*287e0*/  STL.64 [R1+0x3af8], R24 ;  /* 0x003af81801007387 */ /* 0x0081e80000100a00 */
[----:B--2---:R-:W1:Y:S01]  /*287f0*/  LDSM.16.MT88.4 R8, [R2+UR6+0x22800] ;  /* 0x022800060208783b */ /* 0x004e620008004200 */
[----:B0-----:R-:W-:-:S03]  /*28800*/  MOV R24, R3 ;  /* 0x0000000300187202 */ /* 0x001fc60000000f00 */
[----:B------:R-:W2:Y:S01]  /*28810*/  LDL.LU R3, [R1+0x3b38] ;  /* 0x003b380001037983 */ /* 0x000ea20000300800 */
[----:B------:R-:W-:-:S03]  /*28820*/  MOV R26, R7 ;  /* 0x00000007001a7202 */ /* 0x000fc60000000f00 */
[----:B------:R-:W-:Y:S01]  /*28830*/  STL [R1+0x3ac4], R2 ;  /* 0x003ac40201007387 */ /* 0x000fe20000100800 */
[----:B------:R-:W-:-:S03]  /*28840*/  IMAD.MOV.U32 R27, RZ, RZ, R6 ;  /* 0x000000ffff1b7224 */ /* 0x000fc600078e0006 */
[----:B-1----:R0:W-:Y:S04]  /*28850*/  STL.64 [R1+0x3aa8], R10 ;  /* 0x003aa80a01007387 */ /* 0x0021e80000100a00 */
[----:B------:R1:W-:Y:S04]  /*28860*/  STL.64 [R1+0x3aa0], R8 ;  /* 0x003aa00801007387 */ /* 0x0003e80000100a00 */
[----:B0-----:R-:W3:Y:S01]  /*28870*/  LDL.LU R10, [R1+0xe8] ;  /* 0x0000e800010a7983 */ /* 0x001ee20000300800 */
[----:B-1----:R-:W-:-:S03]  /*28880*/  MOV R8, R4 ;  /* 0x0000000400087202 */ /* 0x002fc60000000f00 */
[----:B------:R-:W3:Y:S04]  /*28890*/  LDL.LU R11, [R1+0xec] ;  /* 0x0000ec00010b7983 */ /* 0x000ee80000300800 */
[----:B--2---:R-:W0:Y:S04]  /*288a0*/  LDSM.16.M88.4 R4, [R3+UR6+0x100] ;  /* 0x000100060304783b */ /* 0x004e280008000200 */
[----:B0-----:R-:W-:Y:S04]  /*288b0*/  STL.64 [R1+0x80], R4 ;  /* 0x0000800401007387 */ /* 0x001fe80000100a00 */
[----:B------:R-:W-:Y:S04]  /*288c0*/  STL.64 [R1+0x88], R6 ;  /* 0x0000880601007387 */ /* 0x000fe80000100a00 */
[----:B------:R-:W0:Y:S04]  /*288d0*/  LDSM.16.M88.4 R4, [R3+UR6+0x8100] ;  /* 0x008100060304783b */ /* 0x000e280008000200 */
[----:B0-----:R0:W-:Y:S04]  /*288e0*/  STL.64 [R1+0x90], R4 ;  /* 0x0000900401007387 */ /* 0x0011e80000100a00 */
[----:B------:R1:W-:Y:S04]  /*288f0*/  STL.64 [R1+0x98], R6 ;  /* 0x0000980601007387 */ /* 0x0003e80000100a00 */
[----:B0-----:R-:W1:Y:S01]  /*28900*/  LDL.LU.64 R4, [R1+0x3b30] ;  /* 0x003b300001047983 */ /* 0x001e620000300a00 */
[----:B------:R-:W-:Y:S01]  /*28910*/  MOV R9, R0 ;  /* 0x0000000000097202 */ /* 0x000fe20000000f00 */
[----:B-1----:R-:W-:Y:S02]  /*28920*/  HMMA.16816.F32.BF16 R4, R20, R4, R12 ;  /* 0x000000041404723c */ /* 0x002fe4000004180c */
[----:B------:R-:W2:Y:S04]  /*28930*/  LDL.LU.64 R14, [R1+0x3b28] ;  /* 0x003b2800010e7983 */ /* 0x000ea80000300a00 */
[----:B------:R-:W2:-:S15]  /*28940*/  LDL.LU.64 R12, [R1+0x3b20] ;  /* 0x003b2000010c7983 */ /* 0x000e9e0000300a00 */
[----:B------:R-:W-:-:S02]  /*28950*/  NOP ;  /* 0x0000000000007918 */ /* 0x000fc40000000000 */
        /* <DEDUP_REMOVED lines=15> */
[----:B0-----:R-:W4:Y:S04]  /*28a50*/  LDL.LU R6, [R1+0x78] ;  /* 0x0000780001067983 */ /* 0x001f280000300800 */
[----:B-1----:R-:W4:Y:S01]  /*28a60*/  LDL.LU R7, [R1+0x7c] ;  /* 0x00007c0001077983 */ /* 0x002f220000300800 */
[----:B--2---:R-:W-:Y:S03]  /*28a70*/  HMMA.16816.F32.BF16 R20, R20, R8, R12 ;  /* 0x000000081414723c */ /* 0x004fe6000004180c */
[----:B------:R-:W4:Y:S04]  /*28a80*/  LDL.LU.64 R14, [R1+0x3b18] ;  /* 0x003b1800010e7983 */ /* 0x000f280000300a00 */
[----:B------:R-:W4:-:S15]  /*28a90*/  LDL.LU.64 R12, [R1+0x3b10] ;  /* 0x003b1000010c7983 */ /* 0x000f1e0000300a00 */
[----:B------:R-:W-:-:S01]  /*28aa0*/  NOP ;  /* 0x0000000000007918 */ /* 0x000fc20000000000 */
[----:B------:R-:W-:Y:S04]  /*28ab0*/  STL.64 [R1+0x20], R20 ;  /* 0x0000201401007387 */ /* 0x000fe80000100a00 */
[----:B------:R0:W-:Y:S04]  /*28ac0*/  STL.64 [R1+0x28], R22 ;  /* 0x0000281601007387 */ /* 0x0001e80000100a00 */
[----:B0-----:R-:W2:Y:S04]  /*28ad0*/  LDL.LU R22, [R1+0xc8] ;  /* 0x0000c80001167983 */ /* 0x001ea80000300800 */
[----:B------:R-:W2:Y:S01]  /*28ae0*/  LDL.LU R23, [R1+0xcc] ;  /* 0x0000cc0001177983 */ /* 0x000ea20000300800 */
[----:B----4-:R-:W-:-:S15]  /*28af0*/  HMMA.16816.F32.BF16 R16, R12, R6, R16 ;  /* 0x000000060c10723c */ /* 0x010fde0000041810 */
[----:B------:R-:W-:-:S09]  /*28b00*/  NOP ;  /* 0x0000000000007918 */ /* 0x000fd20000000000 */
[----:B------:R-:W-:Y:S02]  /*28b10*/  MOV R3, R18 ;  /* 0x0000001200037202 */ /* 0x000fe40000000f00 */
[----:B------:R-:W-:Y:S02]  /*28b20*/  MOV R0, R19 ;  /* 0x0000001300007202 */ /* 0x000fe40000000f00 */
[----:B------:R-:W4:Y:S01]  /*28b30*/  LDL.LU.64 R18, [R1+0x3b08] ;  /* 0x003b080001127983 */ /* 0x000f220000300a00 */
[----:B------:R-:W-:-:S07]  /*28b40*/  MOV R25, R29 ;  /* 0x0000001d00197202 */ /* 0x000fce0000000f00 */
[----:B----4-:R-:W-:-:S15]  /*28b50*/  HMMA.16816.F32.BF16 R24, R12, R18, R24 ;  /* 0x000000120c18723c */ /* 0x010fde0000041818 */
[----:B------:R-:W-:-:S08]  /*28b60*/  NOP ;  /* 0x0000000000007918 */ /* 0x000fd00000000000 */
[----:B------:R-:W-:Y:S04]  /*28b70*/  STL.64 [R1+0x50], R24 ;  /* 0x0000501801007387 */ /* 0x000fe80000100a00 */
[----:B------:R0:W-:Y:S04]  /*28b80*/  STL.64 [R1+0x58], R26 ;  /* 0x0000581a01007387 */ /* 0x0001e80000100a00 */
[----:B0-----:R-:W2:Y:S04]  /*28b90*/  LDL.LU.64 R26, [R1+0x3b00] ;  /* 0x003b0000011a7983 */ /* 0x001ea80000300a00 */
[----:B------:R-:W2:Y:S01]  /*28ba0*/  LDL.LU.64 R24, [R1+0x3af8] ;  /* 0x003af80001187983 */ /* 0x000ea20000300a00 */
[----:B------:R-:W-:Y:S01]  /*28bb0*/  MOV R5, R18 ;  /* 0x0000001200057202 */ /* 0x000fe20000000f00 */
[----:B------:R-:W-:Y:S01]  /*28bc0*/  IMAD.MOV.U32 R4, RZ, RZ, R19 ;  /* 0x000000ffff047224 */ /* 0x000fe200078e0013 */
[----:B------:R-:W-:Y:S01]  /*28bd0*/  MOV R21, R16 ;  /* 0x0000001000157202 */ /* 0x000fe20000000f00 */
[----:B------:R-:W-:Y:S01]  /*28be0*/  IMAD.MOV.U32 R20, RZ, RZ, R17 ;  /* 0x000000ffff147224 */ /* 0x000fe200078e0011 */
[----:B------:R-:W4:Y:S04]  /*28bf0*/  LDL.LU.64 R18, [R1+0x3af0] ;  /* 0x003af00001127983 */ /* 0x000f280000300a00 */
[----:B------:R-:W3:Y:S01]  /*28c00*/  LDL.LU.64 R16, [R1+0x3ae8] ;  /* 0x003ae80001107983 */ /* 0x000ee20000300a00 */
[----:B--2---:R-:W-:-:S15]  /*28c10*/  HMMA.16816.F32.BF16 R24, R12, R22, R24 ;  /* 0x000000160c18723c */ /* 0x004fde0000041818 */
[----:B------:R-:W-:-:S08]  /*28c20*/  NOP ;  /* 0x0000000000007918 */ /* 0x000fd00000000000 */
[----:B------:R0:W-:Y:S01]  /*28c30*/  STL [R1+0x64], R25 ;  /* 0x0000641901007387 */ /* 0x0001e20000100800 */
[----:B------:R-:W-:Y:S02]  /*28c40*/  MOV R28, R26 ;  /* 0x0000001a001c7202 */ /* 0x000fe40000000f00 */
[----:B------:R-:W-:Y:S02]  /*28c50*/  MOV R29, R27 ;  /* 0x0000001b001d7202 */ /* 0x000fe40000000f00 */
[----:B------:R-:W-:Y:S01]  /*28c60*/  MOV R2, R24 ;  /* 0x0000001800027202 */ /* 0x000fe20000000f00 */
[----:B------:R-:W2:Y:S04]  /*28c70*/  LDL.LU.64 R26, [R1+0x3ae0] ;  /* 0x003ae000011a7983 */ /* 0x000ea80000300a00 */
[----:B0-----:R-:W2:Y:S01]  /*28c80*/  LDL.LU.64 R24, [R1+0x3ad8] ;  /* 0x003ad80001187983 */ /* 0x001ea20000300a00 */
[----:B---3--:R-:W-:-:S02]  /*28c90*/  MOV R8, R16 ;  /* 0x0000001000087202 */ /* 0x008fc40000000f00 */
[----:B------:R-:W-:Y:S01]  /*28ca0*/  MOV R9, R17 ;  /* 0x0000001100097202 */ /* 0x000fe20000000f00 */
[----:B------:R4:W-:Y:S04]  /*28cb0*/  STL.64 [R1+0x3ab8], R10 ;  /* 0x003ab80a01007387 */ /* 0x0009e80000100a00 */
[----:B------:R-:W3:Y:S04]  /*28cc0*/  LDL.LU R16, [R1+0x3ad4] ;  /* 0x003ad40001107983 */ /* 0x000ee80000300800 */
[----:B------:R-:W3:Y:S01]  /*28cd0*/  LDL.LU R17, [R1+0x3ad0] ;  /* 0x003ad00001117983 */ /* 0x000ee20000300800 */
[----:B--2---:R-:W-:Y:S07]  /*28ce0*/  HMMA.16816.F32.BF16 R24, R12, R10, R24 ;  /* 0x0000000a0c18723c */ /* 0x004fee0000041818 */
[----:B----4-:R-:W-:Y:S01]  /*28cf0*/  IMAD.MOV.U32 R10, RZ, RZ, R18 ;  /* 0x000000ffff0a7224 */ /* 0x010fe200078e0012 */
[----:B------:R-:W-:Y:S01]  /*28d00*/  MOV R11, R19 ;  /* 0x00000013000b7202 */ /* 0x000fe20000000f00 */
[----:B------:R-:W3:Y:S04]  /*28d10*/  LDL.LU R18, [R1+0x3acc] ;  /* 0x003acc0001127983 */ /* 0x000ee80000300800 */
[----:B------:R-:W3:Y:S01]  /*28d20*/  LDL.LU R19, [R1+0x3ac8] ;  /* 0x003ac80001137983 */ /* 0x000ee20000300800 */
[----:B------:R-:W-:Y:S01]  /*28d30*/  MOV R15, R4 ;  /* 0x00000004000f7202 */ /* 0x000fe20000000f00 */
[----:B------:R-:W-:-:S08]  /*28d40*/  IMAD.MOV.U32 R14, RZ, RZ, R5 ;  /* 0x000000ffff0e7224 */ /* 0x000fd000078e0005 */
[----:B------:R-:W-:Y:S04]  /*28d50*/  STL.64 [R1+0x3a68], R26 ;  /* 0x003a681a01007387 */ /* 0x000fe80000100a00 */
[----:B------:R0:W-:Y:S04]  /*28d60*/  STL.64 [R1+0x3a60], R24 ;  /* 0x003a601801007387 */ /* 0x0001e80000100a00 */
[----:B0-----:R-:W2:Y:S04]  /*28d70*/  LDL.LU R24, [R1+0x10] ;  /* 0x0000100001187983 */ /* 0x001ea80000300800 */
[----:B------:R-:W2:Y:S04]  /*28d80*/  LDL.LU R25, [R1+0x14] ;  /* 0x0000140001197983 */ /* 0x000ea80000300800 */
[----:B------:R-:W2:Y:S04]  /*28d90*/  LDL.LU R26, [R1+0x18] ;  /* 0x00001800011a7983 */ /* 0x000ea80000300800 */
[----:B------:R-:W2:Y:S01]  /*28da0*/  LDL.LU R27, [R1+0x1c] ;  /* 0x00001c00011b7983 */ /* 0x000ea20000300800 */
[----:B---3--:R-:W-:-:S15]  /*28db0*/  HMMA.16816.F32.BF16 R8, R16, R6, R8 ;  /* 0x000000061008723c */ /* 0x008fde0000041808 */
[----:B------:R-:W-:-:S09]  /*28dc0*/  NOP ;  /* 0x0000000000007918 */ /* 0x000fd20000000000 */
[----:B------:R-:W-:Y:S01]  /*28dd0*/  MOV R4, R8 ;  /* 0x0000000800047202 */ /* 0x000fe20000000f00 */
[----:B------:R-:W-:Y:S01]  /*28de0*/  IMAD.MOV.U32 R6, RZ, RZ, R10 ;  /* 0x000000ffff067224 */ /* 0x000fe200078e000a */
        /* <DEDUP_REMOVED lines=8> */
[----:B0-----:R-:W4:Y:S04]  /*28e70*/  LDL.LU R4, [R1+0x50] ;  /* 0x0000500001047983 */ /* 0x001f280000300800 */
[----:B------:R-:W4:Y:S04]  /*28e80*/  LDL.LU R5, [R1+0x54] ;  /* 0x0000540001057983 */ /* 0x000f280000300800 */
[----:B------:R-:W2:Y:S04]  /*28e90*/  LDL.LU R6, [R1+0x58] ;  /* 0x0000580001067983 */ /* 0x000ea80000300800 */
[----:B------:R-:W2:Y:S04]  /*28ea0*/  LDL.LU R7, [R1+0x5c] ;  /* 0x00005c0001077983 */ /* 0x000ea80000300800 */
[----:B--2---:R-:W-:Y:S04]  /*28eb0*/  STL.64 [R1+0x3a88], R6 ;  /* 0x003a880601007387 */ /* 0x004fe80000100a00 */
[----:B----4-:R0:W-:Y:S04]  /*28ec0*/  STL.64 [R1+0x3a80], R4 ;  /* 0x003a800401007387 */ /* 0x0101e80000100a00 */
[----:B0-----:R-:W2:Y:S01]  /*28ed0*/  LDL.LU.64 R4, [R1+0x80] ;  /* 0x0000800001047983 */ /* 0x001ea20000300a00 */
[----:B------:R-:W-:Y:S07]  /*28ee0*/  HMMA.16816.F32.BF16 R12, R16, R14, R24 ;  /* 0x0000000e100c723c */ /* 0x000fee0000041818 */
[----:B------:R-:W-:-:S02]  /*28ef0*/  MOV R24, R2 ;  /* 0x0000000200187202 */ /* 0x000fc40000000f00 */
[----:B------:R-:W-:Y:S01]  /*28f00*/  MOV R26, R28 ;  /* 0x0000001c001a7202 */ /* 0x000fe20000000f00 */
[----:B--2---:R0:W-:Y:S04]  /*28f10*/  STL.64 [R1+0x3ab0], R4 ;  /* 0x003ab00401007387 */ /* 0x0041e80000100a00 */
[----:B0-----:R-:W2:Y:S04]  /*28f20*/  LDL.LU R4, [R1+0x20] ;  /* 0x0000200001047983 */ /* 0x001ea80000300800 */
[----:B------:R-:W2:Y:S04]  /*28f30*/  LDL.LU R5, [R1+0x24] ;  /* 0x0000240001057983 */ /* 0x000ea80000300800 */
[----:B------:R-:W2:Y:S04]  /*28f40*/  LDL.LU R6, [R1+0x28] ;  /* 0x0000280001067983 */ /* 0x000ea80000300800 */
[----:B------:R-:W2:Y:S04]  /*28f50*/  LDL.LU R7, [R1+0x2c] ;  /* 0x00002c0001077983 */ /* 0x000ea80000300800 */
[----:B------:R-:W4:Y:S04]  /*28f60*/  LDL.LU R2, [R1+0x3ac4] ;  /* 0x003ac40001027983 */ /* 0x000f280000300800 */
[----:B------:R-:W-:Y:S04]  /*28f70*/  STL.64 [R1+0x10], R12 ;  /* 0x0000100c01007387 */ /* 0x000fe80000100a00 */
[----:B------:R-:W-:Y:S04]  /*28f80*/  STL.64 [R1+0x18], R14 ;  /* 0x0000180e01007387 */ /* 0x000fe80000100a00 */
[----:B------:R-:W3:Y:S04]  /*28f90*/  LDL.LU R25, [R1+0x64] ;  /* 0x0000640001197983 */ /* 0x000ee80000300800 */
[----:B------:R-:W2:Y:S01]  /*28fa0*/  LDL.LU R28, [R1+0x3ac0] ;  /* 0x003ac000011c7983 */ /* 0x000ea20000300800 */
[----:B------:R-:W-:-:S05]  /*28fb0*/  IMAD.MOV.U32 R27, RZ, RZ, R29 ;  /* 0x000000ffff1b7224 */ /* 0x000fca00078e001d */
[----:B------:R-:W-:Y:S04]  /*28fc0*/  STL.64 [R1+0x3a98], R26 ;  /* 0x003a981a01007387 */ /* 0x000fe80000100a00 */
[----:B----4-:R-:W0:Y:S04]  /*28fd0*/  LDSM.16.MT88.4 R12, [R2+UR6+0x22c00] ;  /* 0x022c0006020c783b */ /* 0x010e280008004200 */
[----:B---3--:R1:W-:Y:S02]  /*28fe0*/  STL.64 [R1+0x3a90], R24 ;  /* 0x003a901801007387 */ /* 0x0083e40000100a00 */
[----:B-1----:R-:W-:-:S02]  /*28ff0*/  MOV R24, R21 ;  /* 0x0000001500187202 */ /* 0x002fc40000000f00 */
[----:B------:R-:W-:Y:S02]  /*29000*/  MOV R25, R20 ;  /* 0x0000001400197202 */ /* 0x000fe40000000f00 */
[C---:B------:R-:W-:Y:S01]  /*29010*/  HMMA.16816.F32.BF16 R20, R16.reuse, R22, R8 ;  /* 0x000000161014723c */ /* 0x040fe20000041808 */
[----:B0-----:R-:W-:Y:S04]  /*29020*/  STL [R1+0x3a0c], R12 ;  /* 0x003a0c0c01007387 */ /* 0x001fe80000100800 */
[----:B------:R0:W-:Y:S04]  /*29030*/  STL [R1+0x3a08], R13 ;  /* 0x003a080d01007387 */ /* 0x0001e80000100800 */
[----:B------:R-:W-:Y:S04]  /*29040*/  STL [R1+0x3a04], R14 ;  /* 0x003a040e01007387 */ /* 0x000fe80000100800 */
[----:B------:R-:W-:Y:S04]  /*29050*/  STL [R1+0x3a00], R15 ;  /* 0x003a000f01007387 */ /* 0x000fe80000100800 */
[----:B0-----:R-:W3:Y:S04]  /*29060*/  LDL.LU.64 R12, [R1+0xa0] ;  /* 0x0000a000010c7983 */ /* 0x001ee80000300a00 */
[----:B------:R-:W4:Y:S04]  /*29070*/  LDL.LU.64 R10, [R1+0x3ab8] ;  /* 0x003ab800010a7983 */ /* 0x000f280000300a00 */
[----:B------:R-:W-:Y:S04]  /*29080*/  STL.64 [R1+0x30], R20 ;  /* 0x0000301401007387 */ /* 0x000fe80000100a00 */
[----:B------:R-:W-:Y:S04]  /*29090*/  STL.64 [R1+0x38], R22 ;  /* 0x0000381601007387 */ /* 0x000fe80000100a00 */
[----:B--2---:R-:W0:Y:S04]  /*290a0*/  LDSM.16.MT88.4 R20, [R28+UR6+0x22c00] ;  /* 0x022c00061c14783b */ /* 0x004e280008004200 */
[----:B0-----:R-:W-:Y:S04]  /*290b0*/  STL.64 [R1+0x39a8], R22 ;  /* 0x0039a81601007387 */ /* 0x001fe80000100a00 */
[----:B------:R0:W-:Y:S04]  /*290c0*/  STL.64 [R1+0x39a0], R20 ;  /* 0x0039a01401007387 */ /* 0x0001e80000100a00 */
[----:B0-----:R-:W2:Y:S04]  /*290d0*/  LDL.LU.64 R20, [R1+0xf0] ;  /* 0x0000f00001147983 */ /* 0x001ea80000300a00 */
[----:B------:R-:W3:Y:S01]  /*290e0*/  LDL.LU.64 R22, [R1+0xf8] ;  /* 0x0000f80001167983 */ /* 0x000ee20000300a00 */
[----:B----4-:R-:W-:Y:S03]  /*290f0*/  HMMA.16816.F32.BF16 R16, R16, R10, R4 ;  /* 0x0000000a1010723c */ /* 0x010fe60000041804 */
[----:B---3--:R-:W-:Y:S04]  /*29100*/  STL [R1+0x39b4], R22 ;  /* 0x0039b41601007387 */ /* 0x008fe80000100800 */
[----:B------:R-:W-:Y:S04]  /*29110*/  STL [R1+0x39b0], R23 ;  /* 0x0039b01701007387 */ /* 0x000fe80000100800 */
[----:B------:R-:W3:Y:S04]  /*29120*/  LDL.LU.64 R4, [R1+0x3ab0] ;  /* 0x003ab00001047983 */ /* 0x000ee80000300a00 */
[----:B------:R-:W3:Y:S04]  /*29130*/  LDL.LU.64 R10, [R1+0x3aa8] ;  /* 0x003aa800010a7983 */ /* 0x000ee80000300a00 */
[----:B------:R-:W3:Y:S01]  /*29140*/  LDL.LU.64 R8, [R1+0x3aa0] ;  /* 0x003aa00001087983 */ /* 0x000ee20000300a00 */
[----:B------:R-:W-:Y:S01]  /*29150*/  MOV R26, R3 ;  /* 0x00000003001a7202 */ /* 0x000fe20000000f00 */
[----:B------:R-:W-:-:S03]  /*29160*/  IMAD.MOV.U32 R27, RZ, RZ, R0 ;  /* 0x000000ffff1b7224 */ /* 0x000fc600078e0000 */
[----:B------:R-:W-:Y:S02]  /*29170*/  MOV R28, R16 ;  /* 0x00000010001c7202 */ /* 0x000fe40000000f00 */
[----:B------:R-:W-:Y:S02]  /*29180*/  MOV R29, R17 ;  /* 0x00000011001d7202 */ /* 0x000fe40000000f00 */
[----:B------:R-:W4:Y:S01]  /*29190*/  LDL.LU.64 R16, [R1+0x90] ;  /* 0x0000900001107983 */ /* 0x000f220000300a00 */
[----:B---3--:R-:W-:Y:S06]  /*291a0*/  HMMA.16816.F32.BF16 R24, R8, R4, R24 ;  /* 0x000000040818723c */ /* 0x008fec0000041818 */
[----:B------:R-:W-:-:S02]  /*291b0*/  MOV R15, R4 ;  /* 0x00000004000f7202 */ /* 0x000fc40000000f00 */
[----:B------:R-:W-:-:S15]  /*291c0*/  MOV R14, R5 ;  /* 0x00000005000e7202 */ /* 0x000fde0000000f00 */
[----:B------:R-:W-:Y:S04]  /*291d0*/  STL.64 [R1+0x40], R24 ;  /* 0x0000401801007387 */ /* 0x000fe80000100a00 */
[----:B------:R0:W-:Y:S04]  /*291e0*/  STL.64 [R1+0x48], R26 ;  /* 0x0000481a01007387 */ /* 0x0001e80000100a00 */
[----:B0-----:R-:W3:Y:S04]  /*291f0*/  LDL.LU.64 R26, [R1+0x3a98] ;  /* 0x003a9800011a7983 */ /* 0x001ee80000300a00 */
[----:B------:R-:W3:Y:S04]  /*29200*/  LDL.LU.64 R24, [R1+0x3a90] ;  /* 0x003a900001187983 */ /* 0x000ee80000300a00 */
[----:B------:R-:W2:Y:S04]  /*29210*/  LDL.LU.64 R6, [R1+0x3a88] ;  /* 0x003a880001067983 */ /* 0x000ea80000300a00 */
[----:B------:R-:W2:Y:S01]  /*29220*/  LDL.LU.64 R4, [R1+0x3a80] ;  /* 0x003a800001047983 */ /* 0x000ea20000300a00 */
[----:B------:R-:W-:Y:S01]  /*29230*/  IMAD.MOV.U32 R3, RZ, RZ, R19 ;  /* 0x000000ffff037224 */ /* 0x000fe200078e0013 */
[----:B----4-:R-:W-:Y:S01]  /*29240*/  MOV R23, R16 ;  /* 0x0000001000177202 */ /* 0x010fe20000000f00 */
[----:B------:R-:W-:Y:S01]  /*29250*/  IMAD.MOV.U32 R22, RZ, RZ, R17 ;  /* 0x000000ffff167224 */ /* 0x000fe200078e0011 */
[----:B------:R-:W-:Y:S01]  /*29260*/  MOV R0, R18 ;  /* 0x0000001200007202 */ /* 0x000fe20000000f00 */
[----:B--2---:R-:W-:-:S15]  /*29270*/  HMMA.16816.F32.BF16 R4, R8, R16, R4 ;  /* 0x000000100804723c */ /* 0x004fde0000041804 */
[----:B------:R-:W-:-:S09]  /*29280*/  NOP ;  /* 0x0000000000007918 */ /* 0x000fd20000000000 */
[----:B------:R-:W-:Y:S01]  /*29290*/  MOV R19, R4 ;  /* 0x0000000400137202 */ /* 0x000fe20000000f00 */
[----:B------:R-:W-:Y:S01]  /*292a0*/  IMAD.MOV.U32 R16, RZ, RZ, R7 ;  /* 0x000000ffff107224 */ /* 0x000fe200078e0007 */
[----:B------:R-:W-:Y:S02]  /*292b0*/  MOV R17, R6 ;  /* 0x0000000600117202 */ /* 0x000fe40000000f00 */
[----:B------:R-:W-:Y:S01]  /*292c0*/  MOV R18, R5 ;  /* 0x0000000500127202 */ /* 0x000fe20000000f00 */
[----:B------:R-:W2:Y:S04]  /*292d0*/  LDL.LU.64 R6, [R1+0x3a78] ;  /* 0x003a780001067983 */ /* 0x000ea80000300a00 */
[----:B------:R-:W4:Y:S04]  /*292e0*/  LDL.LU.64 R4, [R1+0x3a70] ;  /* 0x003a700001047983 */ /* 0x000f280000300a00 */
[----:B------:R0:W-:Y:S04]  /*292f0*/  STL [R1+0x3a10], R19 ;  /* 0x003a101301007387 */ /* 0x0001e80000100800 */
[----:B0-----:R-:W2:Y:S01]  /*29300*/  LDL R19, [R1+0x140] ;  /* 0x0001400001137983 */ /* 0x001ea20000100800 */
[----:B---3--:R-:W-:Y:S03]  /*29310*/  HMMA.16816.F32.BF16 R24, R8, R12, R24 ;  /* 0x0000000c0818723c */ /* 0x008fe60000041818 */
[----:B--2---:R0:W-:Y:S04]  /*29320*/  STL.64 [R1+0x3a40], R18 ;  /* 0x003a401201007387 */ /* 0x0041e80000100a00 */
[----:B------:R1:W-:Y:S01]  /*29330*/  STL.64 [R1+0x3a38], R16 ;  /* 0x003a381001007387 */ /* 0x0003e20000100a00 */
[----:B0-----:R-:W-:Y:S01]  /*29340*/  MOV R19, R12 ;  /* 0x0000000c00137202 */ /* 0x001fe20000000f00 */
[----:B------:R-:W-:-:S15]  /*29350*/  IMAD.MOV.U32 R18, RZ, RZ, R13 ;  /* 0x000000ffff127224 */ /* 0x000fde00078e000d */
[----:B------:R-:W-:Y:S02]  /*29360*/  MOV R12, R24 ;  /* 0x00000018000c7202 */ /* 0x000fe40000000f00 */
[----:B-1----:R-:W-:Y:S01]  /*29370*/  MOV R16, R15 ;  /* 0x0000000f00107202 */ /* 0x002fe20000000f00 */
[----:B------:R-:W-:Y:S01]  /*29380*/  IMAD.MOV.U32 R15, RZ, RZ, R27 ;  /* 0x000000ffff0f7224 */ /* 0x000fe200078e001b */
[----:B------:R-:W-:Y:S02]  /*29390*/  MOV R17, R14 ;  /* 0x0000000e00117202 */ /* 0x000fe40000000f00 */
[----:B------:R-:W-:Y:S02]  /*293a0*/  MOV R14, R26 ;  /* 0x0000001a000e7202 */ /* 0x000fe40000000f00 */
[----:B------:R-:W-:Y:S01]  /*293b0*/  MOV R13, R25 ;  /* 0x00000019000d7202 */ /* 0x000fe20000000f00 */
[----:B------:R-:W2:Y:S04]  /*293c0*/  LDL.LU.64 R26, [R1+0x3a68] ;  /* 0x003a6800011a7983 */ /* 0x000ea80000300a00 */
[----:B------:R-:W2:Y:S04]  /*293d0*/  LDL.LU.64 R24, [R1+0x3a60] ;  /* 0x003a600001187983 */ /* 0x000ea80000300a00 */
[----:B------:R-:W-:Y:S04]  /*293e0*/  STL.64 [R1+0x3a20], R14 ;  /* 0x003a200e01007387 */ /* 0x000fe80000100a00 */
[----:B------:R0:W-:Y:S02]  /*293f0*/  STL.64 [R1+0x3a18], R12 ;  /* 0x003a180c01007387 */ /* 0x0001e40000100a00 */
[----:B0-----:R-:W-:-:S02]  /*29400*/  MOV R12, R19 ;  /* 0x00000013000c7202 */ /* 0x001fc40000000f00 */
[----:B------:R-:W-:Y:S02]  /*29410*/  MOV R13, R18 ;  /* 0x00000012000d7202 */ /* 0x000fe40000000f00 */
[----:B------:R-:W-:-:S03]  /*29420*/  MOV R14, R6 ;  /* 0x00000006000e7202 */ /* 0x000fc60000000f00 */
[----:B------:R4:W-:Y:S01]  /*29430*/  STL.64 [R1+0x3a48], R12 ;  /* 0x003a480c01007387 */ /* 0x0009e20000100a00 */
[----:B------:R-:W-:Y:S02]  /*29440*/  MOV R15, R7 ;  /* 0x00000007000f7202 */ /* 0x000fe40000000f00 */
[----:B----4-:R-:W-:Y:S01]  /*29450*/  MOV R12, R4 ;  /* 0x00000004000c7202 */ /* 0x010fe20000000f00 */
[----:B------:R-:W-:Y:S01]  /*29460*/  IMAD.MOV.U32 R13, RZ, RZ, R5 ;  /* 0x000000ffff0d7224 */ /* 0x000fe200078e0005 */
[----:B------:R-:W3:Y:S04]  /*29470*/  LDL.LU R4, [R1+0x3a5c] ;  /* 0x003a5c0001047983 */ /* 0x000ee80000300800 */
[----:B------:R-:W3:Y:S04]  /*29480*/  LDL.LU R5, [R1+0x3a58] ;  /* 0x003a580001057983 */ /* 0x000ee80000300800 */
[----:B------:R-:W3:Y:S04]  /*29490*/  LDL.LU R6, [R1+0x3a54] ;  /* 0x003a540001067983 */ /* 0x000ee80000300800 */
[----:B------:R-:W3:Y:S01]  /*294a0*/  LDL.LU R7, [R1+0x3a50] ;  /* 0x003a500001077983 */ /* 0x000ee20000300800 */
[----:B--2---:R-:W-:-:S15]  /*294b0*/  HMMA.16816.F32.BF16 R24, R8, R20, R24 ;  /* 0x000000140818723c */ /* 0x004fde0000041818 */
[----:B------:R-:W-:-:S08]  /*294c0*/  NOP ;  /* 0x0000000000007918 */ /* 0x000fd00000000000 */
[----:B------:R0:W-:Y:S04]  /*294d0*/  STL [R1+0x39c4], R24 ;  /* 0x0039c41801007387 */ /* 0x0001e80000100800 */
[----:B------:R1:W-:Y:S04]  /*294e0*/  STL [R1+0x39c0], R25 ;  /* 0x0039c01901007387 */ /* 0x0003e80000100800 */
[----:B------:R2:W-:Y:S04]  /*294f0*/  STL [R1+0x39bc], R26 ;  /* 0x0039bc1a01007387 */ /* 0x0005e80000100800 */
[----:B------:R4:W-:Y:S04]  /*29500*/  STL [R1+0x39b8], R27 ;  /* 0x0039b81b01007387 */ /* 0x0009e80000100800 */
[----:B0-----:R-:W3:Y:S04]  /*29510*/  LDL.LU R24, [R1+0x10] ;  /* 0x0000100001187983 */ /* 0x001ee80000300800 */
[----:B-1----:R-:W3:Y:S04]  /*29520*/  LDL.LU R25, [R1+0x14] ;  /* 0x0000140001197983 */ /* 0x002ee80000300800 */
[----:B--2---:R-:W2:Y:S04]  /*29530*/  LDL.LU R26, [R1+0x18] ;  /* 0x00001800011a7983 */ /* 0x004ea80000300800 */
[----:B----4-:R-:W2:Y:S01]  /*29540*/  LDL.LU R27, [R1+0x1c] ;  /* 0x00001c00011b7983 */ /* 0x010ea20000300800 */
[----:B---3--:R-:W-:Y:S03]  /*29550*/  HMMA.16816.F32.BF16 R16, R4, R16, R12 ;  /* 0x000000100410723c */ /* 0x008fe6000004180c */
[----:B------:R-:W3:-:S15]  /*29560*/  LDL.LU.64 R12, [R1+0x3a48] ;  /* 0x003a4800010c7983 */ /* 0x000ede0000300a00 */
[----:B------:R-:W-:-:S05]  /*29570*/  NOP ;  /* 0x0000000000007918 */ /* 0x000fca0000000000 */
[----:B------:R-:W-:Y:S04]  /*29580*/  STL.64 [R1], R16 ;  /* 0x0000001001007387 */ /* 0x000fe80000100a00 */
[----:B------:R0:W-:Y:S04]  /*29590*/  STL.64 [R1+0x8], R18 ;  /* 0x0000081201007387 */ /* 0x0001e80000100a00 */
[----:B0-----:R-:W4:Y:S01]  /*295a0*/  LDL.LU.64 R18, [R1+0x3a40] ;  /* 0x003a400001127983 */ /* 0x001f220000300a00 */
[----:B------:R-:W-:Y:S01]  /*295b0*/  MOV R8, R23 ;  /* 0x0000001700087202 */ /* 0x000fe20000000f00 */
[----:B------:R-:W-:-:S02]  /*295c0*/  IMAD.MOV.U32 R9, RZ, RZ, R22 ;  /* 0x000000ffff097224 */ /* 0x000fc400078e0016 */
[----:B------:R-:W3:Y:S05]  /*295d0*/  LDL.LU.64 R16, [R1+0x3a38] ;  /* 0x003a380001107983 */ /* 0x000eea0000300a00 */
[----:B--2---:R-:W-:-:S15]  /*295e0*/  HMMA.16816.F32.BF16 R8, R4, R8, R24 ;  /* 0x000000080408723c */ /* 0x004fde0000041818 */
[----:B------:R-:W-:-:S09]  /*295f0*/  NOP ;  /* 0x0000000000007918 */ /* 0x000fd20000000000 */
[----:B------:R-:W-:Y:S01]  /*29600*/  MOV R27, R8 ;  /* 0x00000008001b7202 */ /* 0x000fe20000000f00 */
[----:B------:R-:W-:Y:S04]  /*29610*/  STL [R1+0x1c], R11 ;  /* 0x00001c0b01007387 */ /* 0x000fe80000100800 */
[----:B------:R0:W-:Y:S04]  /*29620*/  STL [R1+0x3a28], R27 ;  /* 0x003a281b01007387 */ /* 0x0001e80000100800 */
[----:B------:R-:W3:Y:S04]  /*29630*/  LDL.LU R24, [R1+0x30] ;  /* 0x0000300001187983 */ /* 0x000ee80000300800 */
[----:B------:R-:W3:Y:S04]  /*29640*/  LDL.LU R25, [R1+0x34] ;  /* 0x0000340001197983 */ /* 0x000ee80000300800 */
[----:B------:R-:W3:Y:S04]  /*29650*/  LDL.LU R26, [R1+0x38] ;  /* 0x00003800011a7983 */ /* 0x000ee80000300800 */
[----:B0-----:R-:W3:Y:S01]  /*29660*/  LDL.LU R27, [R1+0x3c] ;  /* 0x00003c00011b7983 */ /* 0x001ee20000300800 */
[----:B------:R-:W-:-:S02]  /*29670*/  MOV R22, R9 ;  /* 0x0000000900167202 */ /* 0x000fc40000000f00 */
[----:B------:R-:W-:Y:S02]  /*29680*/  MOV R23, R10 ;  /* 0x0000000a00177202 */ /* 0x000fe40000000f00 */
[----:B------:R-:W0:Y:S04]  /*29690*/  LDSM.16.MT88.4 R8, [R2+UR6+0x23000] ;  /* 0x023000060208783b */ /* 0x000e280008004200 */
[----:B------:R-:W-:Y:S04]  /*296a0*/  STL [R1+0x39c8], R22 ;  /* 0x0039c81601007387 */ /* 0x000fe80000100800 */
[----:B0-----:R-:W-:Y:S04]  /*296b0*/  STL.64 [R1+0x3930], R10 ;  /* 0x0039300a01007387 */ /* 0x001fe80000100a00 */
[----:B------:R-:W-:Y:S04]  /*296c0*/  STL.64 [R1+0x3928], R8 ;  /* 0x0039280801007387 */ /* 0x000fe80000100a00 */
[----:B----4-:R-:W0:Y:S04]  /*296d0*/  LDSM.16.M88.4 R8, [R19+UR6+0x180] ;  /* 0x000180061308783b */ /* 0x010e280008000200 */
[----:B0-----:R-:W-:Y:S04]  /*296e0*/  STL.64 [R1+0xc0], R8 ;  /* 0x0000c00801007387 */ /* 0x001fe80000100a00 */
[----:B------:R-:W-:Y:S04]  /*296f0*/  STL.64 [R1+0xc8], R10 ;  /* 0x0000c80a01007387 */ /* 0x000fe80000100a00 */
[----:B------:R-:W0:Y:S04]  /*29700*/  LDSM.16.M88.4 R8, [R19+UR6+0x8180] ;  /* 0x008180061308783b */ /* 0x000e280008000200 */
[----:B0-----:R0:W-:Y:S04]  /*29710*/  STL.64 [R1+0xd0], R8 ;  /* 0x0000d00801007387 */ /* 0x0011e80000100a00 */
[----:B------:R1:W-:Y:S01]  /*29720*/  STL.64 [R1+0xd8], R10 ;  /* 0x0000d80a01007387 */ /* 0x0003e20000100a00 */
[----:B0-----:R-:W-:Y:S01]  /*29730*/  IMAD.MOV.U32 R8, RZ, RZ, R28 ;  /* 0x000000ffff087224 */ /* 0x001fe200078e001c */
[----:B------:R-:W-:-:S02]  /*29740*/  MOV R9, R29 ;  /* 0x0000001d00097202 */ /* 0x000fc40000000f00 */
[----:B------:R-:W2:Y:S01]  /*29750*/  LDL.LU R28, [R1+0x3a34] ;  /* 0x003a3400011c7983 */ /* 0x000ea20000300800 */
[----:B-1----:R-:W-:-:S03]  /*29760*/  MOV R10, R0 ;  /* 0x00000000000a7202 */ /* 0x002fc60000000f00 */
[----:B------:R-:W4:Y:S04]  /*29770*/  LDL.LU R29, [R1+0x3a30] ;  /* 0x003a3000011d7983 */ /* 0x000f280000300800 */
[----:B------:R-:W4:Y:S01]  /*29780*/  LDL.LU R0, [R1+0x3a2c] ;  /* 0x003a2c0001007983 */ /* 0x000f220000300800 */
[----:B---3--:R-:W-:Y:S03]  /*29790*/  HMMA.16816.F32.BF16 R12, R4, R12, R24 ;  /* 0x0000000c040c723c */ /* 0x008fe60000041818 */
[----:B------:R-:W3:-:S15]  /*297a0*/  LDL.LU R27, [R1+0x3a28] ;  /* 0x003a2800011b7983 */ /* 0x000ede0000300800 */
[----:B------:R-:W-:-:S06]  /*297b0*/  NOP ;  /* 0x0000000000007918 */ /* 0x000fcc0000000000 */
[----:B------:R-:W-:Y:S02]  /*297c0*/  MOV R26, R15 ;  /* 0x0000000f001a7202 */ /* 0x000fe40000000f00 */
[----:B------:R-:W-:Y:S02]  /*297d0*/  MOV R24, R13 ;  /* 0x0000000d00187202 */ /* 0x000fe40000000f00 */
[----:B------:R-:W-:Y:S01]  /*297e0*/  MOV R25, R14 ;  /* 0x0000000e00197202 */ /* 0x000fe20000000f00 */
[----:B------:R-:W-:Y:S01]  /*297f0*/  IMAD.MOV.U32 R22, RZ, RZ, R12 ;  /* 0x000000ffff167224 */ /* 0x000fe200078e000c */
[----:B------:R-:W2:Y:S04]  /*29800*/  LDL.LU.64 R14, [R1+0x3a20] ;  /* 0x003a2000010e7983 */ /* 0x000ea80000300a00 */
[----:B------:R-:W4:Y:S01]  /*29810*/  LDL.LU.64 R12, [R1+0x3a18] ;  /* 0x003a1800010c7983 */ /* 0x000f220000300a00 */
[----:B------:R-:W-:-:S03]  /*29820*/  MOV R11, R3 ;  /* 0x00000003000b7202 */ /* 0x000fc60000000f00 */
[----:B---3--:R-:W-:Y:S04]  /*29830*/  STL.64 [R1+0x39d8], R26 ;  /* 0x0039d81a01007387 */ /* 0x008fe80000100a00 */
[----:B------:R-:W-:Y:S04]  /*29840*/  STL.64 [R1+0x39d0], R24 ;  /* 0x0039d01801007387 */ /* 0x000fe80000100a00 */
[----:B------:R-:W0:Y:S02]  /*29850*/  LDSM.16.M88.4 R24, [R19+UR6+0x10180] ;  /* 0x010180061318783b */ /* 0x000e240008000200 */
[----:B0-----:R-:W-:-:S02]  /*29860*/  IMAD.MOV.U32 R3, RZ, RZ, R25 ;  /* 0x000000ffff037224 */ /* 0x001fc400078e0019 */
[----:B------:R-:W-:Y:S04]  /*29870*/  STL [R1+0xe0], R24 ;  /* 0x0000e01801007387 */ /* 0x000fe80000100800 */
[----:B------:R-:W-:Y:S04]  /*29880*/  STL.64 [R1+0xe8], R26 ;  /* 0x0000e81a01007387 */ /* 0x000fe80000100a00 */
[----:B------:R-:W-:Y:S04]  /*29890*/  STL [R1+0x3938], R3 ;  /* 0x0039380301007387 */ /* 0x000fe80000100800 */
[----:B------:R0:W1:Y:S04]  /*298a0*/  LDSM.16.M88.4 R24, [R19+UR6+0x18180] ;  /* 0x018180061318783b */ /* 0x0000680008000200 */
[----:B0-----:R-:W3:Y:S01]  /*298b0*/  LDL.LU R19, [R1+0x3a10] ;  /* 0x003a100001137983 */ /* 0x001ee20000300800 */
[----:B------:R-:W-:-:S03]  /*298c0*/  LOP3.LUT R3, R2, 0x20, RZ, 0x3c, !PT ;  /* 0x0000002002037812 */ /* 0x000fc600078e3cff */
[----:B-1----:R4:W-:Y:S04]  /*298d0*/  STL.64 [R1+0x110], R24 ;  /* 0x0001101801007387 */ /* 0x0029e80000100a00 */
[----:B------:R2:W-:Y:S01]  /*298e0*/  STL.64 [R1+0x118], R26 ;  /* 0x0001181a01007387 */ /* 0x0005e20000100a00 */
[----:B----4-:R-:W-:-:S03]  /*298f0*/  MOV R24, R12 ;  /* 0x0000000c00187202 */ /* 0x010fc60000000f00 */
[----:B------:R-:W4:Y:S01]  /*29900*/  LDL.LU R12, [R1+0x3a0c] ;  /* 0x003a0c00010c7983 */ /* 0x000f220000300800 */
[----:B------:R-:W-:Y:S01]  /*29910*/  MOV R25, R13 ;  /* 0x0000000d00197202 */ /* 0x000fe20000000f00 */
[----:B--2---:R-:W-:Y:S01]  /*29920*/  IMAD.MOV.U32 R27, RZ, RZ, R15 ;  /* 0x000000ffff1b7224 */ /* 0x004fe200078e000f */
[----:B------:R-:W-:Y:S01]  /*29930*/  MOV R26, R14 ;  /* 0x0000000e001a7202 */ /* 0x000fe20000000f00 */
[----:B------:R-:W4:Y:S04]  /*29940*/  LDL.LU R13, [R1+0x3a08] ;  /* 0x003a0800010d7983 */ /* 0x000f280000300800 */
[----:B------:R-:W4:Y:S04]  /*29950*/  LDL.LU R14, [R1+0x3a04] ;  /* 0x003a0400010e7983 */ /* 0x000f280000300800 */
[----:B------:R-:W4:Y:S04]  /*29960*/  LDL.LU R15, [R1+0x3a00] ;  /* 0x003a0000010f7983 */ /* 0x000f280000300800 */
[----:B------:R0:W-:Y:S04]  /*29970*/  STL.64 [R1+0x39f8], R26 ;  /* 0x0039f81a01007387 */ /* 0x0001e80000100a00 */
[----:B------:R1:W-:Y:S01]  /*29980*/  STL.64 [R1+0x39f0], R24 ;  /* 0x0039f01801007387 */ /* 0x0003e20000100a00 */
[----:B0-----:R-:W-:Y:S01]  /*29990*/  MOV R26, R17 ;  /* 0x00000011001a7202 */ /* 0x001fe20000000f00 */
[----:B------:R-:W-:Y:S01]  /*299a0*/  IMAD.MOV.U32 R27, RZ, RZ, R16 ;  /* 0x000000ffff1b7224 */ /* 0x000fe200078e0010 */
[----:B-1----:R-:W-:Y:S01]  /*299b0*/  MOV R25, R18 ;  /* 0x0000001200197202 */ /* 0x002fe20000000f00 */
[----:B------:R-:W-:Y:S01]  /*299c0*/  HMMA.16816.F32.BF16 R8, R4, R20, R8 ;  /* 0x000000140408723c */ /* 0x000fe20000041808 */
[----:B------:R-:W-:Y:S04]  /*299d0*/  STL [R1+0x3770], R28 ;  /* 0x0037701c01007387 */ /* 0x000fe80000100800 */
[----:B------:R-:W-:Y:S04]  /*299e0*/  STL [R1+0x376c], R29 ;  /* 0x00376c1d01007387 */ /* 0x000fe80000100800 */
[----:B------:R-:W-:Y:S04]  /*299f0*/  STL [R1+0x3768], R0 ;  /* 0x0037680001007387 */ /* 0x000fe80000100800 */
[----:B------:R-:W-:Y:S01]  /*29a00*/  STL [R1+0x3940], R3 ;  /* 0x0039400301007387 */ /* 0x000fe20000100800 */
[----:B---3--:R-:W-:-:S03]  /*29a10*/  MOV R24, R19 ;  /* 0x0000001300187202 */ /* 0x008fc60000000f00 */
[----:B------:R-:W0:Y:S04]  /*29a20*/  LDSM.16.MT88.4 R16, [R3+UR6+0x23000] ;  /* 0x023000060310783b */ /* 0x000e280008004200 */
[----:B0-----:R0:W-:Y:S04]  /*29a30*/  STL.64 [R1+0x38d0], R18 ;  /* 0x0038d01201007387 */ /* 0x0011e80000100a00 */
[----:B------:R-:W-:Y:S04]  /*29a40*/  STL.64 [R1+0x38c8], R16 ;  /* 0x0038c81001007387 */ /* 0x000fe80000100a00 */
[----:B0-----:R-:W4:Y:S04]  /*29a50*/  LDL.LU.64 R18, [R1+0x98] ;  /* 0x0000980001127983 */ /* 0x001f280000300a00 */
[----:B------:R-:W2:Y:S04]  /*29a60*/  LDL.64 R6, [R1+0x88] ;  /* 0x0000880001067983 */ /* 0x000ea80000100a00 */
[----:B------:R0:W-:Y:S04]  /*29a70*/  STL [R1+0x394c], R8 ;  /* 0x00394c0801007387 */ /* 0x0001e80000100800 */
[----:B------:R1:W-:Y:S04]  /*29a80*/  STL [R1+0x3948], R9 ;  /* 0x0039480901007387 */ /* 0x0003e80000100800 */
[----:B------:R3:W-:Y:S04]  /*29a90*/  STL [R1+0x3944], R10 ;  /* 0x0039440a01007387 */ /* 0x0007e80000100800 */
[----:B------:R3:W-:Y:S04]  /*29aa0*/  STL [R1+0x393c], R11 ;  /* 0x00393c0b01007387 */ /* 0x0007e80000100800 */
[----:B0-----:R-:W2:Y:S04]  /*29ab0*/  LDL.LU R8, [R1+0x40] ;  /* 0x0000400001087983 */ /* 0x001ea80000300800 */
[----:B-1----:R-:W2:Y:S04]  /*29ac0*/  LDL.LU R9, [R1+0x44] ;  /* 0x0000440001097983 */ /* 0x002ea80000300800 */
[----:B---3--:R-:W3:Y:S04]  /*29ad0*/  LDL.LU R10, [R1+0x48] ;  /* 0x00004800010a7983 */ /* 0x008ee80000300800 */
[----:B------:R-:W3:Y:S01]  /*29ae0*/  LDL.LU R11, [R1+0x4c] ;  /* 0x00004c00010b7983 */ /* 0x000ee20000300800 */
[----:B----4-:R-:W-:Y:S01]  /*29af0*/  HMMA.16816.F32.BF16 R24, R12, R18, R24 ;  /* 0x000000120c18723c */ /* 0x010fe20000041818 */
[----:B--2---:R-:W-:-:S05]  /*29b00*/  MOV R29, R7 ;  /* 0x00000007001d7202 */ /* 0x004fca0000000f00 */
[----:B---3--:R-:W-:-:S15]  /*29b10*/  HMMA.16816.F32.BF16 R8, R12, R6, R8 ;  /* 0x000000060c08723c */ /* 0x008fde0000041808 */
[----:B------:R-:W-:-:S03]  /*29b20*/  NOP ;  /* 0x0000000000007918 */ /* 0x000fc60000000000 */
[----:B------:R-:W-:Y:S01]  /*29b30*/  MOV R17, R26 ;  /* 0x0000001a00117202 */ /* 0x000fe20000000f00 */
[----:B------:R-:W-:Y:S01]  /*29b40*/  IMAD.MOV.U32 R3, RZ, RZ, R24 ;  /* 0x000000ffff037224 */ /* 0x000fe200078e0018 */
[----:B------:R-:W-:-:S04]  /*29b50*/  MOV R16, R27 ;  /* 0x0000001b00107202 */ /* 0x000fc80000000f00 */
[----:B------:R-:W-:Y:S01]  /*29b60*/  MOV R7, R8 ;  /* 0x0000000800077202 */ /* 0x000fe20000000f00 */
[----:B------:R-:W-:Y:S01]  /*29b70*/  IMAD.MOV.U32 R5, RZ, RZ, R10 ;  /* 0x000000ffff057224 */ /* 0x000fe200078e000a */
[----:B------:R-:W-:Y:S02]  /*29b80*/  MOV R6, R9 ;  /* 0x0000000900067202 */ /* 0x000fe40000000f00 */
[----:B------:R-:W-:Y:S01]  /*29b90*/  MOV R4, R11 ;  /* 0x0000000b00047202 */ /* 0x000fe20000000f00 */
[----:B------:R-:W-:Y:S01]  /*29ba0*/  STL [R1+0x3950], R7 ;  /* 0x0039500701007387 */ /* 0x000fe20000100800 */
[----:B------:R-:W-:-:S03]  /*29bb0*/  MOV R11, R25 ;  /* 0x00000019000b7202 */ /* 0x000fc60000000f00 */
[----:B------:R0:W-:Y:S04]  /*29bc0*/  STL [R1+0x39e8], R6 ;  /* 0x0039e80601007387 */ /* 0x0001e80000100800 */
[----:B------:R-:W-:Y:S04]  /*29bd0*/  STL.64 [R1+0x39e0], R4 ;  /* 0x0039e00401007387 */ /* 0x000fe80000100a00 */
[----:B0-----:R-:W2:Y:S04]  /*29be0*/  LDL.LU.64 R6, [R1+0xa8] ;  /* 0x0000a80001067983 */ /* 0x001ea80000300a00 */
[----:B------:R-:W2:Y:S04]  /*29bf0*/  LDL.LU.64 R26, [R1+0x39f8] ;  /* 0x0039f800011a7983 */ /* 0x000ea80000300a00 */
[----:B------:R-:W2:Y:S01]  /*29c00*/  LDL.LU.64 R24, [R1+0x39f0] ;  /* 0x0039f00001187983 */ /* 0x000ea20000300a00 */
[----:B------:R-:W-:-:S03]  /*29c10*/  MOV R28, R18 ;  /* 0x00000012001c7202 */ /* 0x000fc60000000f00 */
[----:B------:R0:W-:Y:S01]  /*29c20*/  STL.64 [R1+0x3998], R16 ;  /* 0x0039981001007387 */ /* 0x0001e20000100a00 */
[----:B------:R-:W-:-:S03]  /*29c30*/  MOV R0, R19 ;  /* 0x0000001300007202 */ /* 0x000fc60000000f00 */
[----:B0-----:R-:W3:Y:S04]  /*29c40*/  LDL.LU R16, [R1] ;  /* 0x0000000001107983 */ /* 0x001ee80000300800 */
[----:B------:R-:W3:Y:S04]  /*29c50*/  LDL.LU R17, [R1+0x4] ;  /* 0x0000040001117983 */ /* 0x000ee80000300800 */
[----:B------:R-:W3:Y:S04]  /*29c60*/  LDL.LU R18, [R1+0x8] ;  /* 0x0000080001127983 */ /* 0x000ee80000300800 */
[----:B------:R-:W3:Y:S01]  /*29c70*/  LDL.LU R19, [R1+0xc] ;  /* 0x00000c0001137983 */ /* 0x000ee20000300800 */
[----:B--2---:R-:W-:Y:S06]  /*29c80*/  HMMA.16816.F32.BF16 R24, R12, R6, R24 ;  /* 0x000000060c18723c */ /* 0x004fec0000041818 */
[----:B------:R-:W-:Y:S01]  /*29c90*/  IMAD.MOV.U32 R21, RZ, RZ, R6 ;  /* 0x000000ffff157224 */ /* 0x000fe200078e0006 */
[----:B------:R-:W-:Y:S01]  /*29ca0*/  MOV R20, R7 ;  /* 0x0000000700147202 */ /* 0x000fe20000000f00 */
[----:B------:R-:W2:Y:S04]  /*29cb0*/  LDL.LU R6, [R1+0x39e8] ;  /* 0x0039e80001067983 */ /* 0x000ea80000300800 */
[----:B------:R-:W4:-:S12]  /*29cc0*/  LDL.LU.64 R4, [R1+0x39e0] ;  /* 0x0039e00001047983 */ /* 0x000f180000300a00 */
[----:B------:R-:W-:Y:S01]  /*29cd0*/  IMAD.MOV.U32 R9, RZ, RZ, R26 ;  /* 0x000000ffff097224 */ /* 0x000fe200078e001a */
[----:B------:R-:W-:Y:S02]  /*29ce0*/  MOV R10, R27 ;  /* 0x0000001b000a7202 */ /* 0x000fe40000000f00 */
[----:B------:R-:W-:Y:S01]  /*29cf0*/  MOV R7, R24 ;  /* 0x0000001800077202 */ /* 0x000fe20000000f00 */
[----:B------:R-:W3:Y:S01]  /*29d00*/  LDL.LU.64 R26, [R1+0x39d8] ;  /* 0x0039d800011a7983 */ /* 0x000ee20000300a00 */
[----:B------:R-:W-:-:S03]  /*29d10*/  MOV R8, R25 ;  /* 0x0000001900087202 */ /* 0x000fc60000000f00 */
[----:B------:R-:W2:Y:S04]  /*29d20*/  LDL.LU.64 R24, [R1+0x39d0] ;  /* 0x0039d00001187983 */ /* 0x000ea80000300a00 */
[----:B------:R-:W-:Y:S04]  /*29d30*/  STL.64 [R1+0x3970], R10 ;  /* 0x0039700a01007387 */ /* 0x000fe80000100a00 */
[----:B------:R0:W-:Y:S02]  /*29d40*/  STL.64 [R1+0x3968], R8 ;  /* 0x0039680801007387 */ /* 0x0001e40000100a00 */
[----:B0-----:R-:W-:-:S02]  /*29d50*/  MOV R8, R22 ;  /* 0x0000001600087202 */ /* 0x001fc40000000f00 */
[----:B------:R-:W4:Y:S01]  /*29d60*/  LDL.LU R22, [R1+0x39c8] ;  /* 0x0039c80001167983 */ /* 0x000f220000300800 */
[----:B---3--:R-:W-:Y:S01]  /*29d70*/  MOV R11, R26 ;  /* 0x0000001a000b7202 */ /* 0x008fe20000000f00 */
[----:B--2---:R-:W-:Y:S01]  /*29d80*/  IMAD.MOV.U32 R10, RZ, RZ, R25 ;  /* 0x000000ffff0a7224 */ /* 0x004fe200078e0019 */
[----:B------:R-:W-:Y:S02]  /*29d90*/  MOV R9, R24 ;  /* 0x0000001800097202 */ /* 0x000fe40000000f00 */
[----:B------:R-:W2:Y:S04]  /*29da0*/  LDL.LU R24, [R1+0x39c4] ;  /* 0x0039c40001187983 */ /* 0x000ea80000300800 */
[----:B------:R-:W2:Y:S04]  /*29db0*/  LDL.LU R25, [R1+0x39c0] ;  /* 0x0039c00001197983 */ /* 0x000ea80000300800 */
[----:B------:R-:W2:Y:S04]  /*29dc0*/  LDL.LU R26, [R1+0x39bc] ;  /* 0x0039bc00011a7983 */ /* 0x000ea80000300800 */
[----:B------:R0:W-:Y:S04]  /*29dd0*/  STL.64 [R1+0x3980], R10 ;  /* 0x0039800a01007387 */ /* 0x0001e80000100a00 */
[----:B------:R1:W-:Y:S01]  /*29de0*/  STL.64 [R1+0x3978], R8 ;  /* 0x0039780801007387 */ /* 0x0003e20000100a00 */
[----:B0-----:R-:W-:Y:S01]  /*29df0*/  IMAD.MOV.U32 R10, RZ, RZ, R23 ;  /* 0x000000ffff0a7224 */ /* 0x001fe200078e0017 */
[----:B-1----:R-:W-:-:S02]  /*29e00*/  MOV R8, R27 ;  /* 0x0000001b00087202 */ /* 0x002fc40000000f00 */
[----:B------:R-:W2:Y:S01]  /*29e10*/  LDL.LU R27, [R1+0x39b8] ;  /* 0x0039b800011b7983 */ /* 0x000ea20000300800 */
[----:B----4-:R-:W-:-:S03]  /*29e20*/  MOV R9, R22 ;  /* 0x0000001600097202 */ /* 0x010fc60000000f00 */
[----:B------:R-:W2:Y:S04]  /*29e30*/  LDL.LU R22, [R1+0x39b4] ;  /* 0x0039b40001167983 */ /* 0x000ea80000300800 */
[----:B------:R-:W2:Y:S04]  /*29e40*/  LDL.LU R23, [R1+0x39b0] ;  /* 0x0039b00001177983 */ /* 0x000ea80000300800 */
[----:B------:R-:W3:Y:S04]  /*29e50*/  LDL.LU R11, [R1+0x1c] ;  /* 0x00001c00010b7983 */ /* 0x000ee80000300800 */
[----:B---3--:R0:W-:Y:S04]  /*29e60*/  STL.64 [R1+0x3990], R10 ;  /* 0x0039900a01007387 */ /* 0x0081e80000100a00 */
[----:B------:R-:W-:Y:S01]  /*29e70*/  STL.64 [R1+0x3988], R8 ;  /* 0x0039880801007387 */ /* 0x000fe20000100a00 */
[----:B--2---:R-:W-:Y:S03]  /*29e80*/  HMMA.16816.F32.BF16 R24, R12, R22, R24 ;  /* 0x000000160c18723c */ /* 0x004fe60000041818 */
[----:B0-----:R-:W2:Y:S04]  /*29e90*/  LDL.LU R10, [R1+0x88] ;  /* 0x00008800010a7983 */ /* 0x001ea80000300800 */
[----:B------:R0:W-:Y:S04]  /*29ea0*/  STL.64 [R1+0x3960], R6 ;  /* 0x0039600601007387 */ /* 0x0001e80000100a00 */
[----:B------:R1:W-:Y:S01]  /*29eb0*/  STL.64 [R1+0x3958], R4 ;  /* 0x0039580401007387 */ /* 0x0003e20000100a00 */
[----:B0-----:R-:W-:-:S02]  /*29ec0*/  MOV R6, R21 ;  /* 0x0000001500067202 */ /* 0x001fc40000000f00 */
[----:B------:R-:W-:Y:S01]  /*29ed0*/  MOV R7, R20 ;  /* 0x0000001400077202 */ /* 0x000fe20000000f00 */
[----:B-1----:R-:W-:Y:S01]  /*29ee0*/  IMAD.MOV.U32 R5, RZ, RZ, R22 ;  /* 0x000000ffff057224 */ /* 0x002fe200078e0016 */
[----:B------:R-:W-:Y:S02]  /*29ef0*/  MOV R4, R23 ;  /* 0x0000001700047202 */ /* 0x000fe40000000f00 */
[----:B------:R-:W2:Y:S04]  /*29f00*/  LDL.LU.64 R22, [R1+0x39a8] ;  /* 0x0039a80001167983 */ /* 0x000ea80000300a00 */
[----:B------:R-:W2:Y:S01]  /*29f10*/  LDL.LU.64 R20, [R1+0x39a0] ;  /* 0x0039a00001147983 */ /* 0x000ea20000300a00 */
[----:B------:R-:W-:-:S03]  /*29f20*/  MOV R11, R29 ;  /* 0x0000001d000b7202 */ /* 0x000fc60000000f00 */
[----:B------:R-:W-:Y:S04]  /*29f30*/  STL [R1+0x38e0], R25 ;  /* 0x0038e01901007387 */ /* 0x000fe80000100800 */
[----:B------:R-:W-:Y:S04]  /*29f40*/  STL [R1+0x38dc], R26 ;  /* 0x0038dc1a01007387 */ /* 0x000fe80000100800 */
[----:B------:R-:W-:Y:S01]  /*29f50*/  STL [R1+0x38d8], R27 ;  /* 0x0038d81b01007387 */ /* 0x000fe20000100800 */
[----:B--2---:R-:W-:Y:S03]  /*29f60*/  HMMA.16816.F32.BF16 R8, R20, R10, R16 ;  /* 0x0000000a1408723c */ /* 0x004fe60000041810 */
[----:B------:R-:W2:-:S15]  /*29f70*/  LDL.LU.64 R16, [R1+0x3998] ;  /* 0x0039980001107983 */ /* 0x000e9e0000300a00 */
[----:B------:R-:W-:-:S05]  /*29f80*/  NOP ;  /* 0x0000000000007918 */ /* 0x000fca0000000000 */
[----:B------:R0:W-:Y:S01]  /*29f90*/  STL.64 [R1], R8 ;  /* 0x0000000801007387 */ /* 0x0001e20000100a00 */
[----:B------:R-:W-:Y:S01]  /*29fa0*/  IMAD.MOV.U32 R19, RZ, RZ, R10 ;  /* 0x000000ffff137224 */ /* 0x000fe200078e000a */
[----:B------:R-:W-:Y:S02]  /*29fb0*/  MOV R18, R11 ;  /* 0x0000000b00127202 */ /* 0x000fe40000000f00 */
[----:B------:R-:W3:Y:S04]  /*29fc0*/  LDL.LU.64 R10, [R1+0x3990] ;  /* 0x00399000010a7983 */ /* 0x000ee80000300a00 */
[----:B0-----:R-:W3:Y:S01]  /*29fd0*/  LDL.LU.64 R8, [R1+0x3988] ;  /* 0x0039880001087983 */ /* 0x001ee20000300a00 */
[----:B------:R-:W-:Y:S02]  /*29fe0*/  MOV R14, R28 ;  /* 0x0000001c000e7202 */ /* 0x000fe40000000f00 */
[----:B------:R-:W-:-:S07]  /*29ff0*/  MOV R15, R0 ;  /* 0x00000000000f7202 */ /* 0x000fce0000000f00 */
[----:B---3--:R-:W-:Y:S01]  /*2a000*/  HMMA.16816.F32.BF16 R12, R20, R14, R8 ;  /* 0x0000000e140c723c */ /* 0x008fe20000041808 */
[----:B------:R-:W3:Y:S04]  /*2a010*/  LDL.LU.64 R10, [R1+0x3980] ;  /* 0x00398000010a7983 */ /* 0x000ee80000300a00 */
[----:B------:R-:W3:-:S15]  /*2a020*/  LDL.LU.64 R8, [R1+0x3978] ;  /* 0x0039780001087983 */ /* 0x000ede0000300a00 */
[----:B------:R-:W-:-:S03]  /*2a030*/  NOP ;  /* 0x0000000000007918 */ /* 0x000fc60000000000 */
[----:B------:R-:W-:Y:S01]  /*2a040*/  STL [R1+0x10], R12 ;  /* 0x0000100c01007387 */ /* 0x000fe20000100800 */
[----:B------:R-:W-:Y:S01]  /*2a050*/  MOV R29, R13 ;  /* 0x0000000d001d7202 */ /* 0x000fe20000000f00 */
[----:B------:R-:W-:Y:S01]  /*2a060*/  IMAD.MOV.U32 R0, RZ, RZ, R15 ;  /* 0x000000ffff007224 */ /* 0x000fe200078e000f */
[----:B------:R-:W-:Y:S02]  /*2a070*/  MOV R28, R14 ;  /* 0x0000000e001c7202 */ /* 0x000fe40000000f00 */
[----:B------:R-:W0:Y:S04]  /*2a080*/  LDSM.16.MT88.4 R12, [R2+UR6+0x23400] ;  /* 0x02340006020c783b */ /* 0x000e280008004200 */
[----:B0-----:R0:W-:Y:S02]  /*2a090*/  STL.64 [R1+0x3878], R14 ;  /* 0x0038780e01007387 */ /* 0x0011e40000100a00 */
[----:B0-----:R-:W-:-:S02]  /*2a0a0*/  MOV R14, R5 ;  /* 0x00000005000e7202 */ /* 0x001fc40000000f00 */
[----:B------:R-:W-:Y:S01]  /*2a0b0*/  MOV R15, R4 ;  /* 0x00000004000f7202 */ /* 0x000fe20000000f00 */
[----:B------:R-:W-:Y:S01]  /*2a0c0*/  STL.64 [R1+0x3870], R12 ;  /* 0x0038700c01007387 */ /* 0x000fe20000100a00 */
[----:B---3--:R-:W-:Y:S03]  /*2a0d0*/  HMMA.16816.F32.BF16 R4, R20, R6, R8 ;  /* 0x000000061404723c */ /* 0x008fe60000041808 */
[----:B------:R-:W3:Y:S04]  /*2a0e0*/  LDL.LU.64 R10, [R1+0x3970] ;  /* 0x00397000010a7983 */ /* 0x000ee80000300a00 */
[----:B------:R-:W4:-:S15]  /*2a0f0*/  LDL.LU.64 R8, [R1+0x3968] ;  /* 0x0039680001087983 */ /* 0x000f1e0000300a00 */
[----:B------:R-:W-:-:S01]  /*2a100*/  NOP ;  /* 0x0000000000007918 */ /* 0x000fc20000000000 */
[----:B------:R0:W-:Y:S01]  /*2a110*/  STL [R1+0x3c], R7 ;  /* 0x00003c0701007387 */ /* 0x0001e20000100800 */
[----:B------:R-:W-:-:S03]  /*2a120*/  MOV R27, R6 ;  /* 0x00000006001b7202 */ /* 0x000fc60000000f00 */
[----:B0-----:R-:W2:Y:S01]  /*2a130*/  LDL.LU.64 R6, [R1+0x3960] ;  /* 0x0039600001067983 */ /* 0x001ea20000300a00 */
[----:B------:R-:W-:Y:S01]  /*2a140*/  IMAD.MOV.U32 R26, RZ, RZ, R5 ;  /* 0x000000ffff1a7224 */ /* 0x000fe200078e0005 */
[----:B------:R-:W-:Y:S02]  /*2a150*/  MOV R25, R4 ;  /* 0x0000000400197202 */ /* 0x000fe40000000f00 */
[----:B------:R-:W2:Y:S04]  /*2a160*/  LDL.LU.64 R4, [R1+0x3958] ;  /* 0x0039580001047983 */ /* 0x000ea80000300a00 */
[----:B------:R3:W-:Y:S04]  /*2a170*/  STL.64 [R1+0x38f0], R26 ;  /* 0x0038f01a01007387 */ /* 0x0007e80000100a00 */
[----:B------:R0:W-:Y:S01]  /*2a180*/  STL.64 [R1+0x38e8], R24 ;  /* 0x0038e81801007387 */ /* 0x0001e20000100a00 */
[----:B---3--:R-:W-:Y:S01]  /*2a190*/  MOV R27, R10 ;  /* 0x0000000a001b7202 */ /* 0x008fe20000000f00 */
[----:B----4-:R-:W-:Y:S01]  /*2a1a0*/  IMAD.MOV.U32 R26, RZ, RZ, R9 ;  /* 0x000000ffff1a7224 */ /* 0x010fe200078e0009 */
[----:B0-----:R-:W-:-:S02]  /*2a1b0*/  MOV R25, R8 ;  /* 0x0000000800197202 */ /* 0x001fc40000000f00 */
[----:B--2---:R-:W-:Y:S02]  /*2a1c0*/  MOV R24, R7 ;  /* 0x0000000700187202 */ /* 0x004fe40000000f00 */
[----:B------:R-:W2:Y:S04]  /*2a1d0*/  LDL.LU R7, [R1+0x3950] ;  /* 0x0039500001077983 */ /* 0x000ea80000300800 */
[----:B------:R-:W3:Y:S04]  /*2a1e0*/  LDL.LU R8, [R1+0x394c] ;  /* 0x00394c0001087983 */ /* 0x000ee80000300800 */
[----:B------:R-:W3:Y:S04]  /*2a1f0*/  LDL.LU R9, [R1+0x3948] ;  /* 0x0039480001097983 */ /* 0x000ee80000300800 */
[----:B------:R-:W3:Y:S04]  /*2a200*/  LDL.LU R10, [R1+0x3944] ;  /* 0x00394400010a7983 */ /* 0x000ee80000300800 */
[----:B------:R-:W-:Y:S04]  /*2a210*/  STL.64 [R1+0x3900], R26 ;  /* 0x0039001a01007387 */ /* 0x000fe80000100a00 */
[----:B------:R0:W-:Y:S02]  /*2a220*/  STL.64 [R1+0x38f8], R24 ;  /* 0x0038f81801007387 */ /* 0x0001e40000100a00 */
[----:B0-----:R-:W-:-:S02]  /*2a230*/  MOV R24, R3 ;  /* 0x0000000300187202 */ /* 0x001fc40000000f00 */
[----:B------:R-:W4:Y:S01]  /*2a240*/  LDL.LU R3, [R1+0x3940] ;  /* 0x0039400001037983 */ /* 0x000f220000300800 */
[----:B------:R-:W-:Y:S01]  /*2a250*/  IMAD.MOV.U32 R26, RZ, RZ, R17 ;  /* 0x000000ffff1a7224 */ /* 0x000fe200078e0011 */
[----:B------:R-:W-:Y:S02]  /*2a260*/  MOV R27, R16 ;  /* 0x00000010001b7202 */ /* 0x000fe40000000f00 */
[----:B------:R-:W-:Y:S02]  /*2a270*/  MOV R25, R11 ;  /* 0x0000000b00197202 */ /* 0x000fe40000000f00 */
[----:B------:R-:W3:Y:S04]  /*2a280*/  LDL.LU R11, [R1+0x393c] ;  /* 0x00393c00010b7983 */ /* 0x000ee80000300800 */
[----:B------:R0:W-:Y:S04]  /*2a290*/  STL.64 [R1+0x3918], R26 ;  /* 0x0039181a01007387 */ /* 0x0001e80000100a00 */
[----:B------:R1:W-:Y:S01]  /*2a2a0*/  STL.64 [R1+0x3910], R24 ;  /* 0x0039101801007387 */ /* 0x0003e20000100a00 */
[----:B0-----:R-:W-:Y:S01]  /*2a2b0*/  IMAD.MOV.U32 R26, RZ, RZ, R5 ;  /* 0x000000ffff1a7224 */ /* 0x001fe200078e0005 */
[----:B-1----:R-:W-:-:S02]  /*2a2c0*/  MOV R25, R6 ;  /* 0x0000000600197202 */ /* 0x002fc40000000f00 */
[----:B------:R-:W-:Y:S02]  /*2a2d0*/  MOV R27, R4 ;  /* 0x00000004001b7202 */ /* 0x000fe40000000f00 */
[----:B--2---:R-:W-:Y:S02]  /*2a2e0*/  MOV R24, R7 ;  /* 0x0000000700187202 */ /* 0x004fe40000000f00 */
[----:B----4-:R0:W1:Y:S04]  /*2a2f0*/  LDSM.16.MT88.4 R4, [R3+UR6+0x23400] ;  /* 0x023400060304783b */ /* 0x0100680008004200 */
[----:B0-----:R-:W2:Y:S04]  /*2a300*/  LDL.LU R3, [R1+0x3938] ;  /* 0x0039380001037983 */ /* 0x001ea80000300800 */
[----:B-1----:R-:W-:Y:S04]  /*2a310*/  STL [R1+0x385c], R5 ;  /* 0x00385c0501007387 */ /* 0x002fe80000100800 */
[----:B------:R-:W-:Y:S04]  /*2a320*/  STL [R1+0x3858], R6 ;  /* 0x0038580601007387 */ /* 0x000fe80000100800 */
[----:B------:R-:W-:Y:S04]  /*2a330*/  STL [R1+0x381c], R7 ;  /* 0x00381c0701007387 */ /* 0x000fe80000100800 */
[----:B------:R0:W-:Y:S04]  /*2a340*/  STL [R1+0x3908], R4 ;  /* 0x0039080401007387 */ /* 0x0001e80000100800 */
[----:B0-----:R-:W4:Y:S01]  /*2a350*/  LDL.LU.64 R4, [R1+0xd0] ;  /* 0x0000d00001047983 */ /* 0x001f220000300a00 */
[----:B---3--:R-:W-:Y:S03]  /*2a360*/  HMMA.16816.F32.BF16 R12, R20, R14, R8 ;  /* 0x0000000e140c723c */ /* 0x008fe60000041808 */
[----:B----4-:R0:W-:Y:S04]  /*2a370*/  STL.64 [R1+0x3920], R4 ;  /* 0x0039200401007387 */ /* 0x0101e80000100a00 */
[----:B0-----:R-:W3:Y:S04]  /*2a380*/  LDL.LU.64 R4, [R1+0xc0] ;  /* 0x0000c00001047983 */ /* 0x001ee80000300a00 */
[----:B------:R-:W3:Y:S04]  /*2a390*/  LDL.LU.64 R10, [R1+0x3930] ;  /* 0x00393000010a7983 */ /* 0x000ee80000300a00 */
[----:B------:R-:W3:Y:S08]  /*2a3a0*/  LDL.LU.64 R8, [R1+0x3928] ;  /* 0x0039280001087983 */ /* 0x000ef00000300a00 */
[----:B------:R-:W-:Y:S04]  /*2a3b0*/  STL.64 [R1+0x3888], R14 ;  /* 0x0038880e01007387 */ /* 0x000fe80000100a00 */
[----:B------:R0:W-:Y:S04]  /*2a3c0*/  STL.64 [R1+0x3880], R12 ;  /* 0x0038800c01007387 */ /* 0x0001e80000100a00 */
[----:B0-----:R-:W4:Y:S04]  /*2a3d0*/  LDL.LU R12, [R1+0xe0] ;  /* 0x0000e000010c7983 */ /* 0x001f280000300800 */
[----:B------:R-:W4:Y:S01]  /*2a3e0*/  LDL.LU.64 R16, [R1+0x110] ;  /* 0x0001100001107983 */ /* 0x000f220000300a00 */
[----:B--2---:R-:W-:Y:S01]  /*2a3f0*/  MOV R13, R3 ;  /* 0x00000003000d7202 */ /* 0x004fe20000000f00 */
[----:B---3--:R-:W-:Y:S06]  /*2a400*/  HMMA.16816.F32.BF16 R24, R8, R4, R24 ;  /* 0x000000040818723c */ /* 0x008fec0000041818 */
[----:B------:R-:W-:Y:S01]  /*2a410*/  MOV R21, R4 ;  /* 0x0000000400157202 */ /* 0x000fe20000000f00 */
[----:B------:R-:W-:-:S02]  /*2a420*/  IMAD.MOV.U32 R20, RZ, RZ, R5 ;  /* 0x000000ffff147224 */ /* 0x000fc400078e0005 */
[----:B------:R-:W2:-:S14]  /*2a430*/  LDL.LU.64 R4, [R1+0x3920] ;  /* 0x0039200001047983 */ /* 0x000e9c0000300a00 */
[----:B------:R0:W-:Y:S01]  /*2a440*/  STL [R1+0x40], R24 ;  /* 0x0000401801007387 */ /* 0x0001e20000100800 */
[----:B------:R-:W-:Y:S02]  /*2a450*/  MOV R15, R26 ;  /* 0x0000001a000f7202 */ /* 0x000fe40000000f00 */
[----:B------:R-:W-:Y:S02]  /*2a460*/  MOV R14, R27 ;  /* 0x0000001b000e7202 */ /* 0x000fe40000000f00 */
[----:B------:R-:W-:Y:S01]  /*2a470*/  MOV R3, R25 ;  /* 0x0000001900037202 */ /* 0x000fe20000000f00 */
[----:B------:R-:W3:Y:S04]  /*2a480*/  LDL.LU.64 R26, [R1+0x3918] ;  /* 0x00391800011a7983 */ /* 0x000ee80000300a00 */
[----:B0-----:R-:W3:Y:S01]  /*2a490*/  LDL.LU.64 R24, [R1+0x3910] ;  /* 0x0039100001187983 */ /* 0x001ee20000300a00 */
[----:B--2---:R-:W-:Y:S01]  /*2a4a0*/  IMAD.MOV.U32 R23, RZ, RZ, R4 ;  /* 0x000000ffff177224 */ /* 0x004fe200078e0004 */
[----:B------:R-:W-:Y:S01]  /*2a4b0*/  MOV R22, R5 ;  /* 0x0000000500167202 */ /* 0x000fe20000000f00 */
[----:B---3--:R-:W-:Y:S01]  /*2a4c0*/  HMMA.16816.F32.BF16 R24, R8, R4, R24 ;  /* 0x000000040818723c */ /* 0x008fe20000041818 */
[----:B------:R-:W2:-:S15]  /*2a4d0*/  LDL.LU R4, [R1+0x3908] ;  /* 0x0039080001047983 */ /* 0x000e9e0000300800 */
[----:B------:R-:W-:-:S07]  /*2a4e0*/  NOP ;  /* 0x0000000000007918 */ /* 0x000fce0000000000 */
[----:B------:R0:W-:Y:S01]  /*2a4f0*/  STL [R1+0x68], R26 ;  /* 0x0000681a01007387 */ /* 0x0001e20000100800 */
[----:B------:R-:W-:Y:S01]  /*2a500*/  IMAD.MOV.U32 R7, RZ, RZ, R27 ;  /* 0x000000ffff077224 */ /* 0x000fe200078e001b */
[----:B------:R-:W-:Y:S02]  /*2a510*/  MOV R5, R24 ;  /* 0x0000001800057202 */ /* 0x000fe40000000f00 */
[----:B------:R-:W-:Y:S01]  /*2a520*/  MOV R6, R25 ;  /* 0x0000001900067202 */ /* 0x000fe20000000f00 */
[----:B0-----:R-:W4:Y:S04]  /*2a530*/  LDL.LU.64 R26, [R1+0x3900] ;  /* 0x00390000011a7983 */ /* 0x001f280000300a00 */
[----:B------:R-:W4:Y:S04]  /*2a540*/  LDL.LU.64 R24, [R1+0x38f8] ;  /* 0x0038f80001187983 */ /* 0x000f280000300a00 */
[----:B------:R-:W-:Y:S04]  /*2a550*/  STL.64 [R1+0x3868], R6 ;  /* 0x0038680601007387 */ /* 0x000fe80000100a00 */
[----:B--2---:R0:W-:Y:S02]  /*2a560*/  STL.64 [R1+0x3860], R4 ;  /* 0x0038600401007387 */ /* 0x0041e40000100a00 */
[----:B0-----:R-:W-:-:S02]  /*2a570*/  MOV R4, R23 ;  /* 0x0000001700047202 */ /* 0x001fc40000000f00 */
[----:B------:R-:W-:Y:S01]  /*2a580*/  MOV R5, R22 ;  /* 0x0000001600057202 */ /* 0x000fe20000000f00 */
[----:B----4-:R-:W-:Y:S04]  /*2a590*/  HMMA.16816.F32.BF16 R24, R8, R12, R24 ;  /* 0x0000000c0818723c */ /* 0x010fe80000041818 */
[----:B------:R0:W-:Y:S02]  /*2a5a0*/  STL.64 [R1+0x38b0], R4 ;  /* 0x0038b00401007387 */ /* 0x0001e40000100a00 */
[----:B0-----:R-:W-:Y:S01]  /*2a5b0*/  MOV R4, R21 ;  /* 0x0000001500047202 */ /* 0x001fe20000000f00 */
[----:B------:R-:W-:-:S15]  /*2a5c0*/  IMAD.MOV.U32 R5, RZ, RZ, R20 ;  /* 0x000000ffff057224 */ /* 0x000fde00078e0014 */
[----:B------:R-:W-:-:S02]  /*2a5d0*/  NOP ;  /* 0x0000000000007918 */ /* 0x000fc40000000000 */
[----:B------:R-:W-:Y:S01]  /*2a5e0*/  MOV R21, R26 ;  /* 0x0000001a00157202 */ /* 0x000fe20000000f00 */
[----:B------:R-:W-:Y:S01]  /*2a5f0*/  IMAD.MOV.U32 R20, RZ, RZ, R27 ;  /* 0x000000ffff147224 */ /* 0x000fe200078e001b */
[----:B------:R-:W-:Y:S02]  /*2a600*/  MOV R23, R24 ;  /* 0x0000001800177202 */ /* 0x000fe40000000f00 */
[----:B------:R-:W-:Y:S01]  /*2a610*/  MOV R22, R25 ;  /* 0x0000001900167202 */ /* 0x000fe20000000f00 */
[----:B------:R-:W2:Y:S04]  /*2a620*/  LDL.LU.64 R26, [R1+0x38f0] ;  /* 0x0038f000011a7983 */ /* 0x000ea80000300a00 */
[----:B------:R-:W3:Y:S04]  /*2a630*/  LDL.LU.64 R24, [R1+0x38e8] ;  /* 0x0038e80001187983 */ /* 0x000ee80000300a00 */
[----:B------:R-:W-:Y:S04]  /*2a640*/  STL.64 [R1+0x38a0], R12 ;  /* 0x0038a00c01007387 */ /* 0x000fe80000100a00 */
[----:B------:R-:W-:Y:S04]  /*2a650*/  STL.64 [R1+0x3898], R22 ;  /* 0x0038981601007387 */ /* 0x000fe80000100a00 */
[----:B------:R2:W-:Y:S02]  /*2a660*/  STL.64 [R1+0x3890], R20 ;  /* 0x0038901401007387 */ /* 0x0005e40000100a00 */
[----:B--2---:R-:W-:-:S02]  /*2a670*/  MOV R21, R26 ;  /* 0x0000001a00157202 */ /* 0x004fc40000000f00 */
[----:B---3--:R-:W-:Y:S02]  /*2a680*/  MOV R20, R25 ;  /* 0x0000001900147202 */ /* 0x008fe40000000f00 */
[----:B------:R-:W-:Y:S01]  /*2a690*/  MOV R22, R27 ;  /* 0x0000001b00167202 */ /* 0x000fe20000000f00 */
[----:B------:R-:W2:Y:S04]  /*2a6a0*/  LDL.LU R25, [R1+0x38e0] ;  /* 0x0038e00001197983 */ /* 0x000ea80000300800 */
[----:B------:R-:W2:Y:S04]  /*2a6b0*/  LDL.LU R26, [R1+0x38dc] ;  /* 0x0038dc00011a7983 */ /* 0x000ea80000300800 */
[----:B------:R-:W2:Y:S04]  /*2a6c0*/  LDL.LU R27, [R1+0x38d8] ;  /* 0x0038d800011b7983 */ /* 0x000ea80000300800 */
[----:B------:R-:W3:Y:S01]  /*2a6d0*/  LDL.LU R23, [R1+0x3c] ;  /* 0x00003c0001177983 */ /* 0x000ee20000300800 */
[----:B------:R-:W-:-:S02]  /*2a6e0*/  MOV R13, R16 ;  /* 0x00000010000d7202 */ /* 0x000fc40000000f00 */
[----:B------:R-:W-:Y:S01]  /*2a6f0*/  MOV R12, R17 ;  /* 0x00000011000c7202 */ /* 0x000fe20000000f00 */
[----:B---3--:R0:W-:Y:S04]  /*2a700*/  STL.64 [R1+0x38c0], R22 ;  /* 0x0038c01601007387 */ /* 0x0081e80000100a00 */
[----:B------:R1:W-:Y:S01]  /*2a710*/  STL.64 [R1+0x38b8], R20 ;  /* 0x0038b81401007387 */ /* 0x0003e20000100a00 */
[----:B--2---:R-:W-:Y:S01]  /*2a720*/  HMMA.16816.F32.BF16 R24, R8, R16, R24 ;  /* 0x000000100818723c */ /* 0x004fe20000041818 */
[----:B0-----:R-:W-:Y:S02]  /*2a730*/  IMAD.MOV.U32 R22, RZ, RZ, R19 ;  /* 0x000000ffff167224 */ /* 0x001fe400078e0013 */
[----:B-1----:R-:W2:Y:S04]  /*2a740*/  LDL.LU R20, [R1] ;  /* 0x0000000001147983 */ /* 0x002ea80000300800 */
[----:B------:R-:W2:Y:S01]  /*2a750*/  LDL.LU R21, [R1+0x4] ;  /* 0x0000040001157983 */ /* 0x000ea20000300800 */
[----:B------:R-:W-:-:S03]  /*2a760*/  MOV R23, R18 ;  /* 0x0000001200177202 */ /* 0x000fc60000000f00 */
[----:B------:R-:W2:Y:S04]  /*2a770*/  LDL.LU.64 R18, [R1+0x38d0] ;  /* 0x0038d00001127983 */ /* 0x000ea80000300a00 */
[----:B------:R-:W2:Y:S04]  /*2a780*/  LDL.LU.64 R16, [R1+0x38c8] ;  /* 0x0038c80001107983 */ /* 0x000ea80000300a00 */
[----:B------:R-:W3:Y:S04]  /*2a790*/  LDL.LU R8, [R1+0x10] ;  /* 0x0000100001087983 */ /* 0x000ee80000300800 */
[----:B------:R-:W-:Y:S04]  /*2a7a0*/  STL [R1+0x3840], R26 ;  /* 0x0038401a01007387 */ /* 0x000fe80000100800 */
[----:B------:R-:W-:Y:S01]  /*2a7b0*/  STL [R1+0x383c], R27 ;  /* 0x00383c1b01007387 */ /* 0x000fe20000100800 */
[----:B--2---:R-:W-:Y:S03]  /*2a7c0*/  HMMA.16816.F32.BF16 R4, R16, R4, R20 ;  /* 0x000000041004723c */ /* 0x004fe60000041814 */
[----:B------:R-:W2:Y:S04]  /*2a7d0*/  LDL.LU.64 R22, [R1+0x38c0] ;  /* 0x0038c00001167983 */ /* 0x000ea80000300a00 */
[----:B------:R-:W2:-:S15]  /*2a7e0*/  LDL.LU.64 R20, [R1+0x38b8] ;  /* 0x0038b80001147983 */ /* 0x000e9e0000300a00 */
[----:B------:R-:W-:-:S01]  /*2a7f0*/  NOP ;  /* 0x0000000000007918 */ /* 0x000fc20000000000 */
[----:B------:R0:W-:Y:S04]  /*2a800*/  STL.64 [R1], R4 ;  /* 0x0000000401007387 */ /* 0x0001e80000100a00 */
[----:B------:R3:W-:Y:S04]  /*2a810*/  STL.64 [R1+0x8], R6 ;  /* 0x0000080601007387 */ /* 0x0007e80000100a00 */
[----:B0-----:R-:W3:Y:S01]  /*2a820*/  LDL.LU.64 R4, [R1+0x38b0] ;  /* 0x0038b00001047983 */ /* 0x001ee20000300a00 */
[----:B------:R-:W-:Y:S01]  /*2a830*/  IMAD.MOV.U32 R9, RZ, RZ, R29 ;  /* 0x000000ffff097224 */ /* 0x000fe200078e001d */
[----:B------:R-:W-:-:S02]  /*2a840*/  MOV R10, R28 ;  /* 0x0000001c000a7202 */ /* 0x000fc40000000f00 */
[----:B------:R-:W-:-:S07]  /*2a850*/  MOV R11, R0 ;  /* 0x00000000000b7202 */ /* 0x000fce0000000f00 */
[----:B---3--:R-:W-:Y:S01]  /*2a860*/  HMMA.16816.F32.BF16 R4, R16, R4, R8 ;  /* 0x000000041004723c */ /* 0x008fe20000041808 */
[----:B------:R-:W0:-:S15]  /*2a870*/  LDSM.16.MT88.4 R8, [R2+UR6+0x23800] ;  /* 0x023800060208783b */ /* 0x000e1e0008004200 */
[----:B------:R-:W-:-:S07]  /*2a880*/  NOP ;  /* 0x0000000000007918 */ /* 0x000fce0000000000 */
[----:B------:R1:W-:Y:S01]  /*2a890*/  STL [R1+0x10], R4 ;  /* 0x0000100401007387 */ /* 0x0003e20000100800 */
[----:B------:R-:W-:Y:S02]  /*2a8a0*/  MOV R29, R5 ;  /* 0x00000005001d7202 */ /* 0x000fe40000000f00 */
[----:B------:R-:W-:Y:S01]  /*2a8b0*/  MOV R5, R3 ;  /* 0x0000000300057202 */ /* 0x000fe20000000f00 */
[----:B-1----:R-:W3:Y:S04]  /*2a8c0*/  LDL.LU R4, [R1+0x40] ;  /* 0x0000400001047983 */ /* 0x002ee80000300800 */
[----:B------:R-:W4:Y:S01]  /*2a8d0*/  LDL.LU R3, [R1+0x38a8] ;  /* 0x0038a80001037983 */ /* 0x000f220000300800 */
[----:B------:R-:W-:Y:S01]  /*2a8e0*/  MOV R0, R7 ;  /* 0x0000000700007202 */ /* 0x000fe20000000f00 */
[----:B------:R-:W-:-:S04]  /*2a8f0*/  IMAD.MOV.U32 R28, RZ, RZ, R6 ;  /* 0x000000ffff1c7224 */ /* 0x000fc800078e0006 */
[----:B------:R-:W-:Y:S04]  /*2a900*/  STL [R1+0x3838], R0 ;  /* 0x0038380001007387 */ /* 0x000fe80000100800 */
[----:B------:R-:W-:Y:S04]  /*2a910*/  STL [R1+0x3834], R28 ;  /* 0x0038341c01007387 */ /* 0x000fe80000100800 */
[----:B------:R-:W-:Y:S04]  /*2a920*/  STL [R1+0x3830], R29 ;  /* 0x0038301d01007387 */ /* 0x000fe80000100800 */
[----:B0-----:R-:W-:Y:S04]  /*2a930*/  STL.64 [R1+0x37c8], R10 ;  /* 0x0037c80a01007387 */ /* 0x001fe80000100a00 */
[----:B------:R0:W-:Y:S01]  /*2a940*/  STL.64 [R1+0x37c0], R8 ;  /* 0x0037c00801007387 */ /* 0x0001e20000100a00 */
[----:B------:R-:W-:Y:S01]  /*2a950*/  MOV R6, R15 ;  /* 0x0000000f00067202 */ /* 0x000fe20000000f00 */
[----:B------:R-:W-:Y:S01]  /*2a960*/  IMAD.MOV.U32 R7, RZ, RZ, R14 ;  /* 0x000000ffff077224 */ /* 0x000fe200078e000e */
[----:B0-----:R-:W-:-:S02]  /*2a970*/  MOV R8, R13 ;  /* 0x0000000d00087202 */ /* 0x001fc40000000f00 */
[----:B------:R-:W-:Y:S02]  /*2a980*/  MOV R9, R12 ;  /* 0x0000000c00097202 */ /* 0x000fe40000000f00 */
[----:B----4-:R-:W0:Y:S04]  /*2a990*/  LDSM.16.M88.4 R12, [R3+UR6+0x180] ;  /* 0x00018006030c783b */ /* 0x010e280008000200 */
[----:B0-----:R-:W-:Y:S04]  /*2a9a0*/  STL.64 [R1+0x90], R12 ;  /* 0x0000900c01007387 */ /* 0x001fe80000100a00 */
[----:B------:R-:W-:Y:S04]  /*2a9b0*/  STL.64 [R1+0x98], R14 ;  /* 0x0000980e01007387 */ /* 0x000fe80000100a00 */
[----:B------:R-:W0:Y:S04]  /*2a9c0*/  LDSM.16.M88.4 R12, [R3+UR6+0x8180] ;  /* 0x00818006030c783b */ /* 0x000e280008000200 */
[----:B0-----:R0:W-:Y:S04]  /*2a9d0*/  STL.64 [R1+0xa0], R12 ;  /* 0x0000a00c01007387 */ /* 0x0011e80000100a00 */
[----:B------:R2:W-:Y:S04]  /*2a9e0*/  STL.64 [R1+0xa8], R14 ;  /* 0x0000a80e01007387 */ /* 0x0005e80000100a00 */
[----:B0-----:R-:W2:Y:S02]  /*2a9f0*/  LDL.LU.64 R12, [R1+0x38a0] ;  /* 0x0038a000010c7983 */ /* 0x001ea40000300a00 */
[----:B--2---:R-:W-:Y:S02]  /*2aa00*/  HMMA.16816.F32.BF16 R12, R16, R12, R20 ;  /* 0x0000000c100c723c */ /* 0x004fe40000041814 */
[----:B------:R-:W2:Y:S04]  /*2aa10*/  LDL.LU.64 R22, [R1+0x3898] ;  /* 0x0038980001167983 */ /* 0x000ea80000300a00 */
[----:B------:R-:W4:-:S15]  /*2aa20*/  LDL.LU.64 R20, [R1+0x3890] ;  /* 0x0038900001147983 */ /* 0x000f1e0000300a00 */
[----:B------:R-:W-:-:S02]  /*2aa30*/  NOP ;  /* 0x0000000000007918 */ /* 0x000fc40000000000 */
[----:B------:R0:W-:Y:S01]  /*2aa40*/  STL [R1+0x38], R14 ;  /* 0x0000380e01007387 */ /* 0x0001e20000100800 */
[----:B------:R-:W-:Y:S02]  /*2aa50*/  MOV R0, R15 ;  /* 0x0000000f00007202 */ /* 0x000fe40000000f00 */
[----:B------:R-:W-:Y:S01]  /*2aa60*/  MOV R26, R12 ;  /* 0x0000000c001a7202 */ /* 0x000fe20000000f00 */
[----:B------:R-:W-:Y:S01]  /*2aa70*/  IMAD.MOV.U32 R27, RZ, RZ, R13 ;  /* 0x000000ffff1b7224 */ /* 0x000fe200078e000d */
[----:B0-----:R-:W3:Y:S04]  /*2aa80*/  LDL.LU.64 R14, [R1+0x3888] ;  /* 0x00388800010e7983 */ /* 0x001ee80000300a00 */
[----:B------:R-:W3:Y:S04]  /*2aa90*/  LDL.LU.64 R12, [R1+0x3880] ;  /* 0x00388000010c7983 */ /* 0x000ee80000300a00 */
[----:B------:R-:W-:Y:S04]  /*2aaa0*/  STL.64 [R1+0x3850], R26 ;  /* 0x0038501a01007387 */ /* 0x000fe80000100a00 */
[----:B------:R-:W-:Y:S04]  /*2aab0*/  STL.64 [R1+0x3848], R24 ;  /* 0x0038481801007387 */ /* 0x000fe80000100a00 */
[----:B------:R-:W0:Y:S04]  /*2aac0*/  LDSM.16.M88.4 R24, [R3+UR6+0x10180] ;  /* 0x010180060318783b */ /* 0x000e280008000200 */
[----:B0-----:R-:W-:Y:S04]  /*2aad0*/  STL.64 [R1+0xb0], R24 ;  /* 0x0000b01801007387 */ /* 0x001fe80000100a00 */
[----:B------:R-:W-:Y:S04]  /*2aae0*/  STL.64 [R1+0xb8], R26 ;  /* 0x0000b81a01007387 */ /* 0x000fe80000100a00 */
[----:B------:R-:W0:Y:S04]  /*2aaf0*/  LDSM.16.M88.4 R24, [R3+UR6+0x18180] ;  /* 0x018180060318783b */ /* 0x000e280008000200 */
[----:B0-----:R-:W-:Y:S04]  /*2ab00*/  STL.64 [R1+0x100], R24 ;  /* 0x0001001801007387 */ /* 0x001fe80000100a00 */
[----:B------:R-:W-:Y:S04]  /*2ab10*/  STL.64 [R1+0x108], R26 ;  /* 0x0001081a01007387 */ /* 0x000fe80000100a00 */
[----:B------:R0:W-:Y:S02]  /*2ab20*/  STL [R1+0x3608], R3 ;  /* 0x0036080301007387 */ /* 0x0001e40000100800 */
[----:B0-----:R-:W-:-:S02]  /*2ab30*/  LOP3.LUT R3, R2, 0x20, RZ, 0x3c, !PT ;  /* 0x0000002002037812 */ /* 0x001fc400078e3cff */
[----:B------:R-:W-:Y:S04]  /*2ab40*/  STL [R1+0x3818], R2 ;  /* 0x0038180201007387 */ /* 0x000fe80000100800 */
[----:B------:R-:W-:Y:S01]  /*2ab50*/  STL [R1+0x37d8], R3 ;  /* 0x0037d80301007387 */ /* 0x000fe20000100800 */
[----:B--2---:R-:W-:Y:S02]  /*2ab60*/  MOV R24, R23 ;  /* 0x0000001700187202 */ /* 0x004fe40000000f00 */
[----:B------:R-:W-:Y:S01]  /*2ab70*/  MOV R25, R22 ;  /* 0x0000001600197202 */ /* 0x000fe20000000f00 */
[----:B----4-:R-:W-:Y:S01]  /*2ab80*/  IMAD.MOV.U32 R26, RZ, RZ, R21 ;  /* 0x000000ffff1a7224 */ /* 0x010fe200078e0015 */
[----:B------:R-:W-:Y:S02]  /*2ab90*/  MOV R27, R20 ;  /* 0x00000014001b7202 */ /* 0x000fe40000000f00 */
[----:B------:R-:W0:Y:S01]  /*2aba0*/  LDSM.16.MT88.4 R20, [R3+UR6+0x23800] ;  /* 0x023800060314783b */ /* 0x000e220008004200 */
[----:B---3--:R-:W-:Y:S03]  /*2abb0*/  HMMA.16816.F32.BF16 R8, R16, R8, R12 ;  /* 0x000000081008723c */ /* 0x008fe6000004180c */
[----:B0-----:R0:W-:Y:S04]  /*2abc0*/  STL.64 [R1+0x3760], R22 ;  /* 0x0037601601007387 */ /* 0x0011e80000100a00 */
[----:B------:R1:W-:Y:S04]  /*2abd0*/  STL.64 [R1+0x3758], R20 ;  /* 0x0037581401007387 */ /* 0x0003e80000100a00 */
[----:B0-----:R-:W2:Y:S04]  /*2abe0*/  LDL.LU.64 R22, [R1+0xc8] ;  /* 0x0000c80001167983 */ /* 0x001ea80000300a00 */
[----:B------:R-:W2:Y:S04]  /*2abf0*/  LDL.LU.64 R14, [R1+0x3878] ;  /* 0x00387800010e7983 */ /* 0x000ea80000300a00 */
[----:B------:R-:W2:Y:S04]  /*2ac00*/  LDL.LU.64 R12, [R1+0x3870] ;  /* 0x00387000010c7983 */ /* 0x000ea80000300a00 */
[----:B------:R-:W3:Y:S04]  /*2ac10*/  LDL.LU.64 R18, [R1+0xd8] ;  /* 0x0000d80001127983 */ /* 0x000ee80000300a00 */
[----:B------:R-:W-:Y:S04]  /*2ac20*/  STL [R1+0x37dc], R9 ;  /* 0x0037dc0901007387 */ /* 0x000fe80000100800 */
[----:B------:R-:W-:Y:S04]  /*2ac30*/  STL [R1+0x37d4], R10 ;  /* 0x0037d40a01007387 */ /* 0x000fe80000100800 */
[----:B------:R-:W-:Y:S01]  /*2ac40*/  STL [R1+0x37d0], R11 ;  /* 0x0037d00b01007387 */ /* 0x000fe20000100800 */
[----:B--2---:R-:W-:-:S15]  /*2ac50*/  HMMA.16816.F32.BF16 R4, R12, R22, R4 ;  /* 0x000000160c04723c */ /* 0x004fde0000041804 */
[----:B------:R-:W-:-:S08]  /*2ac60*/  NOP ;  /* 0x0000000000007918 */ /* 0x000fd00000000000 */
[----:B------:R0:W-:Y:S01]  /*2ac70*/  STL.64 [R1+0x58], R6 ;  /* 0x0000580601007387 */ /* 0x0001e20000100a00 */
[----:B-1----:R-:W-:Y:S01]  /*2ac80*/  IMAD.MOV.U32 R20, RZ, RZ, R4 ;  /* 0x000000ffff147224 */ /* 0x002fe200078e0004 */
[----:B------:R-:W-:Y:S02]  /*2ac90*/  MOV R21, R5 ;  /* 0x0000000500157202 */ /* 0x000fe40000000f00 */
[----:B0-----:R-:W2:Y:S04]  /*2aca0*/  LDL.LU.64 R6, [R1+0x3868] ;  /* 0x0038680001067983 */ /* 0x001ea80000300a00 */
[----:B------:R-:W4:Y:S04]  /*2acb0*/  LDL.LU.64 R4, [R1+0x3860] ;  /* 0x0038600001047983 */ /* 0x000f280000300a00 */
[----:B------:R2:W-:Y:S01]  /*2acc0*/  STL.64 [R1+0x3810], R20 ;  /* 0x0038101401007387 */ /* 0x0005e20000100a00 */
[----:B------:R-:W-:-:S02]  /*2acd0*/  MOV R28, R22 ;  /* 0x00000016001c7202 */ /* 0x000fc40000000f00 */
[----:B------:R-:W-:Y:S02]  /*2ace0*/  MOV R29, R23 ;  /* 0x00000017001d7202 */ /* 0x000fe40000000f00 */
[----:B--2---:R-:W-:Y:S02]  /*2acf0*/  MOV R21, R6 ;  /* 0x0000000600157202 */ /* 0x004fe40000000f00 */
[----:B----4-:R-:W-:Y:S02]  /*2ad00*/  MOV R20, R5 ;  /* 0x0000000500147202 */ /* 0x010fe40000000f00 */
[----:B------:R-:W2:Y:S04]  /*2ad10*/  LDL.LU R5, [R1+0x385c] ;  /* 0x00385c0001057983 */ /* 0x000ea80000300800 */
[----:B------:R-:W4:Y:S04]  /*2ad20*/  LDL.LU R6, [R1+0x3858] ;  /* 0x0038580001067983 */ /* 0x000f280000300800 */
[----:B------:R-:W2:Y:S01]  /*2ad30*/  LDL.LU R22, [R1+0x68] ;  /* 0x0000680001167983 */ /* 0x000ea20000300800 */
[----:B------:R-:W-:Y:S01]  /*2ad40*/  IMAD.MOV.U32 R23, RZ, RZ, R7 ;  /* 0x000000ffff177224 */ /* 0x000fe200078e0007 */
[----:B---3--:R-:W-:-:S02]  /*2ad50*/  MOV R7, R18 ;  /* 0x0000001200077202 */ /* 0x008fc40000000f00 */
[----:B------:R-:W-:-:S04]  /*2ad60*/  MOV R2, R19 ;  /* 0x0000001300027202 */ /* 0x000fc80000000f00 */
[----:B--2---:R-:W-:Y:S01]  /*2ad70*/  HMMA.16816.F32.BF16 R20, R12, R18, R20 ;  /* 0x000000120c14723c */ /* 0x004fe20000041814 */
[----:B----4-:R0:W-:Y:S04]  /*2ad80*/  STL.64 [R1+0x3828], R6 ;  /* 0x0038280601007387 */ /* 0x0101e80000100a00 */
[----:B------:R-:W-:Y:S04]  /*2ad90*/  STL.64 [R1+0x3820], R4 ;  /* 0x0038200401007387 */ /* 0x000fe80000100a00 */
[----:B0-----:R-:W2:-:S15]  /*2ada0*/  LDL.LU.64 R6, [R1+0x118] ;  /* 0x0001180001067983 */ /* 0x001e9e0000300a00 */
[----:B------:R-:W-:Y:S01]  /*2adb0*/  MOV R19, R20 ;  /* 0x0000001400137202 */ /* 0x000fe20000000f00 */
[----:B------:R-:W-:Y:S01]  /*2adc0*/  IMAD.MOV.U32 R18, RZ, RZ, R21 ;  /* 0x000000ffff127224 */ /* 0x000fe200078e0015 */
[----:B------:R-:W-:Y:S02]  /*2add0*/  MOV R17, R22 ;  /* 0x0000001600117202 */ /* 0x000fe40000000f00 */
[----:B------:R-:W-:Y:S01]  /*2ade0*/  MOV R16, R23 ;  /* 0x0000001700107202 */ /* 0x000fe20000000f00 */
[----:B------:R-:W3:Y:S04]  /*2adf0*/  LDL.LU R20, [R1] ;  /* 0x0000000001147983 */ /* 0x000ee80000300800 */
[----:B------:R-:W3:Y:S04]  /*2ae00*/  LDL.LU R21, [R1+0x4] ;  /* 0x0000040001157983 */ /* 0x000ee80000300800 */
[----:B------:R-:W3:Y:S04]  /*2ae10*/  LDL.LU R22, [R1+0x8] ;  /* 0x0000080001167983 */ /* 0x000ee80000300800 */
[----:B------:R-:W3:Y:S04]  /*2ae20*/  LDL.LU R23, [R1+0xc] ;  /* 0x00000c0001177983 */ /* 0x000ee80000300800 */
[----:B------:R0:W-:Y:S04]  /*2ae30*/  STL.64 [R1+0x37e8], R18 ;  /* 0x0037e81201007387 */ /* 0x0001e80000100a00 */
[----:B------:R-:W-:Y:S04]  /*2ae40*/  STL.64 [R1+0x37e0], R16 ;  /* 0x0037e01001007387 */ /* 0x000fe80000100a00 */
[----:B0-----:R-:W4:Y:S04]  /*2ae50*/  LDL.LU R18, [R1+0xe8] ;  /* 0x0000e80001127983 */ /* 0x001f280000300800 */
[----:B------:R-:W4:Y:S02]  /*2ae60*/  LDL.LU R19, [R1+0xec] ;  /* 0x0000ec0001137983 */ /* 0x000f240000300800 */
[----:B----4-:R-:W-:-:S15]  /*2ae70*/  HMMA.16816.F32.BF16 R24, R12, R18, R24 ;  /* 0x000000120c18723c */ /* 0x010fde0000041818 */
[----:B------:R-:W-:-:S09]  /*2ae80*/  NOP ;  /* 0x0000000000007918 */ /* 0x000fd20000000000 */
[----:B------:R-:W-:Y:S02]  /*2ae90*/  MOV R10, R26 ;  /* 0x0000001a000a7202 */ /* 0x000fe40000000f00 */
[----:B------:R-:W-:Y:S02]  /*2aea0*/  MOV R11, R27 ;  /* 0x0000001b000b7202 */ /* 0x000fe40000000f00 */
[----:B------:R-:W4:Y:S01]  /*2aeb0*/  LDL.LU.64 R26, [R1+0x3850] ;  /* 0x00385000011a7983 */ /* 0x000f220000300a00 */
[----:B------:R-:W-:Y:S01]  /*2aec0*/  MOV R9, R24 ;  /* 0x0000001800097202 */ /* 0x000fe20000000f00 */
[----:B------:R-:W-:Y:S02]  /*2aed0*/  IMAD.MOV.U32 R3, RZ, RZ, R25 ;  /* 0x000000ffff037224 */ /* 0x000fe400078e0019 */
[----:B------:R-:W3:Y:S04]  /*2aee0*/  LDL.LU.64 R24, [R1+0x3848] ;  /* 0x0038480001187983 */ /* 0x000ee80000300a00 */
[----:B------:R-:W-:Y:S04]  /*2aef0*/  STL.64 [R1+0x37f8], R10 ;  /* 0x0037f80a01007387 */ /* 0x000fe80000100a00 */
[----:B------:R4:W-:Y:S02]  /*2af00*/  STL.64 [R1+0x37f0], R8 ;  /* 0x0037f00801007387 */ /* 0x0009e40000100a00 */
[----:B----4-:R-:W-:Y:S01]  /*2af10*/  MOV R8, R26 ;  /* 0x0000001a00087202 */ /* 0x010fe20000000f00 */
[----:B------:R-:W-:Y:S01]  /*2af20*/  IMAD.MOV.U32 R9, RZ, RZ, R27 ;  /* 0x000000ffff097224 */ /* 0x000fe200078e001b */
[----:B------:R-:W3:Y:S04]  /*2af30*/  LDL.LU R26, [R1+0x3840] ;  /* 0x00384000011a7983 */ /* 0x000ee80000300800 */
[----:B------:R-:W3:Y:S04]  /*2af40*/  LDL.LU R27, [R1+0x383c] ;  /* 0x00383c00011b7983 */ /* 0x000ee80000300800 */
[----:B------:R-:W4:Y:S01]  /*2af50*/  LDL.LU R10, [R1+0x38] ;  /* 0x00003800010a7983 */ /* 0x000f220000300800 */
[----:B------:R-:W-:-:S03]  /*2af60*/  MOV R11, R0 ;  /* 0x00000000000b7202 */ /* 0x000fc60000000f00 */
[----:B------:R-:W3:Y:S01]  /*2af70*/  LDL.LU R0, [R1+0x3838] ;  /* 0x0038380001007983 */ /* 0x000ee20000300800 */
[----:B--2---:R-:W-:Y:S01]  /*2af80*/  IMAD.MOV.U32 R17, RZ, RZ, R6 ;  /* 0x000000ffff117224 */ /* 0x004fe200078e0006 */
[----:B------:R-:W-:Y:S02]  /*2af90*/  MOV R16, R7 ;  /* 0x0000000700107202 */ /* 0x000fe40000000f00 */
[----:B----4-:R0:W-:Y:S04]  /*2afa0*/  STL.64 [R1+0x3808], R10 ;  /* 0x0038080a01007387 */ /* 0x0101e80000100a00 */
[----:B------:R-:W-:Y:S01]  /*2afb0*/  STL.64 [R1+0x3800], R8 ;  /* 0x0038000801007387 */ /* 0x000fe20000100a00 */
[----:B---3--:R-:W-:Y:S01]  /*2afc0*/  HMMA.16816.F32.BF16 R24, R12, R6, R24 ;  /* 0x000000060c18723c */ /* 0x008fe20000041818 */
[----:B0-----:R-:W-:-:S02]  /*2afd0*/  MOV R10, R28 ;  /* 0x0000001c000a7202 */ /* 0x001fc40000000f00 */
[----:B------:R-:W-:Y:S01]  /*2afe0*/  MOV R11, R29 ;  /* 0x0000001d000b7202 */ /* 0x000fe20000000f00 */
[----:B------:R-:W2:Y:S04]  /*2aff0*/  LDL.LU R28, [R1+0x3834] ;  /* 0x00383400011c7983 */ /* 0x000ea80000300800 */
[----:B------:R-:W3:Y:S04]  /*2b000*/  LDL.LU R29, [R1+0x3830] ;  /* 0x00383000011d7983 */ /* 0x000ee80000300800 */
[----:B------:R-:W4:Y:S04]  /*2b010*/  LDL.LU.64 R6, [R1+0x3828] ;  /* 0x0038280001067983 */ /* 0x000f280000300a00 */
[----:B------:R-:W2:Y:S01]  /*2b020*/  LDL.LU.64 R4, [R1+0x3820] ;  /* 0x0038200001047983 */ /* 0x000ea20000300a00 */
[----:B------:R-:W-:-:S02]  /*2b030*/  MOV R15, R2 ;  /* 0x00000002000f7202 */ /* 0x000fc40000000f00 */
[----:B----4-:R-:W-:Y:S02]  /*2b040*/  MOV R14, R7 ;  /* 0x00000007000e7202 */ /* 0x010fe40000000f00 */
[----:B------:R-:W4:Y:S04]  /*2b050*/  LDL.LU R7, [R1+0x381c] ;  /* 0x00381c0001077983 */ /* 0x000f280000300800 */
[----:B------:R-:W4:Y:S04]  /*2b060*/  LDL.LU R2, [R1+0x3818] ;  /* 0x0038180001027983 */ /* 0x000f280000300800 */
[----:B------:R0:W-:Y:S04]  /*2b070*/  STL [R1+0x3780], R24 ;  /* 0x0037801801007387 */ /* 0x0001e80000100800 */
[----:B------:R3:W-:Y:S04]  /*2b080*/  STL [R1+0x377c], R25 ;  /* 0x00377c1901007387 */ /* 0x0007e80000100800 */
[----:B------:R-:W-:Y:S04]  /*2b090*/  STL [R1+0x3778], R26 ;  /* 0x0037781a01007387 */ /* 0x000fe80000100800 */
[----:B------:R1:W-:Y:S04]  /*2b0a0*/  STL [R1+0x3774], R27 ;  /* 0x0037741b01007387 */ /* 0x0003e80000100800 */
[----:B0-----:R-:W4:Y:S01]  /*2b0b0*/  LDL.LU R24, [R1+0x10] ;  /* 0x0000100001187983 */ /* 0x001f220000300800 */
[----:B---3--:R-:W-:Y:S01]  /*2b0c0*/  IMAD.MOV.U32 R25, RZ, RZ, R29 ;  /* 0x000000ffff197224 */ /* 0x008fe200078e001d */
[----:B-1----:R-:W-:-:S02]  /*2b0d0*/  MOV R27, R0 ;  /* 0x00000000001b7202 */ /* 0x002fc40000000f00 */
[----:B--2---:R-:W-:Y:S01]  /*2b0e0*/  MOV R26, R28 ;  /* 0x0000001c001a7202 */ /* 0x004fe20000000f00 */
[----:B----4-:R-:W-:Y:S01]  /*2b0f0*/  HMMA.16816.F32.BF16 R8, R4, R10, R20 ;  /* 0x0000000a0408723c */ /* 0x010fe20000041814 */
[----:B------:R-:W2:-:S15]  /*2b100*/  LDL.LU.64 R20, [R1+0x3810] ;  /* 0x0038100001147983 */ /* 0x000e9e0000300a00 */
[----:B------:R-:W-:-:S08]  /*2b110*/  NOP ;  /* 0x0000000000007918 */ /* 0x000fd00000000000 */
[----:B------:R-:W-:Y:S02]  /*2b120*/  MOV R23, R10 ;  /* 0x0000000a00177202 */ /* 0x000fe40000000f00 */
[----:B------:R-:W-:Y:S02]  /*2b130*/  MOV R22, R11 ;  /* 0x0000000b00167202 */ /* 0x000fe40000000f00 */
[----:B------:R-:W-:Y:S01]  /*2b140*/  MOV R29, R8 ;  /* 0x00000008001d7202 */ /* 0x000fe20000000f00 */
[----:B------:R-:W-:Y:S01]  /*2b150*/  IMAD.MOV.U32 R0, RZ, RZ, R9 ;  /* 0x000000ffff007224 */ /* 0x000fe200078e0009 */
[----:B------:R-:W3:Y:S04]  /*2b160*/  LDL.LU.64 R10, [R1+0x3808] ;  /* 0x00380800010a7983 */ /* 0x000ee80000300a00 */
[----:B------:R-:W3:Y:S01]  /*2b170*/  LDL.LU.64 R8, [R1+0x3800] ;  /* 0x0038000001087983 */ /* 0x000ee20000300a00 */
[----:B------:R-:W-:-:S15]  /*2b180*/  HMMA.16816.F32.BF16 R12, R4, R14, R24 ;  /* 0x0000000e040c723c */ /* 0x000fde0000041818 */
[----:B------:R-:W-:-:S09]  /*2b190*/  NOP ;  /* 0x0000000000007918 */ /* 0x000fd20000000000 */
[----:B------:R-:W-:Y:S01]  /*2b1a0*/  MOV R25, R12 ;  /* 0x0000000c00197202 */ /* 0x000fe20000000f00 */
[----:B------:R-:W-:Y:S01]  /*2b1b0*/  IMAD.MOV.U32 R26, RZ, RZ, R13 ;  /* 0x000000ffff1a7224 */ /* 0x000fe200078e000d */
[----:B------:R-:W-:Y:S02]  /*2b1c0*/  MOV R27, R14 ;  /* 0x0000000e001b7202 */ /* 0x000fe40000000f00 */
[----:B------:R-:W-:Y:S02]  /*2b1d0*/  MOV R28, R15 ;  /* 0x0000000f001c7202 */ /* 0x000fe40000000f00 */
[----:B------:R-:W0:Y:S04]  /*2b1e0*/  LDSM.16.MT88.4 R12, [R2+UR6+0x23c00] ;  /* 0x023c0006020c783b */ /* 0x000e280008004200 */
[----:B------:R-:W-:Y:S04]  /*2b1f0*/  STL [R1+0x378c], R23 ;  /* 0x00378c1701007387 */ /* 0x000fe80000100800 */
[----:B------:R-:W-:Y:S04]  /*2b200*/  STL [R1+0x3788], R0 ;  /* 0x0037880001007387 */ /* 0x000fe80000100800 */
[----:B------:R-:W-:Y:S04]  /*2b210*/  STL [R1+0x3784], R29 ;  /* 0x0037841d01007387 */ /* 0x000fe80000100800 */
[----:B0-----:R0:W-:Y:S04]  /*2b220*/  STL.64 [R1+0x36f8], R14 ;  /* 0x0036f80e01007387 */ /* 0x0011e80000100a00 */
[----:B------:R-:W-:Y:S01]  /*2b230*/  STL.64 [R1+0x36f0], R12 ;  /* 0x0036f00c01007387 */ /* 0x000fe20000100a00 */
[----:B0-----:R-:W-:Y:S01]  /*2b240*/  MOV R14, R17 ;  /* 0x00000011000e7202 */ /* 0x001fe20000000f00 */
[----:B------:R-:W-:-:S02]  /*2b250*/  IMAD.MOV.U32 R15, RZ, RZ, R16 ;  /* 0x000000ffff0f7224 */ /* 0x000fc400078e0010 */
[----:B---3--:R-:W-:Y:S01]  /*2b260*/  HMMA.16816.F32.BF16 R16, R4, R18, R8 ;  /* 0x000000120410723c */ /* 0x008fe20000041808 */
[----:B------:R-:W3:Y:S04]  /*2b270*/  LDL.LU.64 R10, [R1+0x37f8] ;  /* 0x0037f800010a7983 */ /* 0x000ee80000300a00 */
[----:B------:R-:W4:-:S15]  /*2b280*/  LDL.LU.64 R8, [R1+0x37f0] ;  /* 0x0037f00001087983 */ /* 0x000f1e0000300a00 */
[----:B------:R-:W-:-:S04]  /*2b290*/  NOP ;  /* 0x0000000000007918 */ /* 0x000fc80000000000 */
[----:B------:R-:W-:Y:S02]  /*2b2a0*/  MOV R23, R16 ;  /* 0x0000001000177202 */ /* 0x000fe40000000f00 */
[----:B------:R-:W-:Y:S01]  /*2b2b0*/  MOV R29, R18 ;  /* 0x00000012001d7202 */ /* 0x000fe20000000f00 */
[----:B------:R-:W-:Y:S01]  /*2b2c0*/  IMAD.MOV.U32 R24, RZ, RZ, R19 ;  /* 0x000000ffff187224 */ /* 0x000fe200078e0013 */
[----:B------:R-:W-:Y:S01]  /*2b2d0*/  MOV R0, R17 ;  /* 0x0000001100007202 */ /* 0x000fe20000000f00 */
[----:B------:R-:W2:Y:S04]  /*2b2e0*/  LDL.LU.64 R18, [R1+0x37e8] ;  /* 0x0037e80001127983 */ /* 0x000ea80000300a00 */
[----:B------:R-:W2:Y:S04]  /*2b2f0*/  LDL.LU.64 R16, [R1+0x37e0] ;  /* 0x0037e00001107983 */ /* 0x000ea80000300a00 */
[----:B------:R0:W-:Y:S04]  /*2b300*/  STL.64 [R1+0x37b8], R22 ;  /* 0x0037b81601007387 */ /* 0x0001e80000100a00 */
[----:B0-----:R-:W2:Y:S04]  /*2b310*/  LDL.LU R22, [R1+0x58] ;  /* 0x0000580001167983 */ /* 0x001ea80000300800 */
[----:B------:R-:W2:Y:S04]  /*2b320*/  LDL.LU R23, [R1+0x5c] ;  /* 0x00005c0001177983 */ /* 0x000ea80000300800 */
[----:B------:R-:W-:Y:S04]  /*2b330*/  STL.64 [R1+0x3798], R26 ;  /* 0x0037981a01007387 */ /* 0x000fe80000100a00 */
[----:B------:R0:W-:Y:S02]  /*2b340*/  STL.64 [R1+0x3790], R24 ;  /* 0x0037901801007387 */ /* 0x0001e40000100a00 */
[----:B0-----:R-:W-:-:S02]  /*2b350*/  MOV R25, R3 ;  /* 0x0000000300197202 */ /* 0x001fc40000000f00 */
[----:B----4-:R-:W-:Y:S02]  /*2b360*/  MOV R24, R9 ;  /* 0x0000000900187202 */ /* 0x010fe40000000f00 */
[----:B------:R-:W4:Y:S04]  /*2b370*/  LDL.LU R9, [R1+0x37dc] ;  /* 0x0037dc0001097983 */ /* 0x000f280000300800 */
[----:B------:R-:W4:Y:S01]  /*2b380*/  LDL.LU R3, [R1+0x37d8] ;  /* 0x0037d80001037983 */ /* 0x000f220000300800 */
[----:B---3--:R-:W-:Y:S01]  /*2b390*/  MOV R26, R10 ;  /* 0x0000000a001a7202 */ /* 0x008fe20000000f00 */
[----:B------:R-:W-:Y:S02]  /*2b3a0*/  IMAD.MOV.U32 R27, RZ, RZ, R11 ;  /* 0x000000ffff1b7224 */ /* 0x000fe400078e000b */
[----:B------:R-:W3:Y:S04]  /*2b3b0*/  LDL.LU R10, [R1+0x37d4] ;  /* 0x0037d400010a7983 */ /* 0x000ee80000300800 */
[----:B------:R-:W3:Y:S04]  /*2b3c0*/  LDL.LU R11, [R1+0x37d0] ;  /* 0x0037d000010b7983 */ /* 0x000ee80000300800 */
[----:B------:R-:W-:Y:S04]  /*2b3d0*/  STL.64 [R1+0x37a8], R26 ;  /* 0x0037a81a01007387 */ /* 0x000fe80000100a00 */
[----:B------:R2:W-:Y:S02]  /*2b3e0*/  STL.64 [R1+0x37a0], R24 ;  /* 0x0037a01801007387 */ /* 0x0005e40000100a00 */
[----:B--2---:R-:W-:-:S02]  /*2b3f0*/  MOV R24, R19 ;  /* 0x0000001300187202 */ /* 0x004fc40000000f00 */
[----:B------:R-:W-:Y:S02]  /*2b400*/  MOV R25, R18 ;  /* 0x0000001200197202 */ /* 0x000fe40000000f00 */
[----:B------:R-:W-:Y:S01]  /*2b410*/  MOV R26, R17 ;  /* 0x00000011001a7202 */ /* 0x000fe20000000f00 */
[----:B------:R-:W-:Y:S02]  /*2b420*/  IMAD.MOV.U32 R27, RZ, RZ, R16 ;  /* 0x000000ffff1b7224 */ /* 0x000fe400078e0010 */
[----:B----4-:R-:W0:Y:S04]  /*2b430*/  LDSM.16.MT88.4 R16, [R3+UR6+0x23c00] ;  /* 0x023c00060310783b */ /* 0x010e280008004200 */
[----:B0-----:R-:W-:Y:S04]  /*2b440*/  STL [R1+0x36ac], R18 ;  /* 0x0036ac1201007387 */ /* 0x001fe80000100800 */
[----:B------:R-:W-:Y:S04]  /*2b450*/  STL [R1+0x36a8], R19 ;  /* 0x0036a81301007387 */ /* 0x000fe80000100800 */
[----:B------:R0:W-:Y:S04]  /*2b460*/  STL.64 [R1+0x36d8], R16 ;  /* 0x0036d81001007387 */ /* 0x0001e80000100a00 */
[----:B0-----:R-:W2:Y:S04]  /*2b470*/  LDL.LU R16, [R1+0x90] ;  /* 0x0000900001107983 */ /* 0x001ea80000300800 */
[----:B------:R-:W2:Y:S04]  /*2b480*/  LDL.LU R17, [R1+0x94] ;  /* 0x0000940001117983 */ /* 0x000ea80000300800 */
[----:B------:R-:W4:Y:S01]  /*2b490*/  LDL R18, [R1+0x98] ;  /* 0x0000980001127983 */ /* 0x000f220000100800 */
[----:B---3--:R-:W-:Y:S03]  /*2b4a0*/  HMMA.16816.F32.BF16 R12, R4, R14, R8 ;  /* 0x0000000e040c723c */ /* 0x008fe60000041808 */
[----:B----4-:R-:W-:Y:S04]  /*2b4b0*/  STL [R1+0x3700], R18 ;  /* 0x0037001201007387 */ /* 0x010fe80000100800 */
[----:B------:R-:W3:Y:S04]  /*2b4c0*/  LDL R19, [R1+0x9c] ;  /* 0x00009c0001137983 */ /* 0x000ee80000100800 */
[----:B---3--:R-:W-:Y:S04]  /*2b4d0*/  STL [R1+0x3704], R19 ;  /* 0x0037041301007387 */ /* 0x008fe80000100800 */
[----:B------:R-:W2:Y:S04]  /*2b4e0*/  LDL.LU.64 R10, [R1+0x37c8] ;  /* 0x0037c800010a7983 */ /* 0x000ea80000300a00 */
[----:B------:R-:W2:Y:S04]  /*2b4f0*/  LDL.LU.64 R8, [R1+0x37c0] ;  /* 0x0037c00001087983 */ /* 0x000ea80000300a00 */
[----:B------:R-:W-:Y:S04]  /*2b500*/  STL [R1+0x370c], R14 ;  /* 0x00370c0e01007387 */ /* 0x000fe80000100800 */
[----:B------:R-:W-:Y:S04]  /*2b510*/  STL [R1+0x3708], R15 ;  /* 0x0037080f01007387 */ /* 0x000fe80000100800 */
[----:B------:R0:W-:Y:S04]  /*2b520*/  STL.64 [R1+0x37b0], R12 ;  /* 0x0037b00c01007387 */ /* 0x0001e80000100a00 */
[----:B0-----:R-:W3:Y:S01]  /*2b530*/  LDL.LU.64 R12, [R1+0xa0] ;  /* 0x0000a000010c7983 */ /* 0x001ee20000300a00 */
[C---:B--2---:R-:W-:Y:S06]  /*2b540*/  HMMA.16816.F32.BF16 R20, R8.reuse, R16, R20 ;  /* 0x000000100814723c */ /* 0x044fec0000041814 */
[----:B---3--:R-:W-:-:S15]  /*2b550*/  HMMA.16816.F32.BF16 R24, R8, R12, R24 ;  /* 0x0000000c0818723c */ /* 0x008fde0000041818 */
[----:B------:R-:W-:-:S03]  /*2b560*/  NOP ;  /* 0x0000000000007918 */ /* 0x000fc60000000000 */
[----:B------:R-:W-:Y:S02]  /*2b570*/  MOV R7, R20 ;  /* 0x0000001400077202 */ /* 0x000fe40000000f00 */
[----:B------:R-:W-:Y:S02]  /*2b580*/  MOV R6, R21 ;  /* 0x0000001500067202 */ /* 0x000fe40000000f00 */
[----:B------:R-:W-:Y:S01]  /*2b590*/  MOV R5, R22 ;  /* 0x0000001600057202 */ /* 0x000fe20000000f00 */
[----:B------:R-:W-:Y:S02]  /*2b5a0*/  IMAD.MOV.U32 R4, RZ, RZ, R23 ;  /* 0x000000ffff047224 */ /* 0x000fe400078e0017 */
[----:B------:R-:W2:Y:S04]  /*2b5b0*/  LDL.LU.64 R22, [R1+0x37b8] ;  /* 0x0037b80001167983 */ /* 0x000ea80000300a00 */
[----:B------:R-:W3:Y:S04]  /*2b5c0*/  LDL.LU.64 R20, [R1+0x100] ;  /* 0x0001000001147983 */ /* 0x000ee80000300a00 */
[----:B------:R0:W-:Y:S04]  /*2b5d0*/  STL.64 [R1+0x3718], R6 ;  /* 0x0037180601007387 */ /* 0x0001e80000100a00 */
[----:B------:R1:W-:Y:S01]  /*2b5e0*/  STL.64 [R1+0x3710], R4 ;  /* 0x0037100401007387 */ /* 0x0003e20000100a00 */
[----:B------:R-:W-:-:S02]  /*2b5f0*/  MOV R3, R27 ;  /* 0x0000001b00037202 */ /* 0x000fc40000000f00 */
[----:B0-----:R-:W-:Y:S01]  /*2b600*/  MOV R7, R12 ;  /* 0x0000000c00077202 */ /* 0x001fe20000000f00 */
[----:B-1----:R-:W4:Y:S04]  /*2b610*/  LDL.LU R4, [R1+0xb0] ;  /* 0x0000b00001047983 */ /* 0x002f280000300800 */
[----:B------:R-:W4:Y:S01]  /*2b620*/  LDL.LU R5, [R1+0xb4] ;  /* 0x0000b40001057983 */ /* 0x000f220000300800 */
[----:B------:R-:W-:-:S03]  /*2b630*/  MOV R6, R13 ;  /* 0x0000000d00067202 */ /* 0x000fc60000000f00 */
[----:B------:R-:W2:Y:S04]  /*2b640*/  LDL.LU.64 R12, [R1+0x37b0] ;  /* 0x0037b000010c7983 */ /* 0x000ea80000300a00 */
[----:B------:R-:W-:Y:S04]  /*2b650*/  STL.64 [R1+0x60], R24 ;  /* 0x0000601801007387 */ /* 0x000fe80000100a00 */
[----:B------:R0:W-:Y:S04]  /*2b660*/  STL [R1+0x68], R26 ;  /* 0x0000681a01007387 */ /* 0x0001e80000100800 */
[----:B0-----:R-:W4:Y:S04]  /*2b670*/  LDL.LU.64 R26, [R1+0x37a8] ;  /* 0x0037a800011a7983 */ /* 0x001f280000300a00 */
[----:B------:R-:W4:Y:S02]  /*2b680*/  LDL.LU.64 R24, [R1+0x37a0] ;  /* 0x0037a00001187983 */ /* 0x000f240000300a00 */
[----:B----4-:R-:W-:-:S15]  /*2b690*/  HMMA.16816.F32.BF16 R24, R8, R4, R24 ;  /* 0x000000040818723c */ /* 0x010fde0000041818 */
[----:B------:R-:W-:-:S09]  /*2b6a0*/  NOP ;  /* 0x0000000000007918 */ /* 0x000fd20000000000 */
[----:B------:R-:W-:Y:S02]  /*2b6b0*/  MOV R19, R26 ;  /* 0x0000001a00137202 */ /* 0x000fe40000000f00 */
[----:B------:R-:W-:Y:S01]  /*2b6c0*/  MOV R18, R27 ;  /* 0x0000001b00127202 */ /* 0x000fe20000000f00 */
[----:B------:R-:W-:Y:S01]  /*2b6d0*/  IMAD.MOV.U32 R14, RZ, RZ, R24 ;  /* 0x000000ffff0e7224 */ /* 0x000fe200078e0018 */
[----:B------:R-:W-:Y:S01]  /*2b6e0*/  MOV R15, R25 ;  /* 0x00000019000f7202 */ /* 0x000fe20000000f00 */
[----:B------:R-:W4:Y:S04]  /*2b6f0*/  LDL.LU.64 R26, [R1+0x3798] ;  /* 0x00379800011a7983 */ /* 0x000f280000300a00 */
[----:B------:R-:W3:Y:S04]  /*2b700*/  LDL.LU.64 R24, [R1+0x3790] ;  /* 0x0037900001187983 */ /* 0x000ee80000300a00 */
[----:B------:R-:W-:Y:S04]  /*2b710*/  STL.64 [R1+0x3730], R4 ;  /* 0x0037300401007387 */ /* 0x000fe80000100a00 */
[----:B------:R0:W-:Y:S04]  /*2b720*/  STL.64 [R1+0x3728], R14 ;  /* 0x0037280e01007387 */ /* 0x0001e80000100a00 */
[----:B--2---:R1:W-:Y:S01]  /*2b730*/  STL.64 [R1+0x3720], R12 ;  /* 0x0037200c01007387 */ /* 0x0043e20000100a00 */
[----:B0-----:R-:W-:Y:S01]  /*2b740*/  MOV R14, R29 ;  /* 0x0000001d000e7202 */ /* 0x001fe20000000f00 */
[----:B-1----:R-:W-:Y:S01]  /*2b750*/  IMAD.MOV.U32 R12, RZ, RZ, R23 ;  /* 0x000000ffff0c7224 */ /* 0x002fe200078e0017 */
[----:B------:R-:W-:Y:S01]  /*2b760*/  MOV R13, R0 ;  /* 0x00000000000d7202 */ /* 0x000fe20000000f00 */
[----:B------:R-:W2:Y:S04]  /*2b770*/  LDL.LU R23, [R1+0x378c] ;  /* 0x00378c0001177983 */ /* 0x000ea80000300800 */
[----:B------:R-:W2:Y:S04]  /*2b780*/  LDL.LU R0, [R1+0x3788] ;  /* 0x0037880001007983 */ /* 0x000ea80000300800 */
[----:B------:R-:W2:Y:S01]  /*2b790*/  LDL.LU R29, [R1+0x3784] ;  /* 0x00378400011d7983 */ /* 0x000ea20000300800 */
[----:B---3--:R-:W-:-:S03]  /*2b7a0*/  MOV R15, R24 ;  /* 0x00000018000f7202 */ /* 0x008fc60000000f00 */
[----:B------:R-:W3:Y:S04]  /*2b7b0*/  LDL.LU R24, [R1+0x3780] ;  /* 0x0037800001187983 */ /* 0x000ee80000300800 */
[----:B------:R-:W-:Y:S04]  /*2b7c0*/  STL.64 [R1+0x3740], R14 ;  /* 0x0037400e01007387 */ /* 0x000fe80000100a00 */
[----:B------:R0:W-:Y:S02]  /*2b7d0*/  STL.64 [R1+0x3738], R12 ;  /* 0x0037380c01007387 */ /* 0x0001e40000100a00 */
[----:B0-----:R-:W-:Y:S01]  /*2b7e0*/  IMAD.MOV.U32 R12, RZ, RZ, R25 ;  /* 0x000000ffff0c7224 */ /* 0x001fe200078e0019 */
[----:B----4-:R-:W-:Y:S01]  /*2b7f0*/  MOV R13, R26 ;  /* 0x0000001a000d7202 */ /* 0x010fe20000000f00 */
[----:B------:R-:W3:Y:S04]  /*2b800*/  LDL.LU R25, [R1+0x377c] ;  /* 0x00377c0001197983 */ /* 0x000ee80000300800 */
[----:B------:R-:W3:Y:S01]  /*2b810*/  LDL.LU R26, [R1+0x3778] ;  /* 0x00377800011a7983 */ /* 0x000ee20000300800 */
[----:B------:R-:W-:-:S03]  /*2b820*/  MOV R14, R27 ;  /* 0x0000001b000e7202 */ /* 0x000fc60000000f00 */
[----:B------:R-:W3:Y:S01]  /*2b830*/  LDL.LU R27, [R1+0x3774] ;  /* 0x00377400011b7983 */ /* 0x000ee20000300800 */
[----:B------:R-:W-:-:S03]  /*2b840*/  MOV R15, R28 ;  /* 0x0000001c000f7202 */ /* 0x000fc60000000f00 */
[----:B------:R-:W4:Y:S04]  /*2b850*/  LDL.LU R28, [R1+0x3770] ;  /* 0x00377000011c7983 */ /* 0x000f280000300800 */
[----:B------:R-:W-:Y:S04]  /*2b860*/  STL.64 [R1+0x3750], R14 ;  /* 0x0037500e01007387 */ /* 0x000fe80000100a00 */
[----:B------:R2:W-:Y:S01]  /*2b870*/  STL.64 [R1+0x3748], R12 ;  /* 0x0037480c01007387 */ /* 0x0005e20000100a00 */
[----:B------:R-:W-:Y:S01]  /*2b880*/  IMAD.MOV.U32 R5, RZ, RZ, R20 ;  /* 0x000000ffff057224 */ /* 0x000fe200078e0014 */
[----:B------:R-:W-:Y:S01]  /*2b890*/  MOV R4, R21 ;  /* 0x0000001500047202 */ /* 0x000fe20000000f00 */
[----:B--2---:R-:W-:Y:S01]  /*2b8a0*/  IMAD.MOV.U32 R12, RZ, RZ, R29 ;  /* 0x000000ffff0c7224 */ /* 0x004fe200078e001d */
[----:B------:R-:W-:Y:S01]  /*2b8b0*/  MOV R13, R0 ;  /* 0x00000000000d7202 */ /* 0x000fe20000000f00 */
[----:B------:R-:W2:Y:S04]  /*2b8c0*/  LDL.LU R29, [R1+0x376c] ;  /* 0x00376c00011d7983 */ /* 0x000ea80000300800 */
[----:B------:R-:W2:Y:S01]  /*2b8d0*/  LDL.LU R0, [R1+0x3768] ;  /* 0x0037680001007983 */ /* 0x000ea20000300800 */
[----:B------:R-:W-:-:S02]  /*2b8e0*/  MOV R14, R23 ;  /* 0x00000017000e7202 */ /* 0x000fc40000000f00 */
[----:B------:R-:W-:Y:S02]  /*2b8f0*/  MOV R15, R22 ;  /* 0x00000016000f7202 */ /* 0x000fe40000000f00 */
[----:B------:R-:W4:Y:S01]  /*2b900*/  LDL.LU.64 R22, [R1+0x3760] ;  /* 0x0037600001167983 */ /* 0x000f220000300a00 */
[----:B---3--:R-:W-:Y:S03]  /*2b910*/  HMMA.16816.F32.BF16 R24, R8, R20, R24 ;  /* 0x000000140818723c */ /* 0x008fe60000041818 */
[----:B------:R-:W4:-:S15]  /*2b920*/  LDL.LU.64 R20, [R1+0x3758] ;  /* 0x0037580001147983 */ /* 0x000f1e0000300a00 */
[----:B------:R-:W-:-:S05]  /*2b930*/  NOP ;  /* 0x0000000000007918 */ /* 0x000fca0000000000 */
[----:B------:R-:W-:Y:S04]  /*2b940*/  STL [R1+0x36c4], R26 ;  /* 0x0036c41a01007387 */ /* 0x000fe80000100800 */
[----:B------:R-:W-:Y:S01]  /*2b950*/  STL [R1+0x36c0], R27 ;  /* 0x0036c01b01007387 */ /* 0x000fe20000100800 */
[----:B----4-:R-:W-:-:S15]  /*2b960*/  HMMA.16816.F32.BF16 R12, R20, R16, R12 ;  /* 0x00000010140c723c */ /* 0x010fde000004180c */
[----:B------:R-:W-:-:S08]  /*2b970*/  NOP ;  /* 0x0000000000007918 */ /* 0x000fd00000000000 */
[----:B------:R-:W-:Y:S04]  /*2b980*/  STL.64 [R1], R12 ;  /* 0x0000000c01007387 */ /* 0x000fe80000100a00 */
[----:B------:R0:W-:Y:S04]  /*2b990*/  STL.64 [R1+0x8], R14 ;  /* 0x0000080e01007387 */ /* 0x0001e80000100a00 */
[----:B0-----:R-:W3:Y:S04]  /*2b9a0*/  LDL.LU.64 R14, [R1+0x3750] ;  /* 0x00375000010e7983 */ /* 0x001ee80000300a00 */
[----:B------:R-:W3:Y:S04]  /*2b9b0*/  LDL.LU.64 R12, [R1+0x3748] ;  /* 0x00374800010c7983 */ /* 0x000ee80000300a00 */
[----:B------:R-:W4:Y:S01]  /*2b9c0*/  LDL R17, [R1+0x140] ;  /* 0x0001400001117983 */ /* 0x000f220000100800 */
[----:B------:R-:W-:-:S02]  /*2b9d0*/  MOV R8, R7 ;  /* 0x0000000700087202 */ /* 0x000fc40000000f00 */
[----:B------:R-:W-:-:S07]  /*2b9e0*/  MOV R9, R6 ;  /* 0x0000000600097202 */ /* 0x000fce0000000f00 */
[----:B---3--:R-:W-:Y:S01]  /*2b9f0*/  HMMA.16816.F32.BF16 R8, R20, R8, R12 ;  /* 0x000000081408723c */ /* 0x008fe2000004180c */
[----:B------:R-:W3:Y:S04]  /*2ba00*/  LDL.LU.64 R14, [R1+0x3740] ;  /* 0x00374000010e7983 */ /* 0x000ee80000300a00 */
[----:B------:R-:W3:-:S15]  /*2ba10*/  LDL.LU.64 R12, [R1+0x3738] ;  /* 0x00373800010c7983 */ /* 0x000ede0000300a00 */
[----:B------:R-:W-:-:S03]  /*2ba20*/  NOP ;  /* 0x0000000000007918 */ /* 0x000fc60000000000 */
[----:B------:R-:W-:Y:S04]  /*2ba30*/  STL.64 [R1+0x20], R8 ;  /* 0x0000200801007387 */ /* 0x000fe80000100a00 */
[----:B------:R-:W-:Y:S04]  /*2ba40*/  STL.64 [R1+0x28], R10 ;  /* 0x0000280a01007387 */ /* 0x000fe80000100a00 */
[----:B------:R-:W0:Y:S04]  /*2ba50*/  LDSM.16.MT88.4 R8, [R2+UR6+0x24000] ;  /* 0x024000060208783b */ /* 0x000e280008004200 */
[----:B0-----:R-:W-:Y:S04]  /*2ba60*/  STL.64 [R1+0x3660], R10 ;  /* 0x0036600a01007387 */ /* 0x001fe80000100a00 */
[----:B------:R0:W-:Y:S02]  /*2ba70*/  STL.64 [R1+0x3658], R8 ;  /* 0x0036580801007387 */ /* 0x0001e40000100a00 */
[----:B0-----:R-:W-:Y:S01]  /*2ba80*/  IMAD.MOV.U32 R8, RZ, RZ, R5 ;  /* 0x000000ffff087224 */ /* 0x001fe200078e0005 */
[----:B------:R-:W-:-:S02]  /*2ba90*/  MOV R9, R4 ;  /* 0x0000000400097202 */ /* 0x000fc40000000f00 */
[----:B----4-:R-:W0:Y:S04]  /*2baa0*/  LDSM.16.M88.4 R4, [R17+UR6+0x200] ;  /* 0x000200061104783b */ /* 0x010e280008000200 */
[----:B0-----:R-:W-:Y:S04]  /*2bab0*/  STL.64 [R1+0xc0], R4 ;  /* 0x0000c00401007387 */ /* 0x001fe80000100a00 */
[----:B------:R-:W-:Y:S04]  /*2bac0*/  STL.64 [R1+0xc8], R6 ;  /* 0x0000c80601007387 */ /* 0x000fe80000100a00 */
[----:B------:R-:W0:Y:S04]  /*2bad0*/  LDSM.16.M88.4 R4, [R17+UR6+0x8200] ;  /* 0x008200061104783b */ /* 0x000e280008000200 */
[----:B0-----:R0:W-:Y:S04]  /*2bae0*/  STL.64 [R1+0xe0], R4 ;  /* 0x0000e00401007387 */ /* 0x0011e80000100a00 */
[----:B------:R3:W-:Y:S04]  /*2baf0*/  STL.64 [R1+0xe8], R6 ;  /* 0x0000e80601007387 */ /* 0x0007e80000100a00 */
[----:B0-----:R-:W3:Y:S02]  /*2bb00*/  LDL.LU.64 R4, [R1+0x3730] ;  /* 0x0037300001047983 */ /* 0x001ee40000300a00 */
[----:B---3--:R-:W-:Y:S02]  /*2bb10*/  HMMA.16816.F32.BF16 R4, R20, R4, R12 ;  /* 0x000000041404723c */ /* 0x008fe4000004180c */
[----:B------:R-:W3:Y:S04]  /*2bb20*/  LDL.LU.64 R14, [R1+0x3728] ;  /* 0x00372800010e7983 */ /* 0x000ee80000300a00 */
[----:B------:R-:W4:-:S15]  /*2bb30*/  LDL.LU.64 R12, [R1+0x3720] ;  /* 0x00372000010c7983 */ /* 0x000f1e0000300a00 */
[----:B------:R-:W-:-:S03]  /*2bb40*/  NOP ;  /* 0x0000000000007918 */ /* 0x000fc60000000000 */
[----:B------:R-:W-:Y:S02]  /*2bb50*/  MOV R26, R4 ;  /* 0x00000004001a7202 */ /* 0x000fe40000000f00 */
[----:B------:R-:W-:Y:S01]  /*2bb60*/  MOV R27, R5 ;  /* 0x00000005001b7202 */ /* 0x000fe20000000f00 */
[----:B------:R0:W-:Y:S04]  /*2bb70*/  STL.64 [R1+0x48], R6 ;  /* 0x0000480601007387 */ /* 0x0001e80000100a00 */
[----:B0-----:R-:W2:Y:S04]  /*2bb80*/  LDL.LU.64 R6, [R1+0x3718] ;  /* 0x0037180001067983 */ /* 0x001ea80000300a00 */
[----:B------:R-:W4:Y:S04]  /*2bb90*/  LDL.LU.64 R4, [R1+0x3710] ;  /* 0x0037100001047983 */ /* 0x000f280000300a00 */
[----:B------:R-:W-:Y:S04]  /*2bba0*/  STL.64 [R1+0x36d0], R26 ;  /* 0x0036d01a01007387 */ /* 0x000fe80000100a00 */
[----:B------:R-:W-:Y:S04]  /*2bbb0*/  STL.64 [R1+0x36c8], R24 ;  /* 0x0036c81801007387 */ /* 0x000fe80000100a00 */
[----:B------:R-:W0:Y:S04]  /*2bbc0*/  LDSM.16.M88.4 R24, [R17+UR6+0x10200] ;  /* 0x010200061118783b */ /* 0x000e280008000200 */
[----:B0-----:R-:W-:Y:S04]  /*2bbd0*/  STL.64 [R1+0xf0], R24 ;  /* 0x0000f01801007387 */ /* 0x001fe80000100a00 */
[----:B------:R-:W-:Y:S04]  /*2bbe0*/  STL.64 [R1+0xf8], R26 ;  /* 0x0000f81a01007387 */ /* 0x000fe80000100a00 */
[----:B------:R-:W0:Y:S04]  /*2bbf0*/  LDSM.16.M88.4 R24, [R17+UR6+0x18200] ;  /* 0x018200061118783b */ /* 0x000e280008000200 */
[----:B0-----:R3:W-:Y:S04]  /*2bc00*/  STL.64 [R1+0x120], R24 ;  /* 0x0001201801007387 */ /* 0x0017e80000100a00 */
[----:B------:R0:W-:Y:S01]  /*2bc10*/  STL.64 [R1+0x128], R26 ;  /* 0x0001281a01007387 */ /* 0x0001e20000100a00 */
[----:B---3--:R-:W-:Y:S01]  /*2bc20*/  IMAD.MOV.U32 R24, RZ, RZ, R14 ;  /* 0x000000ffff187224 */ /* 0x008fe200078e000e */
[----:B------:R-:W-:-:S02]  /*2bc30*/  MOV R25, R15 ;  /* 0x0000000f00197202 */ /* 0x000fc40000000f00 */
[----:B------:R-:W3:Y:S04]  /*2bc40*/  LDL.LU R14, [R1+0x370c] ;  /* 0x00370c00010e7983 */ /* 0x000ee80000300800 */
[----:B------:R-:W3:Y:S01]  /*2bc50*/  LDL.LU R15, [R1+0x3708] ;  /* 0x00370800010f7983 */ /* 0x000ee20000300800 */
[----:B0-----:R-:W-:Y:S02]  /*2bc60*/  MOV R26, R19 ;  /* 0x00000013001a7202 */ /* 0x001fe40000000f00 */
[----:B------:R-:W-:Y:S01]  /*2bc70*/  MOV R27, R18 ;  /* 0x00000012001b7202 */ /* 0x000fe20000000f00 */
[----:B------:R-:W3:Y:S04]  /*2bc80*/  LDL.LU R19, [R1+0x3704] ;  /* 0x0037040001137983 */ /* 0x000ee80000300800 */
[----:B------:R-:W3:Y:S04]  /*2bc90*/  LDL.LU R18, [R1+0x3700] ;  /* 0x0037000001127983 */ /* 0x000ee80000300800 */
[----:B------:R-:W-:Y:S04]  /*2bca0*/  STL.64 [R1+0x36e8], R26 ;  /* 0x0036e81a01007387 */ /* 0x000fe80000100a00 */
[----:B------:R-:W-:Y:S04]  /*2bcb0*/  STL.64 [R1+0x36e0], R24 ;  /* 0x0036e01801007387 */ /* 0x000fe80000100a00 */
[----:B------:R0:W-:Y:S02]  /*2bcc0*/  STL [R1+0x3480], R28 ;  /* 0x0034801c01007387 */ /* 0x0001e40000100800 */
[----:B0-----:R-:W-:Y:S01]  /*2bcd0*/  LOP3.LUT R28, R2, 0x20, RZ, 0x3c, !PT ;  /* 0x00000020021c7812 */ /* 0x001fe200078e3cff */
[----:B--2---:R-:W-:Y:S01]  /*2bce0*/  IMAD.MOV.U32 R24, RZ, RZ, R7 ;  /* 0x000000ffff187224 */ /* 0x004fe200078e0007 */
[----:B------:R-:W-:-:S02]  /*2bcf0*/  MOV R25, R6 ;  /* 0x0000000600197202 */ /* 0x000fc40000000f00 */
[----:B----4-:R-:W-:Y:S02]  /*2bd00*/  MOV R26, R5 ;  /* 0x00000005001a7202 */ /* 0x010fe40000000f00 */
[----:B------:R-:W-:Y:S02]  /*2bd10*/  MOV R27, R4 ;  /* 0x00000004001b7202 */ /* 0x000fe40000000f00 */
[----:B------:R-:W0:Y:S04]  /*2bd20*/  LDSM.16.MT88.4 R4, [R28+UR6+0x24000] ;  /* 0x024000061c04783b */ /* 0x000e280008004200 */
[----:B------:R-:W-:Y:S04]  /*2bd30*/  STL [R1+0x347c], R29 ;  /* 0x00347c1d01007387 */ /* 0x000fe80000100800 */
[----:B------:R-:W-:Y:S04]  /*2bd40*/  STL [R1+0x3478], R0 ;  /* 0x0034780001007387 */ /* 0x000fe80000100800 */
[----:B0-----:R0:W-:Y:S04]  /*2bd50*/  STL.64 [R1+0x3618], R6 ;  /* 0x0036180601007387 */ /* 0x0011e80000100a00 */
[----:B------:R-:W-:Y:S04]  /*2bd60*/  STL.64 [R1+0x3610], R4 ;  /* 0x0036100401007387 */ /* 0x000fe80000100a00 */
[----:B0-----:R-:W2:Y:S01]  /*2bd70*/  LDL.LU.64 R6, [R1+0xa8] ;  /* 0x0000a80001067983 */ /* 0x001ea20000300a00 */
[----:B---3--:R-:W-:Y:S03]  /*2bd80*/  HMMA.16816.F32.BF16 R8, R20, R8, R12 ;  /* 0x000000081408723c */ /* 0x008fe6000004180c */
[----:B------:R-:W3:Y:S04]  /*2bd90*/  LDL.LU.64 R14, [R1+0x36f8] ;  /* 0x0036f800010e7983 */ /* 0x000ee80000300a00 */
[----:B------:R-:W3:Y:S04]  /*2bda0*/  LDL.LU.64 R12, [R1+0x36f0] ;  /* 0x0036f000010c7983 */ /* 0x000ee80000300a00 */
[----:B------:R-:W2:Y:S04]  /*2bdb0*/  LDL.LU R20, [R1+0x60] ;  /* 0x0000600001147983 */ /* 0x000ea80000300800 */
[----:B------:R-:W2:Y:S04]  /*2bdc0*/  LDL.LU R21, [R1+0x64] ;  /* 0x0000640001157983 */ /* 0x000ea80000300800 */
[----:B------:R-:W2:Y:S04]  /*2bdd0*/  LDL.LU R22, [R1+0x68] ;  /* 0x0000680001167983 */ /* 0x000ea80000300800 */
[----:B------:R-:W-:Y:S04]  /*2bde0*/  STL [R1+0x366c], R10 ;  /* 0x00366c0a01007387 */ /* 0x000fe80000100800 */
[----:B------:R-:W-:Y:S01]  /*2bdf0*/  STL [R1+0x3668], R11 ;  /* 0x0036680b01007387 */ /* 0x000fe20000100800 */
[----:B---3--:R-:W-:Y:S03]  /*2be00*/  HMMA.16816.F32.BF16 R16, R12, R18, R24 ;  /* 0x000000120c10723c */ /* 0x008fe60000041818 */
[----:B------:R-:W3:Y:S04]  /*2be10*/  LDL.LU.64 R26, [R1+0x36e8] ;  /* 0x0036e800011a7983 */ /* 0x000ee80000300a00 */
[----:B------:R-:W3:-:S15]  /*2be20*/  LDL.LU.64 R24, [R1+0x36e0] ;  /* 0x0036e00001187983 */ /* 0x000ede0000300a00 */
[----:B------:R-:W-:-:S01]  /*2be30*/  NOP ;  /* 0x0000000000007918 */ /* 0x000fc20000000000 */
[----:B------:R0:W-:Y:S01]  /*2be40*/  STL [R1+0x50], R16 ;  /* 0x0000501001007387 */ /* 0x0001e20000100800 */
[----:B------:R-:W-:-:S03]  /*2be50*/  MOV R29, R17 ;  /* 0x00000011001d7202 */ /* 0x000fc60000000f00 */
[----:B0-----:R-:W4:Y:S01]  /*2be60*/  LDL.LU.64 R16, [R1+0x36d8] ;  /* 0x0036d80001107983 */ /* 0x001f220000300a00 */
[----:B------:R-:W-:-:S07]  /*2be70*/  IMAD.MOV.U32 R23, RZ, RZ, R3 ;  /* 0x000000ffff177224 */ /* 0x000fce00078e0003 */
[----:B--2---:R-:W-:Y:S01]  /*2be80*/  HMMA.16816.F32.BF16 R20, R12, R6, R20 ;  /* 0x000000060c14723c */ /* 0x004fe20000041814 */
[----:B------:R-:W-:Y:S02]  /*2be90*/  MOV R3, R18 ;  /* 0x0000001200037202 */ /* 0x000fe40000000f00 */
[----:B------:R-:W-:-:S03]  /*2bea0*/  MOV R0, R19 ;  /* 0x0000001300007202 */ /* 0x000fc60000000f00 */
[----:B------:R-:W-:Y:S01]  /*2beb0*/  IMAD.MOV.U32 R18, RZ, RZ, R6 ;  /* 0x000000ffff127224 */ /* 0x000fe200078e0006 */
[----:B------:R-:W-:-:S05]  /*2bec0*/  MOV R19, R7 ;  /* 0x0000000700137202 */ /* 0x000fca0000000f00 */
[----:B------:R0:W-:-:S12]  /*2bed0*/  STL.64 [R1+0x36b8], R18 ;  /* 0x0036b81201007387 */ /* 0x0001d80000100a00 */
[----:B------:R-:W-:Y:S02]  /*2bee0*/  MOV R4, R20 ;  /* 0x0000001400047202 */ /* 0x000fe40000000f00 */
[----:B------:R-:W-:Y:S01]  /*2bef0*/  MOV R5, R21 ;  /* 0x0000001500057202 */ /* 0x000fe20000000f00 */
[----:B------:R-:W-:Y:S01]  /*2bf00*/  IMAD.MOV.U32 R10, RZ, RZ, R22 ;  /* 0x000000ffff0a7224 */ /* 0x000fe200078e0016 */
[----:B------:R-:W-:Y:S01]  /*2bf10*/  MOV R11, R23 ;  /* 0x00000017000b7202 */ /* 0x000fe20000000f00 */
[----:B----4-:R-:W-:Y:S04]  /*2bf20*/  STL.64 [R1+0x36b0], R16 ;  /* 0x0036b01001007387 */ /* 0x010fe80000100a00 */
[----:B0-----:R-:W2:Y:S04]  /*2bf30*/  LDL.LU.64 R18, [R1+0x108] ;  /* 0x0001080001127983 */ /* 0x001ea80000300a00 */
[----:B------:R0:W-:Y:S04]  /*2bf40*/  STL.64 [R1+0x36a0], R4 ;  /* 0x0036a00401007387 */ /* 0x0001e80000100a00 */
[----:B0-----:R-:W4:Y:S04]  /*2bf50*/  LDL.LU R4, [R1] ;  /* 0x0000000001047983 */ /* 0x001f280000300800 */
[----:B------:R-:W4:Y:S04]  /*2bf60*/  LDL.LU R5, [R1+0x4] ;  /* 0x0000040001057983 */ /* 0x000f280000300800 */
[----:B------:R-:W4:Y:S04]  /*2bf70*/  LDL.LU R6, [R1+0x8] ;  /* 0x0000080001067983 */ /* 0x000f280000300800 */
[----:B------:R-:W4:Y:S04]  /*2bf80*/  LDL.LU R7, [R1+0xc] ;  /* 0x00000c0001077983 */ /* 0x000f280000300800 */
[----:B------:R0:W-:Y:S04]  /*2bf90*/  STL.64 [R1+0x3678], R10 ;  /* 0x0036780a01007387 */ /* 0x0001e80000100a00 */
[----:B------:R-:W-:Y:S04]  /*2bfa0*/  STL.64 [R1+0x3670], R8 ;  /* 0x0036700801007387 */ /* 0x000fe80000100a00 */
[----:B0-----:R-:W3:Y:S04]  /*2bfb0*/  LDL.LU R10, [R1+0xb8] ;  /* 0x0000b800010a7983 */ /* 0x001ee80000300800 */
[----:B------:R-:W3:Y:S02]  /*2bfc0*/  LDL.LU R11, [R1+0xbc] ;  /* 0x0000bc00010b7983 */ /* 0x000ee40000300800 */
[----:B---3--:R-:W-:-:S15]  /*2bfd0*/  HMMA.16816.F32.BF16 R24, R12, R10, R24 ;  /* 0x0000000a0c18723c */ /* 0x008fde0000041818 */
[----:B------:R-:W-:-:S09]  /*2bfe0*/  NOP ;  /* 0x0000000000007918 */ /* 0x000fd20000000000 */
[----:B------:R-:W-:Y:S01]  /*2bff0*/  IMAD.MOV.U32 R21, RZ, RZ, R26 ;  /* 0x000000ffff157224 */ /* 0x000fe200078e001a */
[----:B------:R-:W-:Y:S02]  /*2c000*/  MOV R20, R27 ;  /* 0x0000001b00147202 */ /* 0x000fe40000000f00 */
[----:B------:R-:W3:Y:S01]  /*2c010*/  LDL.LU.64 R26, [R1+0x36d0] ;  /* 0x0036d000011a7983 */ /* 0x000ee20000300a00 */
[----:B------:R-:W-:Y:S02]  /*2c020*/  MOV R23, R24 ;  /* 0x0000001800177202 */ /* 0x000fe40000000f00 */
[----:B------:R-:W-:Y:S02]  /*2c030*/  MOV R22, R25 ;  /* 0x0000001900167202 */ /* 0x000fe40000000f00 */
[----:B------:R-:W4:Y:S04]  /*2c040*/  LDL.LU.64 R24, [R1+0x36c8] ;  /* 0x0036c80001187983 */ /* 0x000f280000300a00 */
[----:B------:R-:W-:Y:S04]  /*2c050*/  STL.64 [R1+0x3688], R22 ;  /* 0x0036881601007387 */ /* 0x000fe80000100a00 */
[----:B------:R3:W-:Y:S02]  /*2c060*/  STL.64 [R1+0x3680], R20 ;  /* 0x0036801401007387 */ /* 0x0007e40000100a00 */
[----:B---3--:R-:W-:-:S02]  /*2c070*/  MOV R20, R26 ;  /* 0x0000001a00147202 */ /* 0x008fc40000000f00 */
[----:B------:R-:W-:Y:S01]  /*2c080*/  MOV R21, R27 ;  /* 0x0000001b00157202 */ /* 0x000fe20000000f00 */
[----:B------:R-:W4:Y:S04]  /*2c090*/  LDL.LU R26, [R1+0x36c4] ;  /* 0x0036c400011a7983 */ /* 0x000f280000300800 */
[----:B------:R-:W4:Y:S04]  /*2c0a0*/  LDL.LU R27, [R1+0x36c0] ;  /* 0x0036c000011b7983 */ /* 0x000f280000300800 */
[----:B------:R-:W3:Y:S04]  /*2c0b0*/  LDL.LU R22, [R1+0x48] ;  /* 0x0000480001167983 */ /* 0x000ee80000300800 */
[----:B------:R-:W3:Y:S01]  /*2c0c0*/  LDL.LU R23, [R1+0x4c] ;  /* 0x00004c0001177983 */ /* 0x000ee20000300800 */
[----:B--2---:R-:W-:Y:S01]  /*2c0d0*/  IMAD.MOV.U32 R9, RZ, RZ, R18 ;  /* 0x000000ffff097224 */ /* 0x004fe200078e0012 */
[----:B------:R-:W-:-:S02]  /*2c0e0*/  MOV R8, R19 ;  /* 0x0000001300087202 */ /* 0x000fc40000000f00 */
[----:B---3--:R0:W-:Y:S04]  /*2c0f0*/  STL.64 [R1+0x3698], R22 ;  /* 0x0036981601007387 */ /* 0x0081e80000100a00 */
[----:B------:R-:W-:Y:S01]  /*2c100*/  STL.64 [R1+0x3690], R20 ;  /* 0x0036901401007387 */ /* 0x000fe20000100a00 */
[----:B----4-:R-:W-:Y:S03]  /*2c110*/  HMMA.16816.F32.BF16 R24, R12, R18, R24 ;  /* 0x000000120c18723c */ /* 0x010fe60000041818 */
[----:B0-----:R-:W2:Y:S04]  /*2c120*/  LDL.LU R22, [R1+0x98] ;  /* 0x0000980001167983 */ /* 0x001ea80000300800 */
[----:B------:R-:W2:Y:S04]  /*2c130*/  LDL.LU R23, [R1+0x9c] ;  /* 0x00009c0001177983 */ /* 0x000ea80000300800 */
[----:B------:R-:W3:Y:S04]  /*2c140*/  LDL.LU.64 R18, [R1+0x36b8] ;  /* 0x0036b80001127983 */ /* 0x000ee80000300a00 */
[----:B------:R-:W2:Y:S01]  /*2c150*/  LDL.LU.64 R16, [R1+0x36b0] ;  /* 0x0036b00001107983 */ /* 0x000ea20000300a00 */
[----:B---3--:R-:W-:-:S02]  /*2c160*/  MOV R14, R18 ;  /* 0x00000012000e7202 */ /* 0x008fc40000000f00 */
[----:B------:R-:W-:Y:S01]  /*2c170*/  MOV R15, R19 ;  /* 0x00000013000f7202 */ /* 0x000fe20000000f00 */
[----:B------:R-:W2:Y:S04]  /*2c180*/  LDL.LU R18, [R1+0x36ac] ;  /* 0x0036ac0001127983 */ /* 0x000ea80000300800 */
[----:B------:R-:W2:Y:S04]  /*2c190*/  LDL.LU R19, [R1+0x36a8] ;  /* 0x0036a80001137983 */ /* 0x000ea80000300800 */
[----:B------:R0:W-:Y:S04]  /*2c1a0*/  STL [R1+0x362c], R24 ;  /* 0x00362c1801007387 */ /* 0x0001e80000100800 */
[----:B------:R1:W-:Y:S04]  /*2c1b0*/  STL [R1+0x3628], R25 ;  /* 0x0036281901007387 */ /* 0x0003e80000100800 */
[----:B------:R3:W-:Y:S04]  /*2c1c0*/  STL [R1+0x3624], R26 ;  /* 0x0036241a01007387 */ /* 0x0007e80000100800 */
[----:B------:R4:W-:Y:S04]  /*2c1d0*/  STL [R1+0x3620], R27 ;  /* 0x0036201b01007387 */ /* 0x0009e80000100800 */
[----:B0-----:R-:W2:Y:S04]  /*2c1e0*/  LDL.LU R24, [R1+0x20] ;  /* 0x0000200001187983 */ /* 0x001ea80000300800 */
[----:B-1----:R-:W2:Y:S04]  /*2c1f0*/  LDL.LU R25, [R1+0x24] ;  /* 0x0000240001197983 */ /* 0x002ea80000300800 */
[----:B---3--:R-:W3:Y:S04]  /*2c200*/  LDL.LU R26, [R1+0x28] ;  /* 0x00002800011a7983 */ /* 0x008ee80000300800 */
[----:B----4-:R-:W3:Y:S01]  /*2c210*/  LDL.LU R27, [R1+0x2c] ;  /* 0x00002c00011b7983 */ /* 0x010ee20000300800 */
[----:B--2---:R-:W-:Y:S03]  /*2c220*/  HMMA.16816.F32.BF16 R20, R16, R22, R4 ;  /* 0x000000161014723c */ /* 0x004fe60000041804 */
[----:B------:R-:W2:-:S15]  /*2c230*/  LDL.LU.64 R4, [R1+0x36a0] ;  /* 0x0036a00001047983 */ /* 0x000e9e0000300a00 */
[----:B------:R-:W-:-:S05]  /*2c240*/  NOP ;  /* 0x0000000000007918 */ /* 0x000fca0000000000 */
[----:B------:R0:W-:Y:S01]  /*2c250*/  STL.64 [R1+0x10], R20 ;  /* 0x0000101401007387 */ /* 0x0001e20000100a00 */
[----:B------:R-:W-:Y:S01]  /*2c260*/  IMAD.MOV.U32 R7, RZ, RZ, R22 ;  /* 0x000000ffff077224 */ /* 0x000fe200078e0016 */
[----:B------:R-:W-:Y:S02]  /*2c270*/  MOV R6, R23 ;  /* 0x0000001700067202 */ /* 0x000fe40000000f00 */
[----:B------:R-:W4:Y:S04]  /*2c280*/  LDL.LU.64 R22, [R1+0x3698] ;  /* 0x0036980001167983 */ /* 0x000f280000300a00 */
[----:B0-----:R-:W4:Y:S01]  /*2c290*/  LDL.LU.64 R20, [R1+0x3690] ;  /* 0x0036900001147983 */ /* 0x001f220000300a00 */
[----:B---3--:R-:W-:Y:S03]  /*2c2a0*/  HMMA.16816.F32.BF16 R12, R16, R14, R24 ;  /* 0x0000000e100c723c */ /* 0x008fe60000041818 */
[----:B------:R-:W-:Y:S04]  /*2c2b0*/  STL [R1+0x3634], R6 ;  /* 0x0036340601007387 */ /* 0x000fe80000100800 */
[----:B------:R-:W-:-:S15]  /*2c2c0*/  STL [R1+0x3630], R7 ;  /* 0x0036300701007387 */ /* 0x000fde0000100800 */
[----:B------:R-:W-:-:S01]  /*2c2d0*/  NOP ;  /* 0x0000000000007918 */ /* 0x000fc20000000000 */
[----:B------:R-:W-:Y:S01]  /*2c2e0*/  STL [R1+0x2c], R15 ;  /* 0x00002c0f01007387 */ /* 0x000fe20000100800 */
[----:B------:R-:W-:Y:S02]  /*2c2f0*/  MOV R25, R12 ;  /* 0x0000000c00197202 */ /* 0x000fe40000000f00 */
[----:B------:R-:W-:Y:S01]  /*2c300*/  MOV R26, R13 ;  /* 0x0000000d001a7202 */ /* 0x000fe20000000f00 */
[----:B------:R-:W-:Y:S02]  /*2c310*/  IMAD.MOV.U32 R27, RZ, RZ, R14 ;  /* 0x000000ffff1b7224 */ /* 0x000fe400078e000e */
[----:B------:R-:W0:Y:S04]  /*2c320*/  LDSM.16.MT88.4 R12, [R2+UR6+0x24400] ;  /* 0x02440006020c783b */ /* 0x000e280008004200 */
[----:B------:R-:W-:Y:S04]  /*2c330*/  STL [R1+0x360c], R2 ;  /* 0x00360c0201007387 */ /* 0x000fe80000100800 */
[----:B0-----:R0:W-:Y:S02]  /*2c340*/  STL.64 [R1+0x35a0], R14 ;  /* 0x0035a00e01007387 */ /* 0x0011e40000100a00 */
[----:B0-----:R-:W-:-:S02]  /*2c350*/  MOV R14, R9 ;  /* 0x00000009000e7202 */ /* 0x001fc40000000f00 */
[----:B------:R-:W-:Y:S01]  /*2c360*/  MOV R15, R8 ;  /* 0x00000008000f7202 */ /* 0x000fe20000000f00 */
[----:B------:R-:W-:Y:S01]  /*2c370*/  STL.64 [R1+0x3598], R12 ;  /* 0x0035980c01007387 */ /* 0x000fe20000100a00 */
[----:B----4-:R-:W-:Y:S03]  /*2c380*/  HMMA.16816.F32.BF16 R8, R16, R10, R20 ;  /* 0x0000000a1008723c */ /* 0x010fe60000041814 */
[----:B------:R-:W3:Y:S04]  /*2c390*/  LDL.LU.64 R22, [R1+0x3688] ;  /* 0x0036880001167983 */ /* 0x000ee80000300a00 */
[----:B------:R-:W4:-:S15]  /*2c3a0*/  LDL.LU.64 R20, [R1+0x3680] ;  /* 0x0036800001147983 */ /* 0x000f1e0000300a00 */
[----:B------:R-:W-:-:S01]  /*2c3b0*/  NOP ;  /* 0x0000000000007918 */ /* 0x000fc20000000000 */
[----:B------:R0:W-:Y:S01]  /*2c3c0*/  STL [R1+0x40], R8 ;  /* 0x0000400801007387 */ /* 0x0001e20000100800 */
[----:B------:R-:W-:Y:S01]  /*2c3d0*/  IMAD.MOV.U32 R7, RZ, RZ, R10 ;  /* 0x000000ffff077224 */ /* 0x000fe200078e000a */
[----:B------:R-:W-:Y:S02]  /*2c3e0*/  MOV R24, R11 ;  /* 0x0000000b00187202 */ /* 0x000fe40000000f00 */
[----:B------:R-:W2:Y:S01]  /*2c3f0*/  LDL.LU.64 R10, [R1+0x3678] ;  /* 0x00367800010a7983 */ /* 0x000ea20000300a00 */
[----:B------:R-:W-:-:S03]  /*2c400*/  MOV R6, R9 ;  /* 0x0000000900067202 */ /* 0x000fc60000000f00 */
[----:B0-----:R-:W3:Y:S04]  /*2c410*/  LDL.LU.64 R8, [R1+0x3670] ;  /* 0x0036700001087983 */ /* 0x001ee80000300a00 */
[----:B------:R2:W-:Y:S02]  /*2c420*/  STL.64 [R1+0x3650], R6 ;  /* 0x0036500601007387 */ /* 0x0005e40000100a00 */
[----:B--2---:R-:W-:Y:S02]  /*2c430*/  MOV R6, R10 ;  /* 0x0000000a00067202 */ /* 0x004fe40000000f00 */
[----:B------:R-:W-:Y:S01]  /*2c440*/  MOV R7, R11 ;  /* 0x0000000b00077202 */ /* 0x000fe20000000f00 */
[----:B------:R-:W2:Y:S04]  /*2c450*/  LDL.LU R10, [R1+0x366c] ;  /* 0x00366c00010a7983 */ /* 0x000ea80000300800 */
[----:B------:R-:W2:Y:S04]  /*2c460*/  LDL.LU R11, [R1+0x3668] ;  /* 0x00366800010b7983 */ /* 0x000ea80000300800 */
[----:B------:R4:W-:Y:S04]  /*2c470*/  STL.64 [R1+0x3640], R26 ;  /* 0x0036401a01007387 */ /* 0x0009e80000100a00 */
[----:B------:R3:W-:Y:S01]  /*2c480*/  STL.64 [R1+0x3638], R24 ;  /* 0x0036381801007387 */ /* 0x0007e20000100a00 */
[----:B----4-:R-:W-:Y:S01]  /*2c490*/  MOV R26, R21 ;  /* 0x00000015001a7202 */ /* 0x010fe20000000f00 */
[----:B---3--:R-:W-:Y:S01]  /*2c4a0*/  IMAD.MOV.U32 R24, RZ, RZ, R23 ;  /* 0x000000ffff187224 */ /* 0x008fe200078e0017 */
[----:B------:R-:W-:-:S02]  /*2c4b0*/  MOV R25, R22 ;  /* 0x0000001600197202 */ /* 0x000fc40000000f00 */
[----:B------:R-:W-:Y:S02]  /*2c4c0*/  MOV R27, R20 ;  /* 0x00000014001b7202 */ /* 0x000fe40000000f00 */
[----:B------:R-:W0:Y:S04]  /*2c4d0*/  LDSM.16.MT88.4 R20, [R28+UR6+0x24400] ;  /* 0x024400061c14783b */ /* 0x000e280008004200 */
[----:B------:R-:W-:Y:S04]  /*2c4e0*/  STL [R1+0x35a8], R28 ;  /* 0x0035a81c01007387 */ /* 0x000fe80000100800 */
[----:B0-----:R-:W-:Y:S04]  /*2c4f0*/  STL.64 [R1+0x3530], R22 ;  /* 0x0035301601007387 */ /* 0x001fe80000100a00 */
[----:B------:R0:W-:Y:S04]  /*2c500*/  STL.64 [R1+0x3528], R20 ;  /* 0x0035281401007387 */ /* 0x0001e80000100a00 */
[----:B0-----:R-:W3:Y:S01]  /*2c510*/  LDL.LU R20, [R1+0x50] ;  /* 0x0000500001147983 */ /* 0x001ee20000300800 */
[----:B--2---:R-:W-:Y:S03]  /*2c520*/  HMMA.16816.F32.BF16 R12, R16, R14, R8 ;  /* 0x0000000e100c723c */ /* 0x004fe60000041808 */
[----:B------:R-:W3:Y:S04]  /*2c530*/  LDL.LU.64 R10, [R1+0x3660] ;  /* 0x00366000010a7983 */ /* 0x000ee80000300a00 */
[----:B------:R-:W3:Y:S04]  /*2c540*/  LDL.LU.64 R8, [R1+0x3658] ;  /* 0x0036580001087983 */ /* 0x000ee80000300a00 */
[----:B------:R-:W3:-:S12]  /*2c550*/  LDL.LU.64 R16, [R1+0xc0] ;  /* 0x0000c00001107983 */ /* 0x000ed80000300a00 */
[----:B------:R-:W-:Y:S04]  /*2c560*/  STL [R1+0x35b8], R12 ;  /* 0x0035b80c01007387 */ /* 0x000fe80000100800 */
[----:B------:R0:W-:Y:S04]  /*2c570*/  STL [R1+0x35b4], R13 ;  /* 0x0035b40d01007387 */ /* 0x0001e80000100800 */
[----:B------:R-:W-:Y:S04]  /*2c580*/  STL [R1+0x35b0], R14 ;  /* 0x0035b00e01007387 */ /* 0x000fe80000100800 */
[----:B------:R1:W-:Y:S04]  /*2c590*/  STL [R1+0x35ac], R15 ;  /* 0x0035ac0f01007387 */ /* 0x0003e80000100800 */
[----:B0-----:R-:W2:Y:S01]  /*2c5a0*/  LDL.LU.64 R12, [R1+0xe0] ;  /* 0x0000e000010c7983 */ /* 0x001ea20000300a00 */
[----:B------:R-:W-:Y:S01]  /*2c5b0*/  IMAD.MOV.U32 R21, RZ, RZ, R29 ;  /* 0x000000ffff157224 */ /* 0x000fe200078e001d */
[----:B------:R-:W-:-:S02]  /*2c5c0*/  MOV R22, R3 ;  /* 0x0000000300167202 */ /* 0x000fc40000000f00 */
[----:B------:R-:W-:-:S07]  /*2c5d0*/  MOV R23, R0 ;  /* 0x0000000000177202 */ /* 0x000fce0000000f00 */
[C---:B---3--:R-:W-:Y:S06]  /*2c5e0*/  HMMA.16816.F32.BF16 R20, R8.reuse, R16, R20 ;  /* 0x000000100814723c */ /* 0x048fec0000041814 */
[----:B------:R-:W-:Y:S01]  /*2c5f0*/  MOV R2, R16 ;  /* 0x0000001000027202 */ /* 0x000fe20000000f00 */
[----:B--2---:R-:W-:-:S15]  /*2c600*/  HMMA.16816.F32.BF16 R4, R8, R12, R4 ;  /* 0x0000000c0804723c */ /* 0x004fde0000041804 */
[----:B------:R-:W-:-:S02]  /*2c610*/  NOP ;  /* 0x0000000000007918 */ /* 0x000fc40000000000 */
[----:B------:R-:W-:Y:S02]  /*2c620*/  MOV R18, R20 ;  /* 0x0000001400127202 */ /* 0x000fe40000000f00 */
[----:B------:R-:W-:Y:S01]  /*2c630*/  MOV R16, R22 ;  /* 0x0000001600107202 */ /* 0x000fe20000000f00 */
[----:B------:R-:W-:Y:S01]  /*2c640*/  IMAD.MOV.U32 R0, RZ, RZ, R23 ;  /* 0x000000ffff007224 */ /* 0x000fe200078e0017 */
[----:B------:R-:W-:Y:S01]  /*2c650*/  MOV R23, R12 ;  /* 0x0000000c00177202 */ /* 0x000fe20000000f00 */
[----:B------:R-:W-:Y:S01]  /*2c660*/  STL [R1+0x35bc], R18 ;  /* 0x0035bc1201007387 */ /* 0x000fe20000100800 */
[----:B------:R-:W-:Y:S02]  /*2c670*/  MOV R22, R13 ;  /* 0x0000000d00167202 */ /* 0x000fe40000000f00 */
[----:B-1----:R-:W-:Y:S02]  /*2c680*/  MOV R15, R4 ;  /* 0x00000004000f7202 */ /* 0x002fe40000000f00 */
[----:B------:R-:W-:-:S02]  /*2c690*/  MOV R29, R6 ;  /* 0x00000006001d7202 */ /* 0x000fc40000000f00 */
[----:B------:R-:W-:Y:S02]  /*2c6a0*/  MOV R19, R7 ;  /* 0x0000000700137202 */ /* 0x000fe40000000f00 */
[----:B------:R-:W2:Y:S04]  /*2c6b0*/  LDL.LU.64 R6, [R1+0x3650] ;  /* 0x0036500001067983 */ /* 0x000ea80000300a00 */
[----:B------:R0:W-:Y:S04]  /*2c6c0*/  STL [R1+0x3648], R15 ;  /* 0x0036480f01007387 */ /* 0x0001e80000100800 */
[----:B------:R-:W3:Y:S01]  /*2c6d0*/  LDL.LU.64 R12, [R1+0xf0] ;  /* 0x0000f000010c7983 */ /* 0x000ee20000300a00 */
[----:B------:R-:W-:-:S03]  /*2c6e0*/  IMAD.MOV.U32 R28, RZ, RZ, R5 ;  /* 0x000000ffff1c7224 */ /* 0x000fc600078e0005 */
[----:B------:R-:W4:Y:S04]  /*2c6f0*/  LDL.LU.64 R4, [R1+0x120] ;  /* 0x0001200001047983 */ /* 0x000f280000300a00 */
[----:B0-----:R-:W2:Y:S01]  /*2c700*/  LDL.LU R15, [R1+0x3648] ;  /* 0x00364800010f7983 */ /* 0x001ea20000300800 */
[----:B------:R-:W-:Y:S01]  /*2c710*/  IMAD.MOV.U32 R3, RZ, RZ, R17 ;  /* 0x000000ffff037224 */ /* 0x000fe200078e0011 */
[----:B------:R-:W-:Y:S01]  /*2c720*/  MOV R17, R21 ;  /* 0x0000001500117202 */ /* 0x000fe20000000f00 */
[----:B---3--:R-:W-:Y:S06]  /*2c730*/  HMMA.16816.F32.BF16 R24, R8, R12, R24 ;  /* 0x0000000c0818723c */ /* 0x008fec0000041818 */
[----:B------:R-:W-:Y:S01]  /*2c740*/  IMAD.MOV.U32 R20, RZ, RZ, R13 ;  /* 0x000000ffff147224 */ /* 0x000fe200078e000d */
[----:B------:R-:W-:-:S15]  /*2c750*/  MOV R21, R12 ;  /* 0x0000000c00157202 */ /* 0x000fde0000000f00 */
[----:B------:R-:W-:-:S02]  /*2c760*/  NOP ;  /* 0x0000000000007918 */ /* 0x000fc40000000000 */
[----:B------:R-:W-:Y:S01]  /*2c770*/  MOV R13, R26 ;  /* 0x0000001a000d7202 */ /* 0x000fe20000000f00 */
[----:B------:R-:W-:Y:S01]  /*2c780*/  IMAD.MOV.U32 R14, RZ, RZ, R27 ;  /* 0x000000ffff0e7224 */ /* 0x000fe200078e001b */
[----:B------:R-:W-:Y:S02]  /*2c790*/  MOV R18, R24 ;  /* 0x0000001800127202 */ /* 0x000fe40000000f00 */
[----:B------:R-:W-:Y:S01]  /*2c7a0*/  MOV R12, R25 ;  /* 0x00000019000c7202 */ /* 0x000fe20000000f00 */
[----:B------:R-:W3:Y:S04]  /*2c7b0*/  LDL.LU.64 R26, [R1+0x3640] ;  /* 0x00364000011a7983 */ /* 0x000ee80000300a00 */
[----:B------:R-:W4:Y:S04]  /*2c7c0*/  LDL.LU.64 R24, [R1+0x3638] ;  /* 0x0036380001187983 */ /* 0x000f280000300a00 */
[----:B--2---:R-:W-:Y:S04]  /*2c7d0*/  STL.64 [R1+0x35d8], R14 ;  /* 0x0035d80e01007387 */ /* 0x004fe80000100a00 */
[----:B------:R0:W-:Y:S04]  /*2c7e0*/  STL.64 [R1+0x35d0], R12 ;  /* 0x0035d00c01007387 */ /* 0x0001e80000100a00 */
[----:B0-----:R-:W2:Y:S01]  /*2c7f0*/  LDL.LU R12, [R1+0x40] ;  /* 0x00004000010c7983 */ /* 0x001ea20000300800 */
[----:B------:R-:W-:-:S02]  /*2c800*/  MOV R14, R7 ;  /* 0x00000007000e7202 */ /* 0x000fc40000000f00 */
[----:B------:R-:W-:Y:S02]  /*2c810*/  MOV R13, R6 ;  /* 0x00000006000d7202 */ /* 0x000fe40000000f00 */
[----:B------:R-:W3:Y:S04]  /*2c820*/  LDL.LU R6, [R1+0x3634] ;  /* 0x0036340001067983 */ /* 0x000ee80000300800 */
[----:B------:R-:W3:Y:S01]  /*2c830*/  LDL.LU R7, [R1+0x3630] ;  /* 0x0036300001077983 */ /* 0x000ee20000300800 */
[----:B----4-:R-:W-:-:S03]  /*2c840*/  MOV R15, R24 ;  /* 0x00000018000f7202 */ /* 0x010fc60000000f00 */
[----:B------:R-:W4:Y:S04]  /*2c850*/  LDL.LU R24, [R1+0x362c] ;  /* 0x00362c0001187983 */ /* 0x000f280000300800 */
[----:B------:R-:W-:Y:S04]  /*2c860*/  STL.64 [R1+0x35e8], R14 ;  /* 0x0035e80e01007387 */ /* 0x000fe80000100a00 */
[----:B--2---:R-:W-:Y:S04]  /*2c870*/  STL.64 [R1+0x35e0], R12 ;  /* 0x0035e00c01007387 */ /* 0x004fe80000100a00 */
[----:B------:R-:W-:Y:S04]  /*2c880*/  STL.64 [R1+0x35c8], R18 ;  /* 0x0035c81201007387 */ /* 0x000fe80000100a00 */
[----:B------:R0:W-:Y:S02]  /*2c890*/  STL.64 [R1+0x35c0], R16 ;  /* 0x0035c01001007387 */ /* 0x0001e40000100a00 */
[----:B0-----:R-:W-:-:S02]  /*2c8a0*/  MOV R16, R21 ;  /* 0x0000001500107202 */ /* 0x001fc40000000f00 */
[----:B------:R-:W-:Y:S02]  /*2c8b0*/  MOV R17, R20 ;  /* 0x0000001400117202 */ /* 0x000fe40000000f00 */
[----:B---3--:R-:W-:-:S03]  /*2c8c0*/  MOV R18, R27 ;  /* 0x0000001b00127202 */ /* 0x008fc60000000f00 */
[----:B------:R0:W-:Y:S02]  /*2c8d0*/  STL.64 [R1+0x35f0], R16 ;  /* 0x0035f01001007387 */ /* 0x0001e40000100a00 */
[----:B0-----:R-:W-:Y:S01]  /*2c8e0*/  IMAD.MOV.U32 R16, RZ, RZ, R25 ;  /* 0x000000ffff107224 */ /* 0x001fe200078e0019 */
[----:B------:R-:W-:Y:S01]  /*2c8f0*/  MOV R17, R26 ;  /* 0x0000001a00117202 */ /* 0x000fe20000000f00 */
[----:B------:R-:W4:Y:S04]  /*2c900*/  LDL.LU R25, [R1+0x3628] ;  /* 0x0036280001197983 */ /* 0x000f280000300800 */
[----:B------:R-:W4:Y:S04]  /*2c910*/  LDL.LU R26, [R1+0x3624] ;  /* 0x00362400011a7983 */ /* 0x000f280000300800 */
[----:B------:R-:W4:Y:S04]  /*2c920*/  LDL.LU R27, [R1+0x3620] ;  /* 0x00362000011b7983 */ /* 0x000f280000300800 */
[----:B------:R-:W2:Y:S01]  /*2c930*/  LDL.LU R19, [R1+0x2c] ;  /* 0x00002c0001137983 */ /* 0x000ea20000300800 */
[----:B------:R-:W-:Y:S01]  /*2c940*/  IMAD.MOV.U32 R14, RZ, RZ, R23 ;  /* 0x000000ffff0e7224 */ /* 0x000fe200078e0017 */
[----:B------:R-:W-:-:S02]  /*2c950*/  MOV R15, R22 ;  /* 0x00000016000f7202 */ /* 0x000fc40000000f00 */
[----:B------:R-:W-:Y:S02]  /*2c960*/  MOV R13, R4 ;  /* 0x00000004000d7202 */ /* 0x000fe40000000f00 */
[----:B------:R-:W-:Y:S01]  /*2c970*/  MOV R12, R5 ;  /* 0x00000005000c7202 */ /* 0x000fe20000000f00 */
[----:B--2---:R0:W-:Y:S04]  /*2c980*/  STL.64 [R1+0x3600], R18 ;  /* 0x0036001201007387 */ /* 0x0041e80000100a00 */
[----:B------:R1:W-:Y:S01]  /*2c990*/  STL.64 [R1+0x35f8], R16 ;  /* 0x0035f81001007387 */ /* 0x0003e20000100a00 */
[----:B----4-:R-:W-:Y:S01]  /*2c9a0*/  HMMA.16816.F32.BF16 R20, R8, R4, R24 ;  /* 0x000000040814723c */ /* 0x010fe20000041818 */
[----:B0-----:R-:W-:Y:S02]  /*2c9b0*/  MOV R18, R7 ;  /* 0x0000000700127202 */ /* 0x001fe40000000f00 */
[----:B-1----:R-:W2:Y:S04]  /*2c9c0*/  LDL.LU R16, [R1+0x10] ;  /* 0x0000100001107983 */ /* 0x002ea80000300800 */
[----:B------:R-:W2:Y:S01]  /*2c9d0*/  LDL.LU R17, [R1+0x14] ;  /* 0x0000140001117983 */ /* 0x000ea20000300800 */
[----:B------:R-:W-:-:S03]  /*2c9e0*/  IMAD.MOV.U32 R19, RZ, RZ, R6 ;  /* 0x000000ffff137224 */ /* 0x000fc600078e0006 */
[----:B------:R-:W2:Y:S04]  /*2c9f0*/  LDL.LU.64 R6, [R1+0x3618] ;  /* 0x0036180001067983 */ /* 0x000ea80000300a00 */
[----:B------:R-:W2:Y:S01]  /*2ca00*/  LDL.LU.64 R4, [R1+0x3610] ;  /* 0x0036100001047983 */ /* 0x000ea20000300a00 */
[----:B------:R-:W-:Y:S01]  /*2ca10*/  MOV R24, R2 ;  /* 0x0000000200187202 */ /* 0x000fe20000000f00 */
[----:B------:R-:W-:Y:S02]  /*2ca20*/  IMAD.MOV.U32 R25, RZ, RZ, R3 ;  /* 0x000000ffff197224 */ /* 0x000fe400078e0003 */
[----:B------:R-:W3:Y:S04]  /*2ca30*/  LDL.LU R2, [R1+0x360c] ;  /* 0x00360c0001027983 */ /* 0x000ee80000300800 */
[----:B------:R-:W4:Y:S04]  /*2ca40*/  LDL.LU R3, [R1+0x3608] ;  /* 0x0036080001037983 */ /* 0x000f280000300800 */
[----:B------:R-:W-:Y:S04]  /*2ca50*/  STL [R1+0x3548], R22 ;  /* 0x0035481601007387 */ /* 0x000fe80000100800 */
[----:B------:R-:W-:Y:S01]  /*2ca60*/  STL [R1+0x3544], R23 ;  /* 0x0035441701007387 */ /* 0x000fe20000100800 */
[----:B--2---:R-:W-:Y:S03]  /*2ca70*/  HMMA.16816.F32.BF16 R24, R4, R24, R16 ;  /* 0x000000180418723c */ /* 0x004fe60000041810 */
[----:B------:R-:W2:Y:S04]  /*2ca80*/  LDL.LU.64 R18, [R1+0x3600] ;  /* 0x0036000001127983 */ /* 0x000ea80000300a00 */
[----:B------:R-:W2:Y:S01]  /*2ca90*/  LDL.LU.64 R16, [R1+0x35f8] ;  /* 0x0035f80001107983 */ /* 0x000ea20000300a00 */
[----:B------:R-:W-:-:S02]  /*2caa0*/  MOV R8, R14 ;  /* 0x0000000e00087202 */ /* 0x000fc40000000f00 */
[----:B------:R-:W-:-:S13]  /*2cab0*/  MOV R9, R15 ;  /* 0x0000000f00097202 */ /* 0x000fda0000000f00 */
[----:B------:R-:W-:Y:S04]  /*2cac0*/  STL [R1+0x3540], R25 ;  /* 0x0035401901007387 */ /* 0x000fe80000100800 */
[----:B------:R-:W-:Y:S04]  /*2cad0*/  STL [R1+0x353c], R26 ;  /* 0x00353c1a01007387 */ /* 0x000fe80000100800 */
[----:B------:R-:W-:Y:S01]  /*2cae0*/  STL [R1+0x3538], R27 ;  /* 0x0035381b01007387 */ /* 0x000fe20000100800 */
[----:B--2---:R-:W-:Y:S03]  /*2caf0*/  HMMA.16816.F32.BF16 R8, R4, R8, R16 ;  /* 0x000000080408723c */ /* 0x004fe60000041810 */
[----:B------:R-:W2:-:S15]  /*2cb00*/  LDL.LU.64 R16, [R1+0x35f0] ;  /* 0x0035f00001107983 */ /* 0x000e9e0000300a00 */
[----:B------:R-:W-:-:S05]  /*2cb10*/  NOP ;  /* 0x0000000000007918 */ /* 0x000fca0000000000 */
[----:B------:R-:W-:Y:S04]  /*2cb20*/  STL.64 [R1+0x20], R8 ;  /* 0x0000200801007387 */ /* 0x000fe80000100a00 */
[----:B------:R-:W-:Y:S04]  /*2cb30*/  STL.64 [R1+0x28], R10 ;  /* 0x0000280a01007387 */ /* 0x000fe80000100a00 */
[----:B---3--:R-:W0:Y:S04]  /*2cb40*/  LDSM.16.MT88.4 R8, [R2+UR6+0x24800] ;  /* 0x024800060208783b */ /* 0x008e280008004200 */
[----:B0-----:R0:W-:Y:S04]  /*2cb50*/  STL.64 [R1+0x34f0], R10 ;  /* 0x0034f00a01007387 */ /* 0x0011e80000100a00 */
[----:B------:R1:W-:Y:S04]  /*2cb60*/  STL.64 [R1+0x34e8], R8 ;  /* 0x0034e80801007387 */ /* 0x0003e80000100a00 */
[----:B0-----:R-:W3:Y:S01]  /*2cb70*/  LDL.LU R10, [R1+0x128] ;  /* 0x00012800010a7983 */ /* 0x001ee20000300800 */
[----:B-1----:R-:W-:Y:S01]  /*2cb80*/  MOV R8, R13 ;  /* 0x0000000d00087202 */ /* 0x002fe20000000f00 */
[----:B------:R-:W-:-:S02]  /*2cb90*/  IMAD.MOV.U32 R9, RZ, RZ, R12 ;  /* 0x000000ffff097224 */ /* 0x000fc400078e000c */
[----:B------:R-:W3:Y:S04]  /*2cba0*/  LDL.LU R11, [R1+0x12c] ;  /* 0x00012c00010b7983 */ /* 0x000ee80000300800 */
[----:B----4-:R-:W0:Y:S04]  /*2cbb0*/  LDSM.16.M88.4 R12, [R3+UR6+0x200] ;  /* 0x00020006030c783b */ /* 0x010e280008000200 */
[----:B0-----:R-:W-:Y:S04]  /*2cbc0*/  STL.64 [R1+0xa0], R12 ;  /* 0x0000a00c01007387 */ /* 0x001fe80000100a00 */
[----:B------:R-:W-:Y:S04]  /*2cbd0*/  STL.64 [R1+0xa8], R14 ;  /* 0x0000a80e01007387 */ /* 0x000fe80000100a00 */
[----:B------:R-:W0:Y:S04]  /*2cbe0*/  LDSM.16.M88.4 R12, [R3+UR6+0x8200] ;  /* 0x00820006030c783b */ /* 0x000e280008000200 */
[----:B0-----:R-:W-:Y:S04]  /*2cbf0*/  STL.64 [R1+0xb0], R12 ;  /* 0x0000b00c01007387 */ /* 0x001fe80000100a00 */
[----:B------:R0:W-:Y:S04]  /*2cc00*/  STL.64 [R1+0xb8], R14 ;  /* 0x0000b80e01007387 */ /* 0x0001e80000100a00 */
[----:B0-----:R-:W2:Y:S04]  /*2cc10*/  LDL.LU.64 R14, [R1+0x35e8] ;  /* 0x0035e800010e7983 */ /* 0x001ea80000300a00 */
[----:B------:R-:W2:Y:S02]  /*2cc20*/  LDL.LU.64 R12, [R1+0x35e0] ;  /* 0x0035e000010c7983 */ /* 0x000ea40000300a00 */
[----:B--2---:R-:W-:Y:S02]  /*2cc30*/  HMMA.16816.F32.BF16 R16, R4, R16, R12 ;  /* 0x000000100410723c */ /* 0x004fe4000004180c */
[----:B------:R-:W2:Y:S04]  /*2cc40*/  LDL.LU.64 R14, [R1+0x35d8] ;  /* 0x0035d800010e7983 */ /* 0x000ea80000300a00 */
[----:B------:R-:W4:-:S15]  /*2cc50*/  LDL.LU.64 R12, [R1+0x35d0] ;  /* 0x0035d000010c7983 */ /* 0x000f1e0000300a00 */
[----:B------:R-:W-:-:S02]  /*2cc60*/  NOP ;  /* 0x0000000000007918 */ /* 0x000fc40000000000 */
[----:B------:R0:W-:Y:S01]  /*2cc70*/  STL [R1+0x4c], R19 ;  /* 0x00004c1301007387 */ /* 0x0001e20000100800 */
[----:B------:R-:W-:-:S03]  /*2cc80*/  MOV R27, R18 ;  /* 0x00000012001b7202 */ /* 0x000fc60000000f00 */
[----:B0-----:R-:W3:Y:S01]  /*2cc90*/  LDL.LU.64 R18, [R1+0x35c8] ;  /* 0x0035c80001127983 */ /* 0x001ee20000300a00 */
[----:B------:R-:W-:Y:S02]  /*2cca0*/  MOV R26, R17 ;  /* 0x00000011001a7202 */ /* 0x000fe40000000f00 */
[----:B------:R-:W-:Y:S02]  /*2ccb0*/  MOV R25, R16 ;  /* 0x0000001000197202 */ /* 0x000fe40000000f00 */
[----:B------:R-:W2:Y:S04]  /*2ccc0*/  LDL.LU.64 R16, [R1+0x35c0] ;  /* 0x0035c00001107983 */ /* 0x000ea80000300a00 */
[----:B------:R-:W-:Y:S04]  /*2ccd0*/  STL.64 [R1+0x3558], R26 ;  /* 0x0035581a01007387 */ /* 0x000fe80000100a00 */
[----:B------:R3:W-:Y:S02]  /*2cce0*/  STL.64 [R1+0x3550], R24 ;  /* 0x0035501801007387 */ /* 0x0007e40000100a00 */
[----:B---3--:R-:W-:-:S02]  /*2ccf0*/  IMAD.MOV.U32 R24, RZ, RZ, R18 ;  /* 0x000000ffff187224 */ /* 0x008fc400078e0012 */
[----:B------:R-:W3:Y:S01]  /*2cd00*/  LDL.LU R18, [R1+0x35bc] ;  /* 0x0035bc0001127983 */ /* 0x000ee20000300800 */
[----:B----4-:R-:W-:Y:S02]  /*2cd10*/  MOV R26, R13 ;  /* 0x0000000d001a7202 */ /* 0x010fe40000000f00 */
[----:B--2---:R-:W-:Y:S02]  /*2cd20*/  MOV R27, R14 ;  /* 0x0000000e001b7202 */ /* 0x004fe40000000f00 */
[----:B------:R-:W-:Y:S02]  /*2cd30*/  MOV R25, R12 ;  /* 0x0000000c00197202 */ /* 0x000fe40000000f00 */
[----:B------:R-:W2:Y:S04]  /*2cd40*/  LDL.LU R12, [R1+0x35b8] ;  /* 0x0035b800010c7983 */ /* 0x000ea80000300800 */
[----:B------:R-:W2:Y:S04]  /*2cd50*/  LDL.LU R13, [R1+0x35b4] ;  /* 0x0035b400010d7983 */ /* 0x000ea80000300800 */
[----:B------:R-:W2:Y:S04]  /*2cd60*/  LDL.LU R14, [R1+0x35b0] ;  /* 0x0035b000010e7983 */ /* 0x000ea80000300800 */
[----:B------:R-:W-:Y:S04]  /*2cd70*/  STL.64 [R1+0x3578], R26 ;  /* 0x0035781a01007387 */ /* 0x000fe80000100a00 */
[----:B------:R0:W-:Y:S02]  /*2cd80*/  STL.64 [R1+0x3570], R24 ;  /* 0x0035701801007387 */ /* 0x0001e40000100a00 */
[----:B0-----:R-:W-:Y:S01]  /*2cd90*/  IMAD.MOV.U32 R24, RZ, RZ, R15 ;  /* 0x000000ffff187224 */ /* 0x001fe200078e000f */
[----:B------:R-:W-:Y:S01]  /*2cda0*/  MOV R25, R28 ;  /* 0x0000001c00197202 */ /* 0x000fe20000000f00 */
[----:B------:R-:W2:Y:S04]  /*2cdb0*/  LDL.LU R15, [R1+0x35ac] ;  /* 0x0035ac00010f7983 */ /* 0x000ea80000300800 */
[----:B------:R-:W4:Y:S01]  /*2cdc0*/  LDL.LU R28, [R1+0x35a8] ;  /* 0x0035a800011c7983 */ /* 0x000f220000300800 */
[----:B------:R-:W-:-:S02]  /*2cdd0*/  MOV R26, R29 ;  /* 0x0000001d001a7202 */ /* 0x000fc40000000f00 */
[----:B------:R-:W-:-:S05]  /*2cde0*/  MOV R27, R19 ;  /* 0x00000013001b7202 */ /* 0x000fca0000000f00 */
[----:B------:R0:W-:Y:S04]  /*2cdf0*/  STL.64 [R1+0x3588], R26 ;  /* 0x0035881a01007387 */ /* 0x0001e80000100a00 */
[----:B------:R1:W-:Y:S01]  /*2ce00*/  STL.64 [R1+0x3580], R24 ;  /* 0x0035801801007387 */ /* 0x0003e20000100a00 */
[----:B0-----:R-:W-:Y:S02]  /*2ce10*/  MOV R26, R16 ;  /* 0x00000010001a7202 */ /* 0x001fe40000000f00 */
[----:B-1----:R-:W-:Y:S01]  /*2ce20*/  MOV R25, R17 ;  /* 0x0000001100197202 */ /* 0x002fe20000000f00 */
[----:B---3--:R-:W-:Y:S02]  /*2ce30*/  IMAD.MOV.U32 R24, RZ, RZ, R18 ;  /* 0x000000ffff187224 */ /* 0x008fe400078e0012 */
[----:B------:R-:W0:Y:S04]  /*2ce40*/  LDSM.16.M88.4 R16, [R3+UR6+0x10200] ;  /* 0x010200060310783b */ /* 0x000e280008000200 */
[----:B0-----:R-:W-:Y:S04]  /*2ce50*/  STL.64 [R1+0xd0], R16 ;  /* 0x0000d01001007387 */ /* 0x001fe80000100a00 */
[----:B------:R-:W-:Y:S04]  /*2ce60*/  STL.64 [R1+0xd8], R18 ;  /* 0x0000d81201007387 */ /* 0x000fe80000100a00 */
[----:B------:R-:W0:Y:S04]  /*2ce70*/  LDSM.16.M88.4 R16, [R3+UR6+0x18200] ;  /* 0x018200060310783b */ /* 0x000e280008000200 */
[----:B------:R-:W-:Y:S04]  /*2ce80*/  STL [R1+0x3358], R3 ;  /* 0x0033580301007387 */ /* 0x000fe80000100800 */
[----:B0-----:R-:W-:Y:S04]  /*2ce90*/  STL.64 [R1+0x110], R16 ;  /* 0x0001101001007387 */ /* 0x001fe80000100a00 */
[----:B------:R-:W-:Y:S04]  /*2cea0*/  STL.64 [R1+0x118], R18 ;  /* 0x0001181201007387 */ /* 0x000fe80000100a00 */
[----:B----4-:R-:W0:Y:S04]  /*2ceb0*/  LDSM.16.MT88.4 R16, [R28+UR6+0x24800] ;  /* 0x024800061c10783b */ /* 0x010e280008004200 */
[----:B------:R-:W-:Y:S04]  /*2cec0*/  STL [R1+0x3520], R2 ;  /* 0x0035200201007387 */ /* 0x000fe80000100800 */
[----:B0-----:R0:W-:Y:S04]  /*2ced0*/  STL.64 [R1+0x34b0], R18 ;  /* 0x0034b01201007387 */ /* 0x0011e80000100a00 */
[----:B------:R-:W-:Y:S04]  /*2cee0*/  STL.64 [R1+0x34a8], R16 ;  /* 0x0034a81001007387 */ /* 0x000fe80000100a00 */
[----:B0-----:R-:W3:Y:S01]  /*2cef0*/  LDL.64 R18, [R1+0xe8] ;  /* 0x0000e80001127983 */ /* 0x001ee20000100a00 */
[----:B--2---:R-:W-:-:S15]  /*2cf00*/  HMMA.16816.F32.BF16 R12, R4, R8, R12 ;  /* 0x00000008040c723c */ /* 0x004fde000004180c */
[----:B------:R-:W-:-:S09]  /*2cf10*/  NOP ;  /* 0x0000000000007918 */ /* 0x000fd20000000000 */
[----:B------:R-:W-:Y:S01]  /*2cf20*/  IMAD.MOV.U32 R7, RZ, RZ, R14 ;  /* 0x000000ffff077224 */ /* 0x000fe200078e000e */
[----:B------:R-:W-:Y:S01]  /*2cf30*/  MOV R6, R15 ;  /* 0x0000000f00067202 */ /* 0x000fe20000000f00 */
[----:B---3--:R0:W-:Y:S04]  /*2cf40*/  STL.64 [R1+0x3590], R18 ;  /* 0x0035901201007387 */ /* 0x0081e80000100a00 */
[----:B0-----:R-:W2:Y:S04]  /*2cf50*/  LDL.LU.64 R18, [R1+0xc8] ;  /* 0x0000c80001127983 */ /* 0x001ea80000300a00 */
[----:B------:R0:W-:Y:S04]  /*2cf60*/  STL.64 [R1+0x30], R12 ;  /* 0x0000300c01007387 */ /* 0x0001e80000100a00 */
[----:B------:R-:W2:Y:S04]  /*2cf70*/  LDL.LU.64 R14, [R1+0x35a0] ;  /* 0x0035a000010e7983 */ /* 0x000ea80000300a00 */
[----:B0-----:R-:W2:Y:S01]  /*2cf80*/  LDL.LU.64 R12, [R1+0x3598] ;  /* 0x00359800010c7983 */ /* 0x001ea20000300a00 */
[----:B------:R-:W-:-:S07]  /*2cf90*/  MOV R27, R0 ;  /* 0x00000000001b7202 */ /* 0x000fce0000000f00 */
[----:B--2---:R-:W-:Y:S06]  /*2cfa0*/  HMMA.16816.F32.BF16 R24, R12, R18, R24 ;  /* 0x000000120c18723c */ /* 0x004fec0000041818 */
[----:B------:R-:W-:Y:S02]  /*2cfb0*/  MOV R22, R18 ;  /* 0x0000001200167202 */ /* 0x000fe40000000f00 */
[----:B------:R-:W-:Y:S02]  /*2cfc0*/  MOV R23, R19 ;  /* 0x0000001300177202 */ /* 0x000fe40000000f00 */
[----:B------:R-:W2:-:S14]  /*2cfd0*/  LDL.LU.64 R18, [R1+0x3590] ;  /* 0x0035900001127983 */ /* 0x000e9c0000300a00 */
[----:B------:R-:W-:Y:S02]  /*2cfe0*/  MOV R3, R26 ;  /* 0x0000001a00037202 */ /* 0x000fe40000000f00 */
[----:B------:R-:W-:Y:S01]  /*2cff0*/  MOV R0, R27 ;  /* 0x0000001b00007202 */ /* 0x000fe20000000f00 */
[----:B------:R-:W-:Y:S01]  /*2d000*/  IMAD.MOV.U32 R9, RZ, RZ, R24 ;  /* 0x000000ffff097224 */ /* 0x000fe200078e0018 */
[----:B------:R-:W-:Y:S01]  /*2d010*/  MOV R8, R25 ;  /* 0x0000001900087202 */ /* 0x000fe20000000f00 */
[----:B------:R-:W2:Y:S04]  /*2d020*/  LDL.LU.64 R26, [R1+0x3588] ;  /* 0x00358800011a7983 */ /* 0x000ea80000300a00 */
[----:B------:R-:W2:Y:S04]  /*2d030*/  LDL.LU.64 R24, [R1+0x3580] ;  /* 0x0035800001187983 */ /* 0x000ea80000300a00 */
[----:B------:R0:W-:Y:S04]  /*2d040*/  STL.64 [R1+0x3568], R22 ;  /* 0x0035681601007387 */ /* 0x0001e80000100a00 */
[----:B------:R1:W-:Y:S04]  /*2d050*/  STL.64 [R1+0x3560], R20 ;  /* 0x0035601401007387 */ /* 0x0003e80000100a00 */
[----:B0-----:R-:W3:Y:S01]  /*2d060*/  LDL.LU.64 R22, [R1+0xf8] ;  /* 0x0000f80001167983 */ /* 0x001ee20000300a00 */
[----:B--2---:R-:W-:-:S15]  /*2d070*/  HMMA.16816.F32.BF16 R24, R12, R18, R24 ;  /* 0x000000120c18723c */ /* 0x004fde0000041818 */
[----:B------:R-:W-:-:S09]  /*2d080*/  NOP ;  /* 0x0000000000007918 */ /* 0x000fd20000000000 */
[----:B------:R-:W-:Y:S01]  /*2d090*/  MOV R17, R26 ;  /* 0x0000001a00117202 */ /* 0x000fe20000000f00 */
[----:B------:R-:W-:Y:S01]  /*2d0a0*/  IMAD.MOV.U32 R16, RZ, RZ, R27 ;  /* 0x000000ffff107224 */ /* 0x000fe200078e001b */
[----:B------:R-:W-:Y:S02]  /*2d0b0*/  MOV R29, R24 ;  /* 0x00000018001d7202 */ /* 0x000fe40000000f00 */
[----:B------:R-:W-:Y:S01]  /*2d0c0*/  MOV R28, R25 ;  /* 0x00000019001c7202 */ /* 0x000fe20000000f00 */
[----:B------:R-:W2:Y:S04]  /*2d0d0*/  LDL.LU.64 R26, [R1+0x3578] ;  /* 0x00357800011a7983 */ /* 0x000ea80000300a00 */
[----:B------:R-:W2:Y:S01]  /*2d0e0*/  LDL.LU.64 R24, [R1+0x3570] ;  /* 0x0035700001187983 */ /* 0x000ea20000300a00 */
[----:B---3--:R-:W-:-:S02]  /*2d0f0*/  MOV R5, R22 ;  /* 0x0000001600057202 */ /* 0x008fc40000000f00 */
[----:B------:R-:W-:Y:S01]  /*2d100*/  MOV R4, R23 ;  /* 0x0000001700047202 */ /* 0x000fe20000000f00 */
[----:B------:R-:W-:Y:S01]  /*2d110*/  IMAD.MOV.U32 R2, RZ, RZ, R19 ;  /* 0x000000ffff027224 */ /* 0x000fe200078e0013 */
[----:B--2---:R-:W-:Y:S01]  /*2d120*/  HMMA.16816.F32.BF16 R24, R12, R22, R24 ;  /* 0x000000160c18723c */ /* 0x004fe20000041818 */
[----:B------:R-:W2:Y:S04]  /*2d130*/  LDL.LU.64 R22, [R1+0x3568] ;  /* 0x0035680001167983 */ /* 0x000ea80000300a00 */
[----:B-1----:R-:W3:-:S15]  /*2d140*/  LDL.LU.64 R20, [R1+0x3560] ;  /* 0x0035600001147983 */ /* 0x002ede0000300a00 */
[----:B------:R-:W-:-:S03]  /*2d150*/  NOP ;  /* 0x0000000000007918 */ /* 0x000fc60000000000 */
[----:B------:R0:W-:Y:S01]  /*2d160*/  STL.64 [R1+0x90], R24 ;  /* 0x0000901801007387 */ /* 0x0001e20000100a00 */
[----:B------:R-:W-:Y:S01]  /*2d170*/  MOV R19, R26 ;  /* 0x0000001a00137202 */ /* 0x000fe20000000f00 */
[----:B------:R-:W-:Y:S02]  /*2d180*/  IMAD.MOV.U32 R18, RZ, RZ, R27 ;  /* 0x000000ffff127224 */ /* 0x000fe400078e001b */
[----:B------:R-:W4:Y:S04]  /*2d190*/  LDL.LU.64 R26, [R1+0x3558] ;  /* 0x00355800011a7983 */ /* 0x000f280000300a00 */
[----:B0-----:R-:W3:Y:S04]  /*2d1a0*/  LDL.LU.64 R24, [R1+0x3550] ;  /* 0x0035500001187983 */ /* 0x001ee80000300a00 */
[----:B------:R2:W-:Y:S04]  /*2d1b0*/  STL.64 [R1+0x3518], R6 ;  /* 0x0035180601007387 */ /* 0x0005e80000100a00 */
[----:B------:R-:W-:Y:S01]  /*2d1c0*/  STL.64 [R1+0x3510], R4 ;  /* 0x0035100401007387 */ /* 0x000fe20000100a00 */
[----:B--2---:R-:W-:-:S02]  /*2d1d0*/  MOV R6, R22 ;  /* 0x0000001600067202 */ /* 0x004fc40000000f00 */
[----:B------:R-:W-:Y:S01]  /*2d1e0*/  MOV R7, R23 ;  /* 0x0000001700077202 */ /* 0x000fe20000000f00 */
[----:B------:R-:W2:Y:S04]  /*2d1f0*/  LDL.LU R22, [R1+0x3548] ;  /* 0x0035480001167983 */ /* 0x000ea80000300800 */
[----:B------:R-:W2:Y:S04]  /*2d200*/  LDL.LU R23, [R1+0x3544] ;  /* 0x0035440001177983 */ /* 0x000ea80000300800 */
[----:B------:R-:W-:Y:S04]  /*2d210*/  STL.64 [R1+0x3508], R18 ;  /* 0x0035081201007387 */ /* 0x000fe80000100a00 */
[----:B------:R4:W-:Y:S02]  /*2d220*/  STL.64 [R1+0x3500], R16 ;  /* 0x0035001001007387 */ /* 0x0009e40000100a00 */
[----:B----4-:R-:W-:Y:S01]  /*2d230*/  IMAD.MOV.U32 R17, RZ, RZ, R26 ;  /* 0x000000ffff117224 */ /* 0x010fe200078e001a */
[----:B------:R-:W-:-:S02]  /*2d240*/  MOV R18, R27 ;  /* 0x0000001b00127202 */ /* 0x000fc40000000f00 */
[----:B---3--:R-:W-:Y:S02]  /*2d250*/  MOV R16, R25 ;  /* 0x0000001900107202 */ /* 0x008fe40000000f00 */
[----:B------:R-:W3:Y:S04]  /*2d260*/  LDL.LU R25, [R1+0x3540] ;  /* 0x0035400001197983 */ /* 0x000ee80000300800 */
[----:B------:R-:W3:Y:S04]  /*2d270*/  LDL.LU R26, [R1+0x353c] ;  /* 0x00353c00011a7983 */ /* 0x000ee80000300800 */
[----:B------:R-:W3:Y:S04]  /*2d280*/  LDL.LU R27, [R1+0x3538] ;  /* 0x00353800011b7983 */ /* 0x000ee80000300800 */
[----:B------:R-:W4:Y:S01]  /*2d290*/  LDL.LU R19, [R1+0x4c] ;  /* 0x00004c0001137983 */ /* 0x000f220000300800 */
[----:B--2---:R-:W-:Y:S03]  /*2d2a0*/  HMMA.16816.F32.BF16 R12, R12, R10, R20 ;  /* 0x0000000a0c0c723c */ /* 0x004fe60000041814 */
[----:B------:R-:W3:Y:S04]  /*2d2b0*/  LDL.LU.64 R22, [R1+0x3530] ;  /* 0x0035300001167983 */ /* 0x000ee80000300a00 */
[----:B------:R-:W3:-:S15]  /*2d2c0*/  LDL.LU.64 R20, [R1+0x3528] ;  /* 0x0035280001147983 */ /* 0x000ede0000300a00 */
[----:B------:R-:W-:-:S01]  /*2d2d0*/  NOP ;  /* 0x0000000000007918 */ /* 0x000fc20000000000 */
[----:B------:R-:W-:Y:S04]  /*2d2e0*/  STL.64 [R1+0x10], R12 ;  /* 0x0000100c01007387 */ /* 0x000fe80000100a00 */
[----:B------:R0:W-:Y:S04]  /*2d2f0*/  STL.64 [R1+0x18], R14 ;  /* 0x0000180e01007387 */ /* 0x0001e80000100a00 */
[----:B0-----:R-:W2:Y:S01]  /*2d300*/  LDL.LU R14, [R1+0xe8] ;  /* 0x0000e800010e7983 */ /* 0x001ea20000300800 */
[----:B------:R-:W-:-:S03]  /*2d310*/  MOV R15, R2 ;  /* 0x00000002000f7202 */ /* 0x000fc60000000f00 */
[----:B------:R-:W4:Y:S01]  /*2d320*/  LDL.LU R2, [R1+0x3520] ;  /* 0x0035200001027983 */ /* 0x000f220000300800 */
[----:B---3--:R-:W-:Y:S03]  /*2d330*/  HMMA.16816.F32.BF16 R24, R20, R6, R24 ;  /* 0x000000061418723c */ /* 0x008fe60000041818 */
[----:B------:R-:W3:Y:S04]  /*2d340*/  LDL.LU.64 R6, [R1+0x3518] ;  /* 0x0035180001067983 */ /* 0x000ee80000300a00 */
[----:B------:R-:W3:-:S15]  /*2d350*/  LDL.LU.64 R4, [R1+0x3510] ;  /* 0x0035100001047983 */ /* 0x000ede0000300a00 */
[----:B------:R-:W-:-:S01]  /*2d360*/  NOP ;  /* 0x0000000000007918 */ /* 0x000fc20000000000 */
[----:B------:R0:W-:Y:S04]  /*2d370*/  STL.64 [R1], R24 ;  /* 0x0000001801007387 */ /* 0x0001e80000100a00 */
[----:B------:R1:W-:Y:S04]  /*2d380*/  STL.64 [R1+0x8], R26 ;  /* 0x0000081a01007387 */ /* 0x0003e80000100a00 */
[----:B0-----:R-:W2:Y:S04]  /*2d390*/  LDL.LU R24, [R1+0x20] ;  /* 0x0000200001187983 */ /* 0x001ea80000300800 */
[----:B------:R-:W2:Y:S04]  /*2d3a0*/  LDL.LU R25, [R1+0x24] ;  /* 0x0000240001197983 */ /* 0x000ea80000300800 */
[----:B-1----:R-:W2:Y:S04]  /*2d3b0*/  LDL.LU R26, [R1+0x28] ;  /* 0x00002800011a7983 */ /* 0x002ea80000300800 */
[----:B------:R-:W2:Y:S02]  /*2d3c0*/  LDL.LU R27, [R1+0x2c] ;  /* 0x00002c00011b7983 */ /* 0x000ea40000300800 */
[----:B--2---:R-:W-:Y:S02]  /*2d3d0*/  HMMA.16816.F32.BF16 R24, R20, R14, R24 ;  /* 0x0000000e1418723c */ /* 0x004fe40000041818 */
[----:B----4-:R-:W0:-:S15]  /*2d3e0*/  LDSM.16.MT88.4 R12, [R2+UR6+0x24c00] ;  /* 0x024c0006020c783b */ /* 0x010e1e0008004200 */
[----:B------:R-:W-:-:S06]  /*2d3f0*/  NOP ;  /* 0x0000000000007918 */ /* 0x000fcc0000000000 */
[----:B------:R-:W-:Y:S04]  /*2d400*/  STL.64 [R1+0x3490], R26 ;  /* 0x0034901a01007387 */ /* 0x000fe80000100a00 */
[----:B------:R1:W-:Y:S04]  /*2d410*/  STL.64 [R1+0x3488], R24 ;  /* 0x0034881801007387 */ /* 0x0003e80000100a00 */
[----:B-1----:R-:W2:Y:S04]  /*2d420*/  LDL.LU R24, [R1+0xa0] ;  /* 0x0000a00001187983 */ /* 0x002ea80000300800 */
[----:B------:R-:W2:Y:S04]  /*2d430*/  LDL.LU R25, [R1+0xa4] ;  /* 0x0000a40001197983 */ /* 0x000ea80000300800 */
[----:B--2---:R1:W-:Y:S04]  /*2d440*/  STL.64 [R1+0x34f8], R24 ;  /* 0x0034f81801007387 */ /* 0x0043e80000100a00 */
[----:B-1----:R-:W2:Y:S04]  /*2d450*/  LDL.LU R24, [R1+0x30] ;  /* 0x0000300001187983 */ /* 0x002ea80000300800 */
[----:B------:R-:W2:Y:S04]  /*2d460*/  LDL.LU R25, [R1+0x34] ;  /* 0x0000340001197983 */ /* 0x000ea80000300800 */
[----:B0-----:R3:W-:Y:S04]  /*2d470*/  STL [R1+0x3444], R15 ;  /* 0x0034440f01007387 */ /* 0x0017e80000100800 */
[----:B------:R0:W-:Y:S04]  /*2d480*/  STL [R1+0x34d0], R14 ;  /* 0x0034d00e01007387 */ /* 0x0001e80000100800 */
[----:B------:R1:W-:Y:S01]  /*2d490*/  STL.64 [R1+0x34c8], R12 ;  /* 0x0034c80c01007387 */ /* 0x0003e20000100a00 */
[----:B---3--:R-:W-:-:S02]  /*2d4a0*/  MOV R15, R4 ;  /* 0x00000004000f7202 */ /* 0x008fc40000000f00 */
[----:B0-----:R-:W-:-:S07]  /*2d4b0*/  MOV R14, R5 ;  /* 0x00000005000e7202 */ /* 0x001fce0000000f00 */
[----:B-1----:R-:W-:Y:S01]  /*2d4c0*/  HMMA.16816.F32.BF16 R12, R20, R14, R16 ;  /* 0x0000000e140c723c */ /* 0x002fe20000041810 */
[----:B------:R-:W3:Y:S04]  /*2d4d0*/  LDL.LU.64 R18, [R1+0x3508] ;  /* 0x0035080001127983 */ /* 0x000ee80000300a00 */
[----:B------:R-:W4:-:S15]  /*2d4e0*/  LDL.LU.64 R16, [R1+0x3500] ;  /* 0x0035000001107983 */ /* 0x000f1e0000300a00 */
[----:B------:R-:W-:-:S03]  /*2d4f0*/  NOP ;  /* 0x0000000000007918 */ /* 0x000fc60000000000 */
[----:B------:R-:W-:Y:S04]  /*2d500*/  STL.64 [R1+0x50], R12 ;  /* 0x0000500c01007387 */ /* 0x000fe80000100a00 */
[----:B------:R4:W-:Y:S02]  /*2d510*/  STL.64 [R1+0x58], R14 ;  /* 0x0000580e01007387 */ /* 0x0009e40000100a00 */
[----:B----4-:R-:W-:Y:S02]  /*2d520*/  MOV R14, R17 ;  /* 0x00000011000e7202 */ /* 0x010fe40000000f00 */
[----:B------:R-:W-:Y:S02]  /*2d530*/  MOV R15, R16 ;  /* 0x00000010000f7202 */ /* 0x000fe40000000f00 */
[----:B------:R-:W4:Y:S01]  /*2d540*/  LDL.LU.64 R16, [R1+0x110] ;  /* 0x0001100001107983 */ /* 0x000f220000300a00 */
[----:B------:R-:W-:-:S02]  /*2d550*/  MOV R26, R7 ;  /* 0x00000007001a7202 */ /* 0x000fc40000000f00 */
[----:B------:R-:W-:Y:S01]  /*2d560*/  LOP3.LUT R7, R2, 0x20, RZ, 0x3c, !PT ;  /* 0x0000002002077812 */ /* 0x000fe200078e3cff */
[----:B------:R-:W-:-:S05]  /*2d570*/  IMAD.MOV.U32 R27, RZ, RZ, R6 ;  /* 0x000000ffff1b7224 */ /* 0x000fca00078e0006 */
[----:B------:R-:W0:Y:S04]  /*2d580*/  LDSM.16.MT88.4 R4, [R7+UR6+0x24c00] ;  /* 0x024c00060704783b */ /* 0x000e280008004200 */
[----:B----4-:R1:W-:Y:S04]  /*2d590*/  STL.64 [R1+0x34c0], R16 ;  /* 0x0034c01001007387 */ /* 0x0103e80000100a00 */
[----:B-1----:R-:W4:Y:S04]  /*2d5a0*/  LDL.LU.64 R16, [R1+0xd0] ;  /* 0x0000d00001107983 */ /* 0x002f280000300a00 */
[----:B---3--:R-:W-:Y:S01]  /*2d5b0*/  STL.64 [R1+0x34e0], R18 ;  /* 0x0034e01201007387 */ /* 0x008fe20000100a00 */
[----:B--2---:R-:W-:Y:S03]  /*2d5c0*/  HMMA.16816.F32.BF16 R20, R20, R10, R24 ;  /* 0x0000000a1414723c */ /* 0x004fe60000041818 */
[----:B----4-:R1:W-:Y:S04]  /*2d5d0*/  STL.64 [R1+0x34d8], R16 ;  /* 0x0034d81001007387 */ /* 0x0103e80000100a00 */
[----:B-1----:R-:W2:Y:S04]  /*2d5e0*/  LDL.LU.64 R16, [R1+0xb0] ;  /* 0x0000b00001107983 */ /* 0x002ea80000300a00 */
[----:B0-----:R0:W-:Y:S04]  /*2d5f0*/  STL [R1+0x3408], R4 ;  /* 0x0034080401007387 */ /* 0x0011e80000100800 */
[----:B------:R1:W-:Y:S04]  /*2d600*/  STL [R1+0x3404], R5 ;  /* 0x0034040501007387 */ /* 0x0003e80000100800 */
[----:B------:R3:W-:Y:S04]  /*2d610*/  STL [R1+0x3400], R6 ;  /* 0x0034000601007387 */ /* 0x0007e80000100800 */
[----:B------:R4:W-:Y:S04]  /*2d620*/  STL [R1+0x33e8], R7 ;  /* 0x0033e80701007387 */ /* 0x0009e80000100800 */
[----:B------:R-:W2:Y:S04]  /*2d630*/  LDL.LU.64 R24, [R1+0x34f8] ;  /* 0x0034f80001187983 */ /* 0x000ea80000300a00 */
[----:B------:R-:W2:Y:S01]  /*2d640*/  LDL.LU.64 R10, [R1+0x34f0] ;  /* 0x0034f000010a7983 */ /* 0x000ea20000300a00 */
[----:B0-----:R-:W-:Y:S01]  /*2d650*/  MOV R4, R9 ;  /* 0x0000000900047202 */ /* 0x001fe20000000f00 */
[----:B-1----:R-:W-:-:S02]  /*2d660*/  IMAD.MOV.U32 R5, RZ, RZ, R8 ;  /* 0x000000ffff057224 */ /* 0x002fc400078e0008 */
[----:B------:R-:W2:Y:S01]  /*2d670*/  LDL.LU.64 R8, [R1+0x34e8] ;  /* 0x0034e80001087983 */ /* 0x000ea20000300a00 */
[----:B---3--:R-:W-:Y:S02]  /*2d680*/  MOV R6, R3 ;  /* 0x0000000300067202 */ /* 0x008fe40000000f00 */
[----:B------:R-:W-:Y:S02]  /*2d690*/  MOV R3, R23 ;  /* 0x0000001700037202 */ /* 0x000fe40000000f00 */
[----:B------:R-:W3:Y:S01]  /*2d6a0*/  LDL R23, [R1+0x140] ;  /* 0x0001400001177983 */ /* 0x000ee20000100800 */
[----:B----4-:R-:W-:Y:S02]  /*2d6b0*/  MOV R7, R0 ;  /* 0x0000000000077202 */ /* 0x010fe40000000f00 */
[----:B------:R-:W-:Y:S01]  /*2d6c0*/  MOV R12, R29 ;  /* 0x0000001d000c7202 */ /* 0x000fe20000000f00 */
[----:B------:R-:W-:Y:S01]  /*2d6d0*/  IMAD.MOV.U32 R13, RZ, RZ, R28 ;  /* 0x000000ffff0d7224 */ /* 0x000fe200078e001c */
[----:B------:R-:W-:-:S02]  /*2d6e0*/  MOV R0, R22 ;  /* 0x0000001600007202 */ /* 0x000fc40000000f00 */
[----:B------:R-:W-:Y:S01]  /*2d6f0*/  MOV R28, R20 ;  /* 0x00000014001c7202 */ /* 0x000fe20000000f00 */
[----:B------:R-:W-:Y:S01]  /*2d700*/  IMAD.MOV.U32 R29, RZ, RZ, R21 ;  /* 0x000000ffff1d7224 */ /* 0x000fe200078e0015 */
[C---:B--2---:R-:W-:Y:S06]  /*2d710*/  HMMA.16816.F32.BF16 R4, R8.reuse, R24, R4 ;  /* 0x000000180804723c */ /* 0x044fec0000041804 */
[----:B------:R-:W-:Y:S01]  /*2d720*/  HMMA.16816.F32.BF16 R12, R8, R16, R12 ;  /* 0x00000010080c723c */ /* 0x000fe2000004180c */
[----:B------:R0:W-:Y:S04]  /*2d730*/  STL.64 [R1+0x34b8], R24 ;  /* 0x0034b81801007387 */ /* 0x0001e80000100a00 */
[----:B0-----:R-:W2:Y:S04]  /*2d740*/  LDL.LU R24, [R1+0x10] ;  /* 0x0000100001187983 */ /* 0x001ea80000300800 */
[----:B------:R-:W2:Y:S04]  /*2d750*/  LDL.LU R25, [R1+0x14] ;  /* 0x0000140001197983 */ /* 0x000ea80000300800 */
[----:B------:R-:W2:Y:S04]  /*2d760*/  LDL.LU R26, [R1+0x18] ;  /* 0x00001800011a7983 */ /* 0x000ea80000300800 */
[----:B------:R-:W2:Y:S01]  /*2d770*/  LDL.LU R27, [R1+0x1c] ;  /* 0x00001c00011b7983 */ /* 0x000ea20000300800 */
[----:B------:R-:W-:Y:S01]  /*2d780*/  MOV R22, R4 ;  /* 0x0000000400167202 */ /* 0x000fe20000000f00 */
[----:B------:R-:W-:Y:S01]  /*2d790*/  IMAD.MOV.U32 R21, RZ, RZ, R5 ;  /* 0x000000ffff157224 */ /* 0x000fe200078e0005 */
[----:B------:R-:W-:-:S03]  /*2d7a0*/  MOV R20, R6 ;  /* 0x0000000600147202 */ /* 0x000fc60000000f00 */
[----:B---3--:R-:W-:Y:S04]  /*2d7b0*/  STL.64 [R1+0x34a0], R22 ;  /* 0x0034a01601007387 */ /* 0x008fe80000100a00 */
[----:B------:R0:W-:Y:S01]  /*2d7c0*/  STL.64 [R1+0x3498], R20 ;  /* 0x0034981401007387 */ /* 0x0001e20000100a00 */
[----:B------:R-:W-:Y:S02]  /*2d7d0*/  MOV R5, R16 ;  /* 0x0000001000057202 */ /* 0x000fe40000000f00 */
[----:B------:R-:W-:Y:S01]  /*2d7e0*/  MOV R4, R17 ;  /* 0x0000001100047202 */ /* 0x000fe20000000f00 */
[----:B0-----:R-:W3:Y:S04]  /*2d7f0*/  LDL.LU R20, [R1] ;  /* 0x0000000001147983 */ /* 0x001ee80000300800 */
[----:B------:R-:W3:Y:S04]  /*2d800*/  LDL.LU R21, [R1+0x4] ;  /* 0x0000040001157983 */ /* 0x000ee80000300800 */
[----:B------:R-:W3:Y:S04]  /*2d810*/  LDL.LU R22, [R1+0x8] ;  /* 0x0000080001167983 */ /* 0x000ee80000300800 */
[----:B------:R-:W3:Y:S04]  /*2d820*/  LDL.LU R23, [R1+0xc] ;  /* 0x00000c0001177983 */ /* 0x000ee80000300800 */
[----:B------:R-:W4:Y:S04]  /*2d830*/  LDL.LU.64 R18, [R1+0x34e0] ;  /* 0x0034e00001127983 */ /* 0x000f280000300a00 */
[----:B------:R-:W2:Y:S04]  /*2d840*/  LDL.LU.64 R16, [R1+0x34d8] ;  /* 0x0034d80001107983 */ /* 0x000ea80000300a00 */
[----:B------:R-:W-:Y:S04]  /*2d850*/  STL [R1+0x84], R13 ;  /* 0x0000840d01007387 */ /* 0x000fe80000100800 */
[----:B------:R0:W-:Y:S02]  /*2d860*/  STL.64 [R1+0x88], R14 ;  /* 0x0000880e01007387 */ /* 0x0001e40000100a00 */
[----:B0-----:R-:W-:-:S02]  /*2d870*/  IMAD.MOV.U32 R15, RZ, RZ, R12 ;  /* 0x000000ffff0f7224 */ /* 0x001fc400078e000c */
[----:B------:R-:W3:Y:S04]  /*2d880*/  LDL.LU R14, [R1+0x34d0] ;  /* 0x0034d000010e7983 */ /* 0x000ee80000300800 */
[----:B------:R-:W4:Y:S04]  /*2d890*/  LDL.LU.64 R12, [R1+0x34c8] ;  /* 0x0034c800010c7983 */ /* 0x000f280000300a00 */
[----:B---3--:R-:W-:Y:S04]  /*2d8a0*/  STL.64 [R1+0x3450], R14 ;  /* 0x0034500e01007387 */ /* 0x008fe80000100a00 */
[----:B----4-:R0:W-:Y:S04]  /*2d8b0*/  STL.64 [R1+0x3448], R12 ;  /* 0x0034480c01007387 */ /* 0x0101e80000100a00 */
[----:B0-----:R-:W2:Y:S04]  /*2d8c0*/  LDL.LU R12, [R1+0x90] ;  /* 0x00009000010c7983 */ /* 0x001ea80000300800 */
[----:B------:R-:W2:Y:S01]  /*2d8d0*/  LDL.LU R13, [R1+0x94] ;  /* 0x00009400010d7983 */ /* 0x000ea20000300800 */
[----:B------:R-:W-:-:S02]  /*2d8e0*/  MOV R14, R19 ;  /* 0x00000013000e7202 */ /* 0x000fc40000000f00 */
[----:B------:R-:W-:-:S07]  /*2d8f0*/  MOV R15, R18 ;  /* 0x00000012000f7202 */ /* 0x000fce0000000f00 */
[----:B--2---:R-:W-:-:S15]  /*2d900*/  HMMA.16816.F32.BF16 R12, R8, R16, R12 ;  /* 0x00000010080c723c */ /* 0x004fde000004180c */
[----:B------:R-:W-:-:S08]  /*2d910*/  NOP ;  /* 0x0000000000007918 */ /* 0x000fd00000000000 */
[----:B------:R0:W-:Y:S04]  /*2d920*/  STL.64 [R1+0x90], R12 ;  /* 0x0000900c01007387 */ /* 0x0001e80000100a00 */
[----:B------:R1:W-:Y:S01]  /*2d930*/  STL.64 [R1+0x98], R14 ;  /* 0x0000980e01007387 */ /* 0x0003e20000100a00 */
[----:B0-----:R-:W-:Y:S01]  /*2d940*/  MOV R13, R16 ;  /* 0x00000010000d7202 */ /* 0x001fe20000000f00 */
[----:B------:R-:W-:Y:S02]  /*2d950*/  IMAD.MOV.U32 R12, RZ, RZ, R17 ;  /* 0x000000ffff0c7224 */ /* 0x000fe400078e0011 */
[----:B------:R-:W2:Y:S02]  /*2d960*/  LDL.LU.64 R16, [R1+0x34c0] ;  /* 0x0034c00001107983 */ /* 0x000ea40000300a00 */
[----:B--2---:R-:W-:Y:S02]  /*2d970*/  HMMA.16816.F32.BF16 R8, R8, R16, R24 ;  /* 0x000000100808723c */ /* 0x004fe40000041818 */
[----:B------:R-:W2:Y:S04]  /*2d980*/  LDL.LU.64 R24, [R1+0x34b8] ;  /* 0x0034b80001187983 */ /* 0x000ea80000300a00 */
[----:B-1----:R-:W-:-:S02]  /*2d990*/  MOV R15, R16 ;  /* 0x00000010000f7202 */ /* 0x002fc40000000f00 */
[----:B------:R-:W-:-:S15]  /*2d9a0*/  MOV R14, R17 ;  /* 0x00000011000e7202 */ /* 0x000fde0000000f00 */
[----:B------:R0:W-:Y:S04]  /*2d9b0*/  STL.64 [R1+0x30], R8 ;  /* 0x0000300801007387 */ /* 0x0001e80000100a00 */
[----:B------:R-:W-:Y:S04]  /*2d9c0*/  STL.64 [R1+0x38], R10 ;  /* 0x0000380a01007387 */ /* 0x000fe80000100a00 */
[----:B------:R-:W2:Y:S04]  /*2d9d0*/  LDL.LU.64 R18, [R1+0x34b0] ;  /* 0x0034b00001127983 */ /* 0x000ea80000300a00 */
[----:B------:R-:W2:Y:S01]  /*2d9e0*/  LDL.LU.64 R16, [R1+0x34a8] ;  /* 0x0034a80001107983 */ /* 0x000ea20000300a00 */
[----:B0-----:R-:W-:Y:S01]  /*2d9f0*/  MOV R8, R5 ;  /* 0x0000000500087202 */ /* 0x001fe20000000f00 */
[----:B------:R-:W-:Y:S01]  /*2da00*/  IMAD.MOV.U32 R9, RZ, RZ, R4 ;  /* 0x000000ffff097224 */ /* 0x000fe200078e0004 */
[----:B--2---:R-:W-:Y:S01]  /*2da10*/  HMMA.16816.F32.BF16 R24, R16, R24, R20 ;  /* 0x000000181018723c */ /* 0x004fe20000041814 */
[----:B------:R-:W2:Y:S04]  /*2da20*/  LDL.LU.64 R22, [R1+0x34a0] ;  /* 0x0034a00001167983 */ /* 0x000ea80000300a00 */
[----:B------:R-:W3:-:S15]  /*2da30*/  LDL.LU.64 R20, [R1+0x3498] ;  /* 0x0034980001147983 */ /* 0x000ede0000300a00 */
[----:B------:R-:W-:-:S04]  /*2da40*/  NOP ;  /* 0x0000000000007918 */ /* 0x000fc80000000000 */
[----:B------:R-:W-:Y:S02]  /*2da50*/  MOV R6, R27 ;  /* 0x0000001b00067202 */ /* 0x000fe40000000f00 */
[----:B------:R-:W-:Y:S02]  /*2da60*/  MOV R4, R25 ;  /* 0x0000001900047202 */ /* 0x000fe40000000f00 */
[----:B------:R-:W-:Y:S01]  /*2da70*/  MOV R5, R26 ;  /* 0x0000001a00057202 */ /* 0x000fe20000000f00 */
[----:B------:R0:W-:Y:S04]  /*2da80*/  STL [R1+0x20], R24 ;  /* 0x0000201801007387 */ /* 0x0001e80000100800 */
[----:B------:R-:W4:Y:S04]  /*2da90*/  LDL.LU.64 R26, [R1+0x3490] ;  /* 0x00349000011a7983 */ /* 0x000f280000300a00 */
[----:B0-----:R-:W4:Y:S04]  /*2daa0*/  LDL.LU.64 R24, [R1+0x3488] ;  /* 0x0034880001187983 */ /* 0x001f280000300a00 */
[----:B------:R-:W-:Y:S04]  /*2dab0*/  STL [R1+0x3440], R6 ;  /* 0x0034400601007387 */ /* 0x000fe80000100800 */
[----:B------:R0:W-:Y:S04]  /*2dac0*/  STL.64 [R1+0x3438], R4 ;  /* 0x0034380401007387 */ /* 0x0001e80000100a00 */
[----:B------:R1:W-:Y:S04]  /*2dad0*/  STL [R1+0x3460], R7 ;  /* 0x0034600701007387 */ /* 0x0003e80000100800 */
[----:B0-----:R-:W2:Y:S04]  /*2dae0*/  LDL.LU R4, [R1+0x50] ;  /* 0x0000500001047983 */ /* 0x001ea80000300800 */
[----:B------:R-:W2:Y:S04]  /*2daf0*/  LDL.LU R5, [R1+0x54] ;  /* 0x0000540001057983 */ /* 0x000ea80000300800 */
[----:B------:R-:W3:Y:S04]  /*2db00*/  LDL.LU R6, [R1+0x58] ;  /* 0x0000580001067983 */ /* 0x000ee80000300800 */
[----:B-1----:R-:W3:Y:S01]  /*2db10*/  LDL.LU R7, [R1+0x5c] ;  /* 0x00005c0001077983 */ /* 0x002ee20000300800 */
[----:B----4-:R-:W-:Y:S03]  /*2db20*/  HMMA.16816.F32.BF16 R24, R16, R8, R24 ;  /* 0x000000081018723c */ /* 0x010fe60000041818 */
[----:B------:R-:W0:Y:S04]  /*2db30*/  LDSM.16.MT88.4 R8, [R2+UR6+0x25000] ;  /* 0x025000060208783b */ /* 0x000e280008004200 */
[----:B---3--:R-:W-:Y:S04]  /*2db40*/  STL.64 [R1+0x3470], R6 ;  /* 0x0034700601007387 */ /* 0x008fe80000100a00 */
[----:B--2---:R-:W-:Y:S04]  /*2db50*/  STL.64 [R1+0x3468], R4 ;  /* 0x0034680401007387 */ /* 0x004fe80000100a00 */
[----:B------:R-:W1:Y:S08]  /*2db60*/  LDSM.16.M88.4 R4, [R23+UR6+0x280] ;  /* 0x000280061704783b */ /* 0x000e700008000200 */
[----:B------:R2:W-:Y:S04]  /*2db70*/  STL.64 [R1+0x33d8], R26 ;  /* 0x0033d81a01007387 */ /* 0x0005e80000100a00 */
[----:B------:R-:W-:Y:S04]  /*2db80*/  STL.64 [R1+0x33d0], R24 ;  /* 0x0033d01801007387 */ /* 0x000fe80000100a00 */
[----:B--2---:R-:W2:Y:S04]  /*2db90*/  LDL.LU R26, [R1+0xa8] ;  /* 0x0000a800011a7983 */ /* 0x004ea80000300800 */
[----:B------:R-:W2:Y:S04]  /*2dba0*/  LDL.LU R27, [R1+0xac] ;  /* 0x0000ac00011b7983 */ /* 0x000ea80000300800 */
[----:B0-----:R-:W-:Y:S04]  /*2dbb0*/  STL.64 [R1+0x33a0], R10 ;  /* 0x0033a00a01007387 */ /* 0x001fe80000100a00 */
[----:B------:R0:W-:Y:S04]  /*2dbc0*/  STL.64 [R1+0x3398], R8 ;  /* 0x0033980801007387 */ /* 0x0001e80000100a00 */
[----:B-1----:R-:W-:Y:S04]  /*2dbd0*/  STL.64 [R1+0xf0], R4 ;  /* 0x0000f00401007387 */ /* 0x002fe80000100a00 */
[----:B------:R-:W-:Y:S04]  /*2dbe0*/  STL.64 [R1+0xf8], R6 ;  /* 0x0000f80601007387 */ /* 0x000fe80000100a00 */
[----:B------:R-:W1:Y:S01]  /*2dbf0*/  LDSM.16.M88.4 R4, [R23+UR6+0x8280] ;  /* 0x008280061704783b */ /* 0x000e620008000200 */
[----:B0-----:R-:W-:Y:S01]  /*2dc00*/  IMAD.MOV.U32 R8, RZ, RZ, R15 ;  /* 0x000000ffff087224 */ /* 0x001fe200078e000f */
[----:B------:R-:W-:-:S02]  /*2dc10*/  MOV R9, R14 ;  /* 0x0000000e00097202 */ /* 0x000fc40000000f00 */
[----:B------:R-:W-:-:S03]  /*2dc20*/  MOV R14, R0 ;  /* 0x00000000000e7202 */ /* 0x000fc60000000f00 */
[----:B------:R0:W-:Y:S02]  /*2dc30*/  STL.64 [R1+0x3458], R8 ;  /* 0x0034580801007387 */ /* 0x0001e40000100a00 */
[----:B0-----:R-:W-:Y:S02]  /*2dc40*/  MOV R9, R12 ;  /* 0x0000000c00097202 */ /* 0x001fe40000000f00 */
[----:B------:R-:W-:Y:S01]  /*2dc50*/  MOV R8, R13 ;  /* 0x0000000d00087202 */ /* 0x000fe20000000f00 */
[----:B------:R-:W-:Y:S01]  /*2dc60*/  IMAD.MOV.U32 R12, RZ, RZ, R28 ;  /* 0x000000ffff0c7224 */ /* 0x000fe200078e001c */
[----:B------:R-:W-:Y:S01]  /*2dc70*/  MOV R13, R29 ;  /* 0x0000001d000d7202 */ /* 0x000fe20000000f00 */
[----:B------:R-:W3:Y:S04]  /*2dc80*/  LDL.LU R28, [R1+0x3480] ;  /* 0x00348000011c7983 */ /* 0x000ee80000300800 */
[----:B------:R-:W4:Y:S04]  /*2dc90*/  LDL.LU R29, [R1+0x347c] ;  /* 0x00347c00011d7983 */ /* 0x000f280000300800 */
[----:B------:R-:W2:Y:S04]  /*2dca0*/  LDL.LU R0, [R1+0x3478] ;  /* 0x0034780001007983 */ /* 0x000ea80000300800 */
[----:B-1----:R-:W-:Y:S04]  /*2dcb0*/  STL.64 [R1+0xc0], R4 ;  /* 0x0000c00401007387 */ /* 0x002fe80000100a00 */
[----:B------:R0:W-:Y:S04]  /*2dcc0*/  STL.64 [R1+0xc8], R6 ;  /* 0x0000c80601007387 */ /* 0x0001e80000100a00 */
[----:B0-----:R-:W3:Y:S04]  /*2dcd0*/  LDL.LU.64 R6, [R1+0x3470] ;  /* 0x0034700001067983 */ /* 0x001ee80000300a00 */
[----:B------:R-:W3:Y:S01]  /*2dce0*/  LDL.LU.64 R4, [R1+0x3468] ;  /* 0x0034680001047983 */ /* 0x000ee20000300a00 */
[----:B------:R-:W-:Y:S01]  /*2dcf0*/  MOV R15, R3 ;  /* 0x00000003000f7202 */ /* 0x000fe20000000f00 */
[----:B---3--:R-:W-:Y:S02]  /*2dd00*/  HMMA.16816.F32.BF16 R8, R16, R8, R4 ;  /* 0x000000081008723c */ /* 0x008fe40000041804 */
[----:B------:R-:W3:Y:S05]  /*2dd10*/  LDL.LU R7, [R1+0x3460] ;  /* 0x0034600001077983 */ /* 0x000eea0000300800 */
[----:B------:R-:W-:Y:S01]  /*2dd20*/  MOV R4, R22 ;  /* 0x0000001600047202 */ /* 0x000fe20000000f00 */
[----:B------:R-:W-:Y:S01]  /*2dd30*/  IMAD.MOV.U32 R5, RZ, RZ, R21 ;  /* 0x000000ffff057224 */ /* 0x000fe200078e0015 */
[----:B------:R-:W-:-:S14]  /*2dd40*/  MOV R6, R20 ;  /* 0x0000001400067202 */ /* 0x000fdc0000000f00 */
[----:B------:R-:W-:Y:S01]  /*2dd50*/  STL [R1+0x10], R8 ;  /* 0x0000100801007387 */ /* 0x000fe20000100800 */
[----:B------:R-:W-:Y:S01]  /*2dd60*/  IMAD.MOV.U32 R25, RZ, RZ, R9 ;  /* 0x000000ffff197224 */ /* 0x000fe200078e0009 */
[----:B------:R-:W-:Y:S02]  /*2dd70*/  MOV R24, R10 ;  /* 0x0000000a00187202 */ /* 0x000fe40000000f00 */
[----:B------:R-:W-:Y:S02]  /*2dd80*/  MOV R3, R11 ;  /* 0x0000000b00037202 */ /* 0x000fe40000000f00 */
[----:B------:R-:W0:Y:S04]  /*2dd90*/  LDSM.16.M88.4 R8, [R23+UR6+0x10280] ;  /* 0x010280061708783b */ /* 0x000e280008000200 */
[----:B------:R-:W1:Y:S04]  /*2dda0*/  LDSM.16.M88.4 R20, [R23+UR6+0x18280] ;  /* 0x018280061714783b */ /* 0x000e680008000200 */
[----:B0-----:R0:W-:Y:S04]  /*2ddb0*/  STL.64 [R1+0x100], R8 ;  /* 0x0001000801007387 */ /* 0x0011e80000100a00 */
[----:B------:R-:W-:Y:S04]  /*2ddc0*/  STL.64 [R1+0x108], R10 ;  /* 0x0001080a01007387 */ /* 0x000fe80000100a00 */
[----:B0-----:R-:W3:Y:S04]  /*2ddd0*/  LDL.LU.64 R8, [R1+0x3458] ;  /* 0x0034580001087983 */ /* 0x001ee80000300a00 */
[----:B-1----:R-:W-:Y:S04]  /*2dde0*/  STL.64 [R1+0x120], R20 ;  /* 0x0001201401007387 */ /* 0x002fe80000100a00 */
[----:B------:R0:W-:Y:S02]  /*2ddf0*/  STL.64 [R1+0x128], R22 ;  /* 0x0001281601007387 */ /* 0x0001e40000100a00 */
[----:B0-----:R-:W-:-:S06]  /*2de00*/  LOP3.LUT R23, R2, 0x20, RZ, 0x3c, !PT ;  /* 0x0000002002177812 */ /* 0x001fcc00078e3cff */
[----:B------:R-:W0:Y:S04]  /*2de10*/  LDSM.16.MT88.4 R20, [R23+UR6+0x25000] ;  /* 0x025000061714783b */ /* 0x000e280008004200 */
[----:B----4-:R-:W-:Y:S04]  /*2de20*/  STL [R1+0x335c], R29 ;  /* 0x00335c1d01007387 */ /* 0x010fe80000100800 */
[----:B--2---:R-:W-:Y:S04]  /*2de30*/  STL [R1+0x3320], R0 ;  /* 0x0033200001007387 */ /* 0x004fe80000100800 */
[----:B------:R-:W-:Y:S04]  /*2de40*/  STL [R1+0x31b8], R28 ;  /* 0x0031b81c01007387 */ /* 0x000fe80000100800 */
[----:B0-----:R-:W-:Y:S04]  /*2de50*/  STL.64 [R1+0x3350], R22 ;  /* 0x0033501601007387 */ /* 0x001fe80000100a00 */
[----:B------:R0:W-:Y:S04]  /*2de60*/  STL.64 [R1+0x3348], R20 ;  /* 0x0033481401007387 */ /* 0x0001e80000100a00 */
[----:B0-----:R-:W2:Y:S04]  /*2de70*/  LDL.LU R20, [R1+0x30] ;  /* 0x0000300001147983 */ /* 0x001ea80000300800 */
[----:B------:R-:W2:Y:S04]  /*2de80*/  LDL.LU R21, [R1+0x34] ;  /* 0x0000340001157983 */ /* 0x000ea80000300800 */
[----:B------:R-:W4:Y:S04]  /*2de90*/  LDL.LU R22, [R1+0x38] ;  /* 0x0000380001167983 */ /* 0x000f280000300800 */
[----:B------:R-:W4:Y:S04]  /*2dea0*/  LDL.LU R23, [R1+0x3c] ;  /* 0x00003c0001177983 */ /* 0x000f280000300800 */
[----:B----4-:R-:W-:Y:S04]  /*2deb0*/  STL.64 [R1+0x3418], R22 ;  /* 0x0034181601007387 */ /* 0x010fe80000100a00 */
[----:B--2---:R0:W-:Y:S04]  /*2dec0*/  STL.64 [R1+0x3410], R20 ;  /* 0x0034101401007387 */ /* 0x0041e80000100a00 */
[----:B0-----:R-:W2:Y:S04]  /*2ded0*/  LDL.LU R20, [R1+0x90] ;  /* 0x0000900001147983 */ /* 0x001ea80000300800 */
[----:B------:R-:W2:Y:S04]  /*2dee0*/  LDL.LU R21, [R1+0x94] ;  /* 0x0000940001157983 */ /* 0x000ea80000300800 */
[----:B------:R-:W4:Y:S04]  /*2def0*/  LDL.LU R22, [R1+0x98] ;  /* 0x0000980001167983 */ /* 0x000f280000300800 */
[----:B------:R-:W4:Y:S01]  /*2df00*/  LDL.LU R23, [R1+0x9c] ;  /* 0x00009c0001177983 */ /* 0x000f220000300800 */
[----:B---3--:R-:W-:Y:S03]  /*2df10*/  HMMA.16816.F32.BF16 R8, R16, R8, R12 ;  /* 0x000000081008723c */ /* 0x008fe6000004180c */
[----:B----4-:R0:W-:Y:S04]  /*2df20*/  STL.64 [R1+0x3430], R22 ;  /* 0x0034301601007387 */ /* 0x0101e80000100a00 */
[----:B--2---:R-:W-:Y:S04]  /*2df30*/  STL.64 [R1+0x3428], R20 ;  /* 0x0034281401007387 */ /* 0x004fe80000100a00 */
[----:B0-----:R-:W2:Y:S04]  /*2df40*/  LDL.LU.64 R22, [R1+0xb8] ;  /* 0x0000b80001167983 */ /* 0x001ea80000300a00 */
[----:B------:R-:W3:Y:S04]  /*2df50*/  LDL.LU.64 R14, [R1+0x3450] ;  /* 0x00345000010e7983 */ /* 0x000ee80000300a00 */
[----:B------:R-:W4:Y:S01]  /*2df60*/  LDL.LU.64 R12, [R1+0x3448] ;  /* 0x00344800010c7983 */ /* 0x000f220000300a00 */
[----:B---3--:R-:W-:-:S03]  /*2df70*/  MOV R16, R15 ;  /* 0x0000000f00107202 */ /* 0x008fc60000000f00 */
[----:B------:R-:W4:Y:S04]  /*2df80*/  LDL.LU R15, [R1+0x3444] ;  /* 0x00344400010f7983 */ /* 0x000f280000300800 */
[----:B------:R-:W3:Y:S04]  /*2df90*/  LDL.LU R17, [R1+0x84] ;  /* 0x0000840001117983 */ /* 0x000ee80000300800 */
[----:B------:R-:W3:Y:S04]  /*2dfa0*/  LDL.LU R18, [R1+0x88] ;  /* 0x0000880001127983 */ /* 0x000ee80000300800 */
[----:B------:R-:W3:Y:S04]  /*2dfb0*/  LDL.LU R19, [R1+0x8c] ;  /* 0x00008c0001137983 */ /* 0x000ee80000300800 */
[----:B------:R-:W-:Y:S04]  /*2dfc0*/  STL [R1+0x33ac], R10 ;  /* 0x0033ac0a01007387 */ /* 0x000fe80000100800 */
[----:B------:R0:W-:Y:S04]  /*2dfd0*/  STL [R1+0x33a8], R11 ;  /* 0x0033a80b01007387 */ /* 0x0001e80000100800 */
[----:B------:R-:W-:Y:S01]  /*2dfe0*/  STL.64 [R1+0x3420], R8 ;  /* 0x0034200801007387 */ /* 0x000fe20000100a00 */
[----:B--2---:R-:W-:-:S03]  /*2dff0*/  IMAD.MOV.U32 R29, RZ, RZ, R23 ;  /* 0x000000ffff1d7224 */ /* 0x004fc600078e0017 */
[----:B0-----:R-:W2:Y:S01]  /*2e000*/  LDL.LU.64 R10, [R1+0xd8] ;  /* 0x0000d800010a7983 */ /* 0x001ea20000300a00 */
[C---:B----4-:R-:W-:Y:S06]  /*2e010*/  HMMA.16816.F32.BF16 R4, R12.reuse, R26, R4 ;  /* 0x0000001a0c04723c */ /* 0x050fec0000041804 */
[----:B---3--:R-:W-:-:S15]  /*2e020*/  HMMA.16816.F32.BF16 R16, R12, R22, R16 ;  /* 0x000000160c10723c */ /* 0x008fde0000041810 */
[----:B------:R-:W-:-:S02]  /*2e030*/  NOP ;  /* 0x0000000000007918 */ /* 0x000fc40000000000 */
[----:B------:R-:W-:Y:S04]  /*2e040*/  STL.64 [R1+0x70], R4 ;  /* 0x0000700401007387 */ /* 0x000fe80000100a00 */
[----:B------:R0:W-:Y:S04]  /*2e050*/  STL.64 [R1+0x78], R6 ;  /* 0x0000780601007387 */ /* 0x0001e80000100a00 */
[----:B0-----:R-:W3:Y:S04]  /*2e060*/  LDL.LU R6, [R1+0x3440] ;  /* 0x0034400001067983 */ /* 0x001ee80000300800 */
[----:B------:R-:W4:Y:S04]  /*2e070*/  LDL.LU.64 R4, [R1+0x3438] ;  /* 0x0034380001047983 */ /* 0x000f280000300a00 */
[----:B------:R0:W-:Y:S04]  /*2e080*/  STL.64 [R1+0x33f8], R26 ;  /* 0x0033f81a01007387 */ /* 0x0001e80000100a00 */
[----:B------:R-:W-:Y:S01]  /*2e090*/  STL.64 [R1+0x33f0], R24 ;  /* 0x0033f01801007387 */ /* 0x000fe20000100a00 */
[----:B------:R-:W-:-:S03]  /*2e0a0*/  MOV R7, R22 ;  /* 0x0000001600077202 */ /* 0x000fc60000000f00 */
[----:B0-----:R-:W3:Y:S04]  /*2e0b0*/  LDL.LU.64 R26, [R1+0x118] ;  /* 0x00011800011a7983 */ /* 0x001ee80000300a00 */
[----:B------:R-:W4:Y:S04]  /*2e0c0*/  LDL.LU.64 R22, [R1+0x3430] ;  /* 0x0034300001167983 */ /* 0x000f280000300a00 */
[----:B------:R-:W4:Y:S04]  /*2e0d0*/  LDL.LU.64 R20, [R1+0x3428] ;  /* 0x0034280001147983 */ /* 0x000f280000300a00 */
[----:B------:R2:W-:Y:S04]  /*2e0e0*/  STL.64 [R1+0x80], R16 ;  /* 0x0000801001007387 */ /* 0x0005e80000100a00 */
[----:B------:R-:W3:Y:S01]  /*2e0f0*/  LDL.LU.64 R8, [R1+0x3420] ;  /* 0x0034200001087983 */ /* 0x000ee20000300a00 */
[----:B------:R-:W-:-:S02]  /*2e100*/  MOV R28, R18 ;  /* 0x00000012001c7202 */ /* 0x000fc40000000f00 */
[----:B------:R-:W-:Y:S02]  /*2e110*/  MOV R0, R19 ;  /* 0x0000001300007202 */ /* 0x000fe40000000f00 */
[----:B--2---:R-:W-:Y:S01]  /*2e120*/  MOV R17, R10 ;  /* 0x0000000a00117202 */ /* 0x004fe20000000f00 */
[----:B------:R-:W-:Y:S01]  /*2e130*/  IMAD.MOV.U32 R16, RZ, RZ, R11 ;  /* 0x000000ffff107224 */ /* 0x000fe200078e000b */
[----:B----4-:R-:W-:-:S15]  /*2e140*/  HMMA.16816.F32.BF16 R20, R12, R10, R20 ;  /* 0x0000000a0c14723c */ /* 0x010fde0000041814 */
[----:B------:R-:W-:-:S09]  /*2e150*/  NOP ;  /* 0x0000000000007918 */ /* 0x000fd20000000000 */
[----:B------:R-:W-:Y:S01]  /*2e160*/  MOV R19, R22 ;  /* 0x0000001600137202 */ /* 0x000fe20000000f00 */
[----:B------:R-:W-:Y:S01]  /*2e170*/  IMAD.MOV.U32 R18, RZ, RZ, R23 ;  /* 0x000000ffff127224 */ /* 0x000fe200078e0017 */
[----:B------:R-:W-:Y:S02]  /*2e180*/  MOV R10, R20 ;  /* 0x00000014000a7202 */ /* 0x000fe40000000f00 */
[----:B------:R-:W-:Y:S01]  /*2e190*/  MOV R11, R21 ;  /* 0x00000015000b7202 */ /* 0x000fe20000000f00 */
[----:B------:R-:W2:Y:S04]  /*2e1a0*/  LDL.LU.64 R22, [R1+0x3418] ;  /* 0x0034180001167983 */ /* 0x000ea80000300a00 */
[----:B------:R-:W2:Y:S04]  /*2e1b0*/  LDL.LU.64 R20, [R1+0x3410] ;  /* 0x0034100001147983 */ /* 0x000ea80000300a00 */
[----:B------:R0:W-:Y:S04]  /*2e1c0*/  STL.64 [R1+0x33b8], R10 ;  /* 0x0033b80a01007387 */ /* 0x0001e80000100a00 */
[----:B---3--:R1:W-:Y:S01]  /*2e1d0*/  STL.64 [R1+0x33b0], R8 ;  /* 0x0033b00801007387 */ /* 0x0083e20000100a00 */
[----:B0-----:R-:W-:-:S02]  /*2e1e0*/  MOV R10, R17 ;  /* 0x00000011000a7202 */ /* 0x001fc40000000f00 */
[----:B------:R-:W-:Y:S02]  /*2e1f0*/  MOV R11, R16 ;  /* 0x00000010000b7202 */ /* 0x000fe40000000f00 */
[----:B-1----:R-:W-:-:S03]  /*2e200*/  MOV R9, R4 ;  /* 0x0000000400097202 */ /* 0x002fc60000000f00 */
[----:B------:R0:W-:Y:S04]  /*2e210*/  STL.64 [R1+0x33e0], R10 ;  /* 0x0033e00a01007387 */ /* 0x0001e80000100a00 */
[----:B------:R-:W3:Y:S04]  /*2e220*/  LDL.LU R8, [R1+0x20] ;  /* 0x0000200001087983 */ /* 0x000ee80000300800 */
[----:B------:R-:W3:Y:S01]  /*2e230*/  LDL.LU R4, [R1+0x3408] ;  /* 0x0034080001047983 */ /* 0x000ee20000300800 */
[----:B------:R-:W-:Y:S02]  /*2e240*/  MOV R17, R26 ;  /* 0x0000001a00117202 */ /* 0x000fe40000000f00 */
[----:B------:R-:W-:Y:S01]  /*2e250*/  MOV R16, R27 ;  /* 0x0000001b00107202 */ /* 0x000fe20000000f00 */
[----:B0-----:R-:W-:Y:S01]  /*2e260*/  IMAD.MOV.U32 R10, RZ, RZ, R5 ;  /* 0x000000ffff0a7224 */ /* 0x001fe200078e0005 */
[----:B------:R-:W-:Y:S01]  /*2e270*/  MOV R11, R6 ;  /* 0x00000006000b7202 */ /* 0x000fe20000000f00 */
[----:B------:R-:W3:Y:S04]  /*2e280*/  LDL.LU R5, [R1+0x3404] ;  /* 0x0034040001057983 */ /* 0x000ee80000300800 */
[----:B------:R-:W3:Y:S01]  /*2e290*/  LDL.LU R6, [R1+0x3400] ;  /* 0x0034000001067983 */ /* 0x000ee20000300800 */
[----:B--2---:R-:W-:Y:S03]  /*2e2a0*/  HMMA.16816.F32.BF16 R20, R12, R26, R20 ;  /* 0x0000001a0c14723c */ /* 0x004fe60000041814 */
[----:B------:R-:W3:Y:S04]  /*2e2b0*/  LDL.LU.64 R26, [R1+0x33f8] ;  /* 0x0033f800011a7983 */ /* 0x000ee80000300a00 */
[----:B------:R-:W2:Y:S01]  /*2e2c0*/  LDL.LU.64 R24, [R1+0x33f0] ;  /* 0x0033f00001187983 */ /* 0x000ea20000300a00 */
[----:B------:R-:W-:-:S03]  /*2e2d0*/  IMAD.MOV.U32 R14, RZ, RZ, R7 ;  /* 0x000000ffff0e7224 */ /* 0x000fc600078e0007 */
[----:B------:R-:W3:Y:S04]  /*2e2e0*/  LDL.LU R7, [R1+0x33e8] ;  /* 0x0033e80001077983 */ /* 0x000ee80000300800 */
[----:B------:R-:W-:Y:S04]  /*2e2f0*/  STL.64 [R1+0x33c8], R18 ;  /* 0x0033c81201007387 */ /* 0x000fe80000100a00 */
[----:B------:R0:W-:Y:S01]  /*2e300*/  STL.64 [R1+0x33c0], R16 ;  /* 0x0033c01001007387 */ /* 0x0001e20000100a00 */
[----:B------:R-:W-:-:S03]  /*2e310*/  MOV R15, R29 ;  /* 0x0000001d000f7202 */ /* 0x000fc60000000f00 */
[----:B0-----:R-:W4:Y:S04]  /*2e320*/  LDL.LU R16, [R1+0x10] ;  /* 0x0000100001107983 */ /* 0x001f280000300800 */
[----:B------:R-:W-:Y:S04]  /*2e330*/  STL [R1+0x3364], R22 ;  /* 0x0033641601007387 */ /* 0x000fe80000100800 */
[----:B------:R-:W-:Y:S01]  /*2e340*/  STL [R1+0x3360], R23 ;  /* 0x0033601701007387 */ /* 0x000fe20000100800 */
[----:B------:R-:W-:Y:S01]  /*2e350*/  IMAD.MOV.U32 R19, RZ, RZ, R3 ;  /* 0x000000ffff137224 */ /* 0x000fe200078e0003 */
[----:B--2---:R-:W-:-:S02]  /*2e360*/  MOV R17, R25 ;  /* 0x0000001900117202 */ /* 0x004fc40000000f00 */
[----:B------:R-:W-:Y:S02]  /*2e370*/  MOV R18, R24 ;  /* 0x0000001800127202 */ /* 0x000fe40000000f00 */
[----:B---3--:R-:W-:Y:S01]  /*2e380*/  HMMA.16816.F32.BF16 R24, R4, R26, R8 ;  /* 0x0000001a0418723c */ /* 0x008fe20000041808 */
[----:B------:R-:W4:-:S15]  /*2e390*/  LDL.LU.64 R10, [R1+0x33e0] ;  /* 0x0033e000010a7983 */ /* 0x000f1e0000300a00 */
[----:B------:R-:W-:-:S07]  /*2e3a0*/  NOP ;  /* 0x0000000000007918 */ /* 0x000fce0000000000 */
[----:B------:R0:W-:Y:S01]  /*2e3b0*/  STL.64 [R1+0x50], R24 ;  /* 0x0000501801007387 */ /* 0x0001e20000100a00 */
[----:B------:R-:W-:Y:S02]  /*2e3c0*/  MOV R29, R26 ;  /* 0x0000001a001d7202 */ /* 0x000fe40000000f00 */
[----:B------:R-:W-:Y:S02]  /*2e3d0*/  MOV R3, R27 ;  /* 0x0000001b00037202 */ /* 0x000fe40000000f00 */
[----:B------:R-:W2:Y:S04]  /*2e3e0*/  LDL.LU.64 R26, [R1+0x33d8] ;  /* 0x0033d800011a7983 */ /* 0x000ea80000300a00 */
[----:B0-----:R-:W2:Y:S01]  /*2e3f0*/  LDL.LU.64 R24, [R1+0x33d0] ;  /* 0x0033d00001187983 */ /* 0x001ea20000300a00 */
[C---:B----4-:R-:W-:Y:S06]  /*2e400*/  HMMA.16816.F32.BF16 R8, R4.reuse, R10, R16 ;  /* 0x0000000a0408723c */ /* 0x050fec0000041810 */
[----:B--2---:R-:W-:Y:S01]  /*2e410*/  HMMA.16816.F32.BF16 R24, R4, R14, R24 ;  /* 0x0000000e0418723c */ /* 0x004fe20000041818 */
[----:B------:R-:W0:-:S15]  /*2e420*/  LDSM.16.MT88.4 R12, [R2+UR6+0x25400] ;  /* 0x02540006020c783b */ /* 0x000e1e0008004200 */
[----:B------:R-:W-:-:S07]  /*2e430*/  NOP ;  /* 0x0000000000007918 */ /* 0x000fce0000000000 */
[----:B------:R-:W-:Y:S04]  /*2e440*/  STL.64 [R1+0x3330], R26 ;  /* 0x0033301a01007387 */ /* 0x000fe80000100a00 */
[----:B------:R1:W-:Y:S04]  /*2e450*/  STL.64 [R1+0x3328], R24 ;  /* 0x0033281801007387 */ /* 0x0003e80000100a00 */
[----:B-1----:R-:W2:Y:S04]  /*2e460*/  LDL.LU R24, [R1+0xf0] ;  /* 0x0000f00001187983 */ /* 0x002ea80000300800 */
[----:B------:R-:W2:Y:S04]  /*2e470*/  LDL.LU R25, [R1+0xf4] ;  /* 0x0000f40001197983 */ /* 0x000ea80000300800 */
[----:B0-----:R0:W-:Y:S04]  /*2e480*/  STL [R1+0x32fc], R12 ;  /* 0x0032fc0c01007387 */ /* 0x0011e80000100800 */
[----:B------:R1:W-:Y:S04]  /*2e490*/  STL [R1+0x32f8], R13 ;  /* 0x0032f80d01007387 */ /* 0x0003e80000100800 */
[----:B------:R3:W-:Y:S04]  /*2e4a0*/  STL [R1+0x32f4], R14 ;  /* 0x0032f40e01007387 */ /* 0x0007e80000100800 */
[----:B------:R4:W-:Y:S01]  /*2e4b0*/  STL [R1+0x32f0], R15 ;  /* 0x0032f00f01007387 */ /* 0x0009e20000100800 */
[----:B------:R-:W-:Y:S01]  /*2e4c0*/  IMAD.MOV.U32 R27, RZ, RZ, R10 ;  /* 0x000000ffff1b7224 */ /* 0x000fe200078e000a */
[----:B------:R-:W-:-:S02]  /*2e4d0*/  MOV R26, R11 ;  /* 0x0000000b001a7202 */ /* 0x000fc40000000f00 */
[----:B0-----:R-:W2:Y:S04]  /*2e4e0*/  LDL.LU R12, [R1+0x70] ;  /* 0x00007000010c7983 */ /* 0x001ea80000300800 */
[----:B-1----:R-:W2:Y:S04]  /*2e4f0*/  LDL.LU R13, [R1+0x74] ;  /* 0x00007400010d7983 */ /* 0x002ea80000300800 */
[----:B---3--:R-:W2:Y:S04]  /*2e500*/  LDL.LU R14, [R1+0x78] ;  /* 0x00007800010e7983 */ /* 0x008ea80000300800 */
[----:B----4-:R-:W2:Y:S04]  /*2e510*/  LDL.LU R15, [R1+0x7c] ;  /* 0x00007c00010f7983 */ /* 0x010ea80000300800 */
[----:B------:R-:W3:Y:S04]  /*2e520*/  LDL.LU.64 R18, [R1+0x33c8] ;  /* 0x0033c80001127983 */ /* 0x000ee80000300a00 */
[----:B------:R-:W4:Y:S04]  /*2e530*/  LDL.LU.64 R16, [R1+0x33c0] ;  /* 0x0033c00001107983 */ /* 0x000f280000300a00 */
[----:B------:R-:W2:Y:S01]  /*2e540*/  LDL.LU.64 R10, [R1+0x33b8] ;  /* 0x0033b800010a7983 */ /* 0x000ea20000300a00 */
[----:B------:R-:W-:-:S02]  /*2e550*/  MOV R22, R8 ;  /* 0x0000000800167202 */ /* 0x000fc40000000f00 */
[----:B------:R-:W-:Y:S02]  /*2e560*/  MOV R23, R9 ;  /* 0x0000000900177202 */ /* 0x000fe40000000f00 */
[----:B------:R-:W4:Y:S04]  /*2e570*/  LDL.LU.64 R8, [R1+0x33b0] ;  /* 0x0033b00001087983 */ /* 0x000f280000300a00 */
[----:B------:R3:W-:Y:S04]  /*2e580*/  STL.64 [R1+0x3370], R22 ;  /* 0x0033701601007387 */ /* 0x0007e80000100a00 */
[----:B------:R2:W-:Y:S01]  /*2e590*/  STL.64 [R1+0x3368], R20 ;  /* 0x0033681401007387 */ /* 0x0005e20000100a00 */
[----:B---3--:R-:W-:Y:S01]  /*2e5a0*/  MOV R22, R19 ;  /* 0x0000001300167202 */ /* 0x008fe20000000f00 */
[----:B------:R-:W-:Y:S01]  /*2e5b0*/  IMAD.MOV.U32 R23, RZ, RZ, R18 ;  /* 0x000000ffff177224 */ /* 0x000fe200078e0012 */
[----:B--2---:R-:W-:-:S02]  /*2e5c0*/  MOV R20, R10 ;  /* 0x0000000a00147202 */ /* 0x004fc40000000f00 */
[----:B------:R-:W-:Y:S01]  /*2e5d0*/  MOV R21, R11 ;  /* 0x0000000b00157202 */ /* 0x000fe20000000f00 */
[----:B------:R-:W2:Y:S04]  /*2e5e0*/  LDL.LU R10, [R1+0x33ac] ;  /* 0x0033ac00010a7983 */ /* 0x000ea80000300800 */
[----:B------:R-:W2:Y:S04]  /*2e5f0*/  LDL.LU R11, [R1+0x33a8] ;  /* 0x0033a800010b7983 */ /* 0x000ea80000300800 */
[----:B------:R-:W-:Y:S04]  /*2e600*/  STL.64 [R1+0x3380], R22 ;  /* 0x0033801601007387 */ /* 0x000fe80000100a00 */
[----:B------:R0:W-:Y:S04]  /*2e610*/  STL.64 [R1+0x3378], R20 ;  /* 0x0033781401007387 */ /* 0x0001e80000100a00 */
[----:B0-----:R-:W3:Y:S01]  /*2e620*/  LDL.LU.64 R20, [R1+0xc0] ;  /* 0x0000c00001147983 */ /* 0x001ee20000300a00 */
[----:B------:R-:W-:-:S02]  /*2e630*/  LOP3.LUT R19, R2, 0x20, RZ, 0x3c, !PT ;  /* 0x0000002002137812 */ /* 0x000fc400078e3cff */
[----:B----4-:R-:W-:Y:S02]  /*2e640*/  MOV R22, R17 ;  /* 0x0000001100167202 */ /* 0x010fe40000000f00 */
[----:B------:R-:W-:Y:S02]  /*2e650*/  MOV R23, R16 ;  /* 0x0000001000177202 */ /* 0x000fe40000000f00 */
[----:B------:R-:W0:Y:S04]  /*2e660*/  LDSM.16.MT88.4 R16, [R19+UR6+0x25400] ;  /* 0x025400061310783b */ /* 0x000e280008004200 */
[----:B---3--:R-:W-:Y:S04]  /*2e670*/  STL.64 [R1+0x3390], R20 ;  /* 0x0033901401007387 */ /* 0x008fe80000100a00 */
[----:B0-----:R-:W-:Y:S04]  /*2e680*/  STL.64 [R1+0x32a0], R18 ;  /* 0x0032a01201007387 */ /* 0x001fe80000100a00 */
[----:B------:R0:W-:Y:S04]  /*2e690*/  STL.64 [R1+0x3298], R16 ;  /* 0x0032981001007387 */ /* 0x0001e80000100a00 */
[----:B0-----:R-:W3:Y:S04]  /*2e6a0*/  LDL.LU.64 R16, [R1+0x120] ;  /* 0x0001200001107983 */ /* 0x001ee80000300a00 */
[----:B------:R-:W4:Y:S01]  /*2e6b0*/  LDL.64 R18, [R1+0x128] ;  /* 0x0001280001127983 */ /* 0x000f220000100a00 */
[----:B--2---:R-:W-:Y:S03]  /*2e6c0*/  HMMA.16816.F32.BF16 R20, R4, R22, R8 ;  /* 0x000000160414723c */ /* 0x004fe60000041808 */
[----:B----4-:R-:W-:Y:S04]  /*2e6d0*/  STL [R1+0x32bc], R18 ;  /* 0x0032bc1201007387 */ /* 0x010fe80000100800 */
[----:B------:R-:W-:Y:S04]  /*2e6e0*/  STL [R1+0x32b8], R19 ;  /* 0x0032b81301007387 */ /* 0x000fe80000100800 */
[----:B---3--:R0:W-:Y:S04]  /*2e6f0*/  STL.64 [R1+0x3388], R16 ;  /* 0x0033881001007387 */ /* 0x0081e80000100a00 */
[----:B0-----:R-:W2:Y:S04]  /*2e700*/  LDL.LU R16, [R1+0x80] ;  /* 0x0000800001107983 */ /* 0x001ea80000300800 */
[----:B------:R-:W2:Y:S04]  /*2e710*/  LDL.LU R17, [R1+0x84] ;  /* 0x0000840001117983 */ /* 0x000ea80000300800 */
[----:B------:R-:W3:Y:S04]  /*2e720*/  LDL.LU.64 R10, [R1+0x33a0] ;  /* 0x0033a000010a7983 */ /* 0x000ee80000300a00 */
[----:B------:R-:W3:Y:S01]  /*2e730*/  LDL.LU.64 R8, [R1+0x3398] ;  /* 0x0033980001087983 */ /* 0x000ee20000300a00 */
[----:B------:R-:W-:Y:S01]  /*2e740*/  IMAD.MOV.U32 R6, RZ, RZ, R21 ;  /* 0x000000ffff067224 */ /* 0x000fe200078e0015 */
[----:B------:R-:W-:-:S02]  /*2e750*/  MOV R5, R22 ;  /* 0x0000001600057202 */ /* 0x000fc40000000f00 */
[----:B------:R3:W-:Y:S01]  /*2e760*/  STL [R1+0x30], R20 ;  /* 0x0000301401007387 */ /* 0x0007e20000100800 */
[----:B------:R-:W-:Y:S02]  /*2e770*/  MOV R4, R23 ;  /* 0x0000001700047202 */ /* 0x000fe40000000f00 */
[----:B---3--:R-:W-:-:S15]  /*2e780*/  HMMA.16816.F32.BF16 R20, R8, R24, R12 ;  /* 0x000000180814723c */ /* 0x008fde000004180c */
[----:B------:R-:W-:-:S09]  /*2e790*/  NOP ;  /* 0x0000000000007918 */ /* 0x000fd20000000000 */
[----:B------:R-:W-:Y:S02]  /*2e7a0*/  MOV R12, R20 ;  /* 0x00000014000c7202 */ /* 0x000fe40000000f00 */
[----:B------:R-:W-:Y:S02]  /*2e7b0*/  MOV R13, R21 ;  /* 0x00000015000d7202 */ /* 0x000fe40000000f00 */
[----:B------:R-:W2:Y:S01]  /*2e7c0*/  LDL.LU.64 R20, [R1+0x3390] ;  /* 0x0033900001147983 */ /* 0x000ea20000300a00 */
[----:B------:R-:W-:Y:S02]  /*2e7d0*/  MOV R18, R28 ;  /* 0x0000001c00127202 */ /* 0x000fe40000000f00 */
[----:B------:R-:W-:Y:S01]  /*2e7e0*/  MOV R19, R0 ;  /* 0x0000000000137202 */ /* 0x000fe20000000f00 */
[----:B------:R-:W-:Y:S01]  /*2e7f0*/  IMAD.MOV.U32 R14, RZ, RZ, R22 ;  /* 0x000000ffff0e7224 */ /* 0x000fe200078e0016 */
[----:B------:R-:W-:Y:S01]  /*2e800*/  MOV R15, R23 ;  /* 0x00000017000f7202 */ /* 0x000fe20000000f00 */
[----:B------:R-:W-:Y:S04]  /*2e810*/  STL [R1+0x330c], R12 ;  /* 0x00330c0c01007387 */ /* 0x000fe80000100800 */
[----:B------:R0:W-:Y:S04]  /*2e820*/  STL [R1+0x3308], R13 ;  /* 0x0033080d01007387 */ /* 0x0001e80000100800 */
[----:B------:R-:W-:Y:S04]  /*2e830*/  STL [R1+0x3304], R14 ;  /* 0x0033040e01007387 */ /* 0x000fe80000100800 */
[----:B------:R-:W-:Y:S04]  /*2e840*/  STL [R1+0x3300], R15 ;  /* 0x0033000f01007387 */ /* 0x000fe80000100800 */
[----:B0-----:R-:W3:Y:S01]  /*2e850*/  LDL.LU.64 R12, [R1+0x100] ;  /* 0x00010000010c7983 */ /* 0x001ee20000300a00 */
[----:B--2---:R-:W-:-:S15]  /*2e860*/  HMMA.16816.F32.BF16 R16, R8, R20, R16 ;  /* 0x000000140810723c */ /* 0x004fde0000041810 */
[----:B------:R-:W-:-:S08]  /*2e870*/  NOP ;  /* 0x0000000000007918 */ /* 0x000fd00000000000 */
[----:B------:R0:W-:Y:S04]  /*2e880*/  STL.64 [R1+0x10], R16 ;  /* 0x0000101001007387 */ /* 0x0001e80000100a00 */
[----:B------:R1:W-:Y:S04]  /*2e890*/  STL.64 [R1+0x18], R18 ;  /* 0x0000181201007387 */ /* 0x0003e80000100a00 */
[----:B0-----:R-:W2:Y:S01]  /*2e8a0*/  LDL.LU.64 R16, [R1+0x3388] ;  /* 0x0033880001107983 */ /* 0x001ea20000300a00 */
[----:B-1----:R-:W-:Y:S02]  /*2e8b0*/  MOV R19, R20 ;  /* 0x0000001400137202 */ /* 0x002fe40000000f00 */
[----:B------:R-:W-:Y:S01]  /*2e8c0*/  MOV R18, R21 ;  /* 0x0000001500127202 */ /* 0x000fe20000000f00 */
[----:B------:R-:W3:Y:S04]  /*2e8d0*/  LDL.LU.64 R22, [R1+0x3380] ;  /* 0x0033800001167983 */ /* 0x000ee80000300a00 */
[----:B------:R-:W3:Y:S02]  /*2e8e0*/  LDL.LU.64 R20, [R1+0x3378] ;  /* 0x0033780001147983 */ /* 0x000ee40000300a00 */
[----:B---3--:R-:W-:-:S15]  /*2e8f0*/  HMMA.16816.F32.BF16 R20, R8, R12, R20 ;  /* 0x0000000c0814723c */ /* 0x008fde0000041814 */
[----:B------:R-:W-:-:S09]  /*2e900*/  NOP ;  /* 0x0000000000007918 */ /* 0x000fd20000000000 */
[----:B------:R-:W-:Y:S02]  /*2e910*/  MOV R14, R22 ;  /* 0x00000016000e7202 */ /* 0x000fe40000000f00 */
[----:B------:R-:W-:Y:S02]  /*2e920*/  MOV R15, R23 ;  /* 0x00000017000f7202 */ /* 0x000fe40000000f00 */
[----:B------:R-:W3:Y:S01]  /*2e930*/  LDL.LU.64 R22, [R1+0x3370] ;  /* 0x0033700001167983 */ /* 0x000ee20000300a00 */
[----:B------:R-:W-:Y:S01]  /*2e940*/  MOV R0, R12 ;  /* 0x0000000c00007202 */ /* 0x000fe20000000f00 */
[----:B------:R-:W-:Y:S01]  /*2e950*/  IMAD.MOV.U32 R28, RZ, RZ, R13 ;  /* 0x000000ffff1c7224 */ /* 0x000fe200078e000d */
[----:B------:R-:W-:Y:S02]  /*2e960*/  MOV R12, R20 ;  /* 0x00000014000c7202 */ /* 0x000fe40000000f00 */
[----:B------:R-:W-:Y:S02]  /*2e970*/  MOV R13, R21 ;  /* 0x00000015000d7202 */ /* 0x000fe40000000f00 */
[----:B------:R-:W2:Y:S04]  /*2e980*/  LDL.LU.64 R20, [R1+0x3368] ;  /* 0x0033680001147983 */ /* 0x000ea80000300a00 */
[----:B------:R-:W-:Y:S04]  /*2e990*/  STL.64 [R1+0x3318], R14 ;  /* 0x0033180e01007387 */ /* 0x000fe80000100a00 */
[----:B------:R3:W-:Y:S02]  /*2e9a0*/  STL.64 [R1+0x3310], R12 ;  /* 0x0033100c01007387 */ /* 0x0007e40000100a00 */
[----:B---3--:R-:W-:Y:S01]  /*2e9b0*/  IMAD.MOV.U32 R12, RZ, RZ, R22 ;  /* 0x000000ffff0c7224 */ /* 0x008fe200078e0016 */
[----:B------:R-:W-:Y:S01]  /*2e9c0*/  MOV R13, R23 ;  /* 0x00000017000d7202 */ /* 0x000fe20000000f00 */
[----:B------:R-:W2:Y:S04]  /*2e9d0*/  LDL.LU R22, [R1+0x3364] ;  /* 0x0033640001167983 */ /* 0x000ea80000300800 */
[----:B------:R-:W2:Y:S01]  /*2e9e0*/  LDL.LU R23, [R1+0x3360] ;  /* 0x0033600001177983 */ /* 0x000ea20000300800 */
[----:B------:R-:W-:-:S02]  /*2e9f0*/  MOV R14, R27 ;  /* 0x0000001b000e7202 */ /* 0x000fc40000000f00 */
[----:B------:R-:W-:-:S05]  /*2ea00*/  MOV R15, R26 ;  /* 0x0000001a000f7202 */ /* 0x000fca0000000f00 */
[----:B------:R0:W-:Y:S04]  /*2ea10*/  STL.64 [R1+0x3340], R14 ;  /* 0x0033400e01007387 */ /* 0x0001e80000100a00 */
[----:B------:R1:W-:Y:S01]  /*2ea20*/  STL.64 [R1+0x3338], R12 ;  /* 0x0033380c01007387 */ /* 0x0003e20000100a00 */
[----:B0-----:R-:W-:-:S03]  /*2ea30*/  MOV R14, R29 ;  /* 0x0000001d000e7202 */ /* 0x001fc60000000f00 */
[----:B-1----:R-:W3:Y:S04]  /*2ea40*/  LDL.LU R12, [R1+0x50] ;  /* 0x00005000010c7983 */ /* 0x002ee80000300800 */
[----:B------:R-:W3:Y:S04]  /*2ea50*/  LDL.LU R13, [R1+0x54] ;  /* 0x00005400010d7983 */ /* 0x000ee80000300800 */
[----:B------:R-:W4:Y:S01]  /*2ea60*/  LDL.LU R29, [R1+0x335c] ;  /* 0x00335c00011d7983 */ /* 0x000f220000300800 */
[----:B------:R-:W-:-:S03]  /*2ea70*/  IMAD.MOV.U32 R15, RZ, RZ, R3 ;  /* 0x000000ffff0f7224 */ /* 0x000fc600078e0003 */
[----:B------:R-:W4:Y:S04]  /*2ea80*/  LDL.LU R3, [R1+0x3358] ;  /* 0x0033580001037983 */ /* 0x000f280000300800 */
[----:B------:R-:W4:Y:S01]  /*2ea90*/  LDL R7, [R1+0x148] ;  /* 0x0001480001077983 */ /* 0x000f220000100800 */
[----:B--2---:R-:W-:Y:S03]  /*2eaa0*/  HMMA.16816.F32.BF16 R8, R8, R16, R20 ;  /* 0x000000100808723c */ /* 0x004fe60000041814 */
[----:B------:R-:W3:Y:S04]  /*2eab0*/  LDL.LU.64 R22, [R1+0x3350] ;  /* 0x0033500001167983 */ /* 0x000ee80000300a00 */
[----:B------:R-:W3:-:S15]  /*2eac0*/  LDL.LU.64 R20, [R1+0x3348] ;  /* 0x0033480001147983 */ /* 0x000ede0000300a00 */
[----:B------:R-:W-:-:S01]  /*2ead0*/  NOP ;  /* 0x0000000000007918 */ /* 0x000fc20000000000 */
[----:B------:R0:W-:Y:S04]  /*2eae0*/  STL.64 [R1], R8 ;  /* 0x0000000801007387 */ /* 0x0001e80000100a00 */
[----:B------:R-:W-:Y:S01]  /*2eaf0*/  STL.64 [R1+0x8], R10 ;  /* 0x0000080a01007387 */ /* 0x000fe20000100a00 */
[----:B0-----:R-:W-:Y:S02]  /*2eb00*/  MOV R8, R19 ;  /* 0x0000001300087202 */ /* 0x001fe40000000f00 */
[----:B------:R-:W-:Y:S01]  /*2eb10*/  MOV R9, R18 ;  /* 0x0000001200097202 */ /* 0x000fe20000000f00 */
[----:B---3--:R-:W-:Y:S01]  /*2eb20*/  HMMA.16816.F32.BF16 R24, R20, R24, R12 ;  /* 0x000000181418723c */ /* 0x008fe2000004180c */
[----:B------:R-:W2:Y:S04]  /*2eb30*/  LDL.LU.64 R14, [R1+0x3340] ;  /* 0x00334000010e7983 */ /* 0x000ea80000300a00 */
[----:B------:R-:W2:-:S15]  /*2eb40*/  LDL.LU.64 R12, [R1+0x3338] ;  /* 0x00333800010c7983 */ /* 0x000e9e0000300a00 */
[----:B------:R-:W-:-:S03]  /*2eb50*/  NOP ;  /* 0x0000000000007918 */ /* 0x000fc60000000000 */
[----:B------:R-:W-:Y:S04]  /*2eb60*/  STL [R1+0x90], R24 ;  /* 0x0000901801007387 */ /* 0x000fe80000100800 */
[----:B------:R0:W-:Y:S01]  /*2eb70*/  STL [R1+0x9c], R27 ;  /* 0x00009c1b01007387 */ /* 0x0001e20000100800 */
[----:B------:R-:W-:Y:S02]  /*2eb80*/  MOV R19, R26 ;  /* 0x0000001a00137202 */ /* 0x000fe40000000f00 */
[----:B------:R-:W-:Y:S01]  /*2eb90*/  MOV R18, R25 ;  /* 0x0000001900127202 */ /* 0x000fe20000000f00 */
[----:B0-----:R-:W3:Y:S04]  /*2eba0*/  LDL.LU.64 R26, [R1+0x3330] ;  /* 0x00333000011a7983 */ /* 0x001ee80000300a00 */
[----:B------:R-:W3:Y:S02]  /*2ebb0*/  LDL.LU.64 R24, [R1+0x3328] ;  /* 0x0033280001187983 */ /* 0x000ee40000300a00 */
[----:B---3--:R-:W-:Y:S02]  /*2ebc0*/  HMMA.16816.F32.BF16 R24, R20, R8, R24 ;  /* 0x000000081418723c */ /* 0x008fe40000041818 */
[----:B------:R-:W0:-:S15]  /*2ebd0*/  LDSM.16.MT88.4 R8, [R2+UR6+0x25800] ;  /* 0x025800060208783b */ /* 0x000e1e0008004200 */
[----:B------:R-:W-:-:S06]  /*2ebe0*/  NOP ;  /* 0x0000000000007918 */ /* 0x000fcc0000000000 */
[----:B------:R-:W-:Y:S04]  /*2ebf0*/  STL.64 [R1+0x32b0], R26 ;  /* 0x0032b01a01007387 */ /* 0x000fe80000100a00 */
[----:B------:R1:W-:Y:S02]  /*2ec00*/  STL.64 [R1+0x32a8], R24 ;  /* 0x0032a81801007387 */ /* 0x0003e40000100a00 */
[----:B-1----:R-:W-:Y:S02]  /*2ec10*/  IMAD.MOV.U32 R24, RZ, RZ, R0 ;  /* 0x000000ffff187224 */ /* 0x002fe400078e0000 */
[----:B------:R-:W3:Y:S04]  /*2ec20*/  LDL.LU R0, [R1+0x3320] ;  /* 0x0033200001007983 */ /* 0x000ee80000300800 */
[----:B0-----:R-:W-:Y:S04]  /*2ec30*/  STL [R1+0x3264], R8 ;  /* 0x0032640801007387 */ /* 0x001fe80000100800 */
[----:B------:R-:W-:Y:S04]  /*2ec40*/  STL [R1+0x3260], R9 ;  /* 0x0032600901007387 */ /* 0x000fe80000100800 */
[----:B------:R-:W-:Y:S04]  /*2ec50*/  STL [R1+0x325c], R10 ;  /* 0x00325c0a01007387 */ /* 0x000fe80000100800 */
[----:B------:R-:W-:Y:S04]  /*2ec60*/  STL [R1+0x3258], R11 ;  /* 0x0032580b01007387 */ /* 0x000fe80000100800 */
[----:B----4-:R-:W0:Y:S01]  /*2ec70*/  LDSM.16.M88.4 R8, [R3+UR6+0x280] ;  /* 0x000280060308783b */ /* 0x010e220008000200 */
[----:B------:R-:W-:-:S07]  /*2ec80*/  MOV R25, R28 ;  /* 0x0000001c00197202 */ /* 0x000fce0000000f00 */
[----:B--2---:R-:W-:Y:S01]  /*2ec90*/  HMMA.16816.F32.BF16 R24, R20, R24, R12 ;  /* 0x000000181418723c */ /* 0x004fe2000004180c */
[----:B0-----:R-:W-:Y:S01]  /*2eca0*/  MOV R28, R10 ;  /* 0x0000000a001c7202 */ /* 0x001fe20000000f00 */
[----:B------:R-:W-:Y:S01]  /*2ecb0*/  STL.64 [R1+0xe0], R8 ;  /* 0x0000e00801007387 */ /* 0x000fe20000100a00 */
[----:B------:R-:W-:-:S03]  /*2ecc0*/  MOV R2, R11 ;  /* 0x0000000b00027202 */ /* 0x000fc60000000f00 */
[----:B------:R-:W0:Y:S04]  /*2ecd0*/  LDSM.16.M88.4 R8, [R3+UR6+0x8280] ;  /* 0x008280060308783b */ /* 0x000e280008000200 */
[----:B------:R-:W-:Y:S04]  /*2ece0*/  STL [R1+0x31d4], R2 ;  /* 0x0031d40201007387 */ /* 0x000fe80000100800 */
[----:B------:R-:W-:Y:S04]  /*2ecf0*/  STL [R1+0x31d0], R28 ;  /* 0x0031d01c01007387 */ /* 0x000fe80000100800 */
[----:B0-----:R0:W-:Y:S04]  /*2ed00*/  STL.64 [R1+0xb0], R8 ;  /* 0x0000b00801007387 */ /* 0x0011e80000100a00 */
[----:B------:R-:W-:Y:S04]  /*2ed10*/  STL.64 [R1+0xb8], R10 ;  /* 0x0000b80a01007387 */ /* 0x000fe80000100a00 */
[----:B0-----:R-:W2:Y:S04]  /*2ed20*/  LDL.LU R8, [R1+0x30] ;  /* 0x0000300001087983 */ /* 0x001ea80000300800 */
[----:B------:R-:W4:Y:S04]  /*2ed30*/  LDL.LU.64 R14, [R1+0x3318] ;  /* 0x00331800010e7983 */ /* 0x000f280000300a00 */
[----:B------:R-:W3:Y:S04]  /*2ed40*/  LDL.LU.64 R12, [R1+0x3310] ;  /* 0x00331000010c7983 */ /* 0x000ee80000300a00 */
[----:B------:R-:W-:Y:S04]  /*2ed50*/  STL.64 [R1+0x80], R24 ;  /* 0x0000801801007387 */ /* 0x000fe80000100a00 */
[----:B------:R-:W-:Y:S04]  /*2ed60*/  STL.64 [R1+0x88], R26 ;  /* 0x0000881a01007387 */ /* 0x000fe80000100a00 */
[----:B------:R-:W0:Y:S04]  /*2ed70*/  LDSM.16.M88.4 R24, [R3+UR6+0x10280] ;  /* 0x010280060318783b */ /* 0x000e280008000200 */
[----:B0-----:R-:W-:Y:S04]  /*2ed80*/  STL.64 [R1+0xd0], R24 ;  /* 0x0000d01801007387 */ /* 0x001fe80000100a00 */
[----:B------:R-:W-:Y:S04]  /*2ed90*/  STL.64 [R1+0xd8], R26 ;  /* 0x0000d81a01007387 */ /* 0x000fe80000100a00 */
[----:B------:R-:W0:Y:S02]  /*2eda0*/  LDSM.16.M88.4 R24, [R3+UR6+0x18280] ;  /* 0x018280060318783b */ /* 0x000e240008000200 */
[----:B0-----:R-:W-:-:S02]  /*2edb0*/  MOV R28, R27 ;  /* 0x0000001b001c7202 */ /* 0x001fc40000000f00 */
[----:B------:R-:W-:Y:S01]  /*2edc0*/  MOV R2, R26 ;  /* 0x0000001a00027202 */ /* 0x000fe20000000f00 */
[----:B------:R0:W-:Y:S04]  /*2edd0*/  STL.64 [R1+0x110], R24 ;  /* 0x0001101801007387 */ /* 0x0001e80000100a00 */
[----:B------:R-:W-:Y:S04]  /*2ede0*/  STL [R1+0x3218], R28 ;  /* 0x0032181c01007387 */ /* 0x000fe80000100800 */
[----:B------:R-:W-:Y:S04]  /*2edf0*/  STL [R1+0x31f0], R2 ;  /* 0x0031f00201007387 */ /* 0x000fe80000100800 */
[----:B------:R-:W-:Y:S04]  /*2ee00*/  STL [R1+0x30e8], R3 ;  /* 0x0030e80301007387 */ /* 0x000fe80000100800 */
[----:B0-----:R-:W2:Y:S04]  /*2ee10*/  LDL.LU R24, [R1] ;  /* 0x0000000001187983 */ /* 0x001ea80000300800 */
[----:B------:R-:W2:Y:S04]  /*2ee20*/  LDL.LU R25, [R1+0x4] ;  /* 0x0000040001197983 */ /* 0x000ea80000300800 */
[----:B------:R-:W4:Y:S04]  /*2ee30*/  LDL.LU R26, [R1+0x8] ;  /* 0x00000800011a7983 */ /* 0x000f280000300800 */
[----:B------:R-:W4:Y:S01]  /*2ee40*/  LDL.LU R27, [R1+0xc] ;  /* 0x00000c00011b7983 */ /* 0x000f220000300800 */
[----:B------:R-:W-:Y:S01]  /*2ee50*/  MOV R9, R6 ;  /* 0x0000000600097202 */ /* 0x000fe20000000f00 */
[----:B------:R-:W-:Y:S01]  /*2ee60*/  IMAD.MOV.U32 R10, RZ, RZ, R5 ;  /* 0x000000ffff0a7224 */ /* 0x000fe200078e0005 */
[----:B------:R-:W-:-:S02]  /*2ee70*/  MOV R11, R4 ;  /* 0x00000004000b7202 */ /* 0x000fc40000000f00 */
[----:B------:R-:W0:Y:S04]  /*2ee80*/  LDSM.16.MT88.4 R4, [R7+UR6+0x25800] ;  /* 0x025800060704783b */ /* 0x000e280008004200 */
[----:B----4-:R1:W-:Y:S04]  /*2ee90*/  STL.64 [R1+0x32c8], R26 ;  /* 0x0032c81a01007387 */ /* 0x0103e80000100a00 */
[----:B--2---:R3:W-:Y:S01]  /*2eea0*/  STL.64 [R1+0x32c0], R24 ;  /* 0x0032c01801007387 */ /* 0x0047e20000100a00 */
[----:B-1----:R-:W-:Y:S02]  /*2eeb0*/  MOV R26, R14 ;  /* 0x0000000e001a7202 */ /* 0x002fe40000000f00 */
[----:B---3--:R-:W-:-:S02]  /*2eec0*/  MOV R24, R12 ;  /* 0x0000000c00187202 */ /* 0x008fc40000000f00 */
[----:B------:R-:W-:Y:S01]  /*2eed0*/  MOV R27, R15 ;  /* 0x0000000f001b7202 */ /* 0x000fe20000000f00 */
[----:B------:R-:W2:Y:S01]  /*2eee0*/  LDL.LU R12, [R1+0x330c] ;  /* 0x00330c00010c7983 */ /* 0x000ea20000300800 */
[----:B------:R-:W-:-:S03]  /*2eef0*/  IMAD.MOV.U32 R25, RZ, RZ, R13 ;  /* 0x000000ffff197224 */ /* 0x000fc600078e000d */
[----:B------:R-:W3:Y:S04]  /*2ef00*/  LDL.LU R13, [R1+0x3308] ;  /* 0x00330800010d7983 */ /* 0x000ee80000300800 */
[----:B------:R-:W4:Y:S04]  /*2ef10*/  LDL.LU R14, [R1+0x3304] ;  /* 0x00330400010e7983 */ /* 0x000f280000300800 */
[----:B------:R-:W4:Y:S04]  /*2ef20*/  LDL.LU R15, [R1+0x3300] ;  /* 0x00330000010f7983 */ /* 0x000f280000300800 */
[----:B------:R1:W-:Y:S04]  /*2ef30*/  STL.64 [R1+0x32d8], R26 ;  /* 0x0032d81a01007387 */ /* 0x0003e80000100a00 */
[----:B------:R2:W-:Y:S04]  /*2ef40*/  STL.64 [R1+0x32d0], R24 ;  /* 0x0032d01801007387 */ /* 0x0005e80000100a00 */
[----:B-1----:R-:W4:Y:S01]  /*2ef50*/  LDL.LU.64 R26, [R1+0xc8] ;  /* 0x0000c800011a7983 */ /* 0x002f220000300a00 */
[----:B------:R-:W-:Y:S01]  /*2ef60*/  HMMA.16816.F32.BF16 R20, R20, R16, R8 ;  /* 0x000000101414723c */ /* 0x000fe20000041808 */
[----:B--2---:R-:W-:-:S02]  /*2ef70*/  MOV R24, R12 ;  /* 0x0000000c00187202 */ /* 0x004fc40000000f00 */
[----:B---3--:R-:W-:Y:S01]  /*2ef80*/  MOV R25, R13 ;  /* 0x0000000d00197202 */ /* 0x008fe20000000f00 */
[----:B----4-:R1:W-:Y:S04]  /*2ef90*/  STL.64 [R1+0x32e8], R26 ;  /* 0x0032e81a01007387 */ /* 0x0103e80000100a00 */
[----:B------:R-:W2:Y:S04]  /*2efa0*/  LDL.LU R12, [R1+0x32fc] ;  /* 0x0032fc00010c7983 */ /* 0x000ea80000300800 */
[----:B------:R-:W2:Y:S01]  /*2efb0*/  LDL.LU R13, [R1+0x32f8] ;  /* 0x0032f800010d7983 */ /* 0x000ea20000300800 */
[----:B-1----:R-:W-:Y:S01]  /*2efc0*/  IMAD.MOV.U32 R26, RZ, RZ, R14 ;  /* 0x000000ffff1a7224 */ /* 0x002fe200078e000e */
[----:B------:R-:W-:-:S02]  /*2efd0*/  MOV R27, R15 ;  /* 0x0000000f001b7202 */ /* 0x000fc40000000f00 */
[----:B------:R-:W2:Y:S04]  /*2efe0*/  LDL.LU R14, [R1+0x32f4] ;  /* 0x0032f400010e7983 */ /* 0x000ea80000300800 */
[----:B------:R-:W2:Y:S04]  /*2eff0*/  LDL.LU R15, [R1+0x32f0] ;  /* 0x0032f000010f7983 */ /* 0x000ea80000300800 */
[----:B------:R-:W-:Y:S04]  /*2f000*/  STL [R1+0x3290], R0 ;  /* 0x0032900001007387 */ /* 0x000fe80000100800 */
[----:B0-----:R0:W-:Y:S04]  /*2f010*/  STL.64 [R1+0x3200], R6 ;  /* 0x0032000601007387 */ /* 0x0011e80000100a00 */
[----:B------:R-:W-:Y:S01]  /*2f020*/  STL.64 [R1+0x31f8], R4 ;  /* 0x0031f80401007387 */ /* 0x000fe20000100a00 */
[----:B0-----:R-:W-:Y:S01]  /*2f030*/  MOV R6, R22 ;  /* 0x0000001600067202 */ /* 0x001fe20000000f00 */
[----:B------:R-:W-:-:S02]  /*2f040*/  IMAD.MOV.U32 R7, RZ, RZ, R23 ;  /* 0x000000ffff077224 */ /* 0x000fc400078e0017 */
[----:B------:R-:W2:Y:S04]  /*2f050*/  LDL.LU.64 R22, [R1+0xf8] ;  /* 0x0000f80001167983 */ /* 0x000ea80000300a00 */
[----:B------:R0:W-:Y:S04]  /*2f060*/  STL.64 [R1+0x32e0], R18 ;  /* 0x0032e01201007387 */ /* 0x0001e80000100a00 */
[----:B------:R-:W3:Y:S04]  /*2f070*/  LDL.LU R16, [R1+0x10] ;  /* 0x0000100001107983 */ /* 0x000ee80000300800 */
[----:B------:R-:W3:Y:S04]  /*2f080*/  LDL.LU R17, [R1+0x14] ;  /* 0x0000140001117983 */ /* 0x000ee80000300800 */
[----:B0-----:R-:W3:Y:S04]  /*2f090*/  LDL.LU R18, [R1+0x18] ;  /* 0x0000180001127983 */ /* 0x001ee80000300800 */
[----:B------:R-:W3:Y:S04]  /*2f0a0*/  LDL.LU R19, [R1+0x1c] ;  /* 0x00001c0001137983 */ /* 0x000ee80000300800 */
[----:B------:R-:W4:Y:S01]  /*2f0b0*/  LDL R2, [R1+0x144] ;  /* 0x0001440001027983 */ /* 0x000f220000100800 */
[----:B--2---:R-:W-:Y:S06]  /*2f0c0*/  HMMA.16816.F32.BF16 R24, R12, R22, R24 ;  /* 0x000000160c18723c */ /* 0x004fec0000041818 */
[----:B------:R-:W-:-:S15]  /*2f0d0*/  MOV R3, R23 ;  /* 0x0000001700037202 */ /* 0x000fde0000000f00 */
[----:B------:R-:W-:-:S02]  /*2f0e0*/  NOP ;  /* 0x0000000000007918 */ /* 0x000fc40000000000 */
[----:B------:R-:W-:Y:S04]  /*2f0f0*/  STL.64 [R1+0x50], R24 ;  /* 0x0000501801007387 */ /* 0x000fe80000100a00 */
[----:B------:R0:W-:Y:S04]  /*2f100*/  STL.64 [R1+0x58], R26 ;  /* 0x0000581a01007387 */ /* 0x0001e80000100a00 */
[----:B0-----:R-:W3:Y:S04]  /*2f110*/  LDL.LU.64 R26, [R1+0x32e8] ;  /* 0x0032e800011a7983 */ /* 0x001ee80000300a00 */
[----:B------:R-:W2:Y:S01]  /*2f120*/  LDL R23, [R1+0x148] ;  /* 0x0001480001177983 */ /* 0x000ea20000100800 */
[----:B------:R-:W-:Y:S01]  /*2f130*/  MOV R0, R22 ;  /* 0x0000001600007202 */ /* 0x000fe20000000f00 */
[----:B---3--:R-:W-:Y:S02]  /*2f140*/  HMMA.16816.F32.BF16 R16, R12, R26, R16 ;  /* 0x0000001a0c10723c */ /* 0x008fe40000041810 */
[----:B--2---:R0:W-:Y:S04]  /*2f150*/  STL [R1+0x3270], R23 ;  /* 0x0032701701007387 */ /* 0x0041e80000100800 */
[----:B------:R-:W2:Y:S04]  /*2f160*/  LDL.LU R22, [R1+0x108] ;  /* 0x0001080001167983 */ /* 0x000ea80000300800 */
[----:B0-----:R-:W2:-:S13]  /*2f170*/  LDL.LU R23, [R1+0x10c] ;  /* 0x00010c0001177983 */ /* 0x001e9a0000300800 */
[----:B------:R0:W-:Y:S04]  /*2f180*/  STL.64 [R1+0x40], R16 ;  /* 0x0000401001007387 */ /* 0x0001e80000100a00 */
[----:B------:R1:W-:Y:S01]  /*2f190*/  STL.64 [R1+0x48], R18 ;  /* 0x0000481201007387 */ /* 0x0003e20000100a00 */
[----:B0-----:R-:W-:-:S03]  /*2f1a0*/  MOV R17, R26 ;  /* 0x0000001a00117202 */ /* 0x001fc60000000f00 */
[----:B-1----:R-:W3:Y:S01]  /*2f1b0*/  LDL.LU.64 R18, [R1+0x32e0] ;  /* 0x0032e00001127983 */ /* 0x002ee20000300a00 */
[----:B------:R-:W-:-:S03]  /*2f1c0*/  MOV R16, R27 ;  /* 0x0000001b00107202 */ /* 0x000fc60000000f00 */
[----:B------:R-:W2:Y:S04]  /*2f1d0*/  LDL.LU.64 R26, [R1+0x32d8] ;  /* 0x0032d800011a7983 */ /* 0x000ea80000300a00 */
[----:B------:R-:W2:Y:S01]  /*2f1e0*/  LDL.LU.64 R24, [R1+0x32d0] ;  /* 0x0032d00001187983 */ /* 0x000ea20000300a00 */
[----:B------:R-:W-:Y:S02]  /*2f1f0*/  MOV R9, R20 ;  /* 0x0000001400097202 */ /* 0x000fe40000000f00 */
[----:B------:R-:W-:Y:S01]  /*2f200*/  MOV R8, R21 ;  /* 0x0000001500087202 */ /* 0x000fe20000000f00 */
[----:B--2---:R-:W-:Y:S01]  /*2f210*/  HMMA.16816.F32.BF16 R24, R12, R22, R24 ;  /* 0x000000160c18723c */ /* 0x004fe20000041818 */
[----:B---3--:R-:W-:-:S15]  /*2f220*/  MOV R21, R18 ;  /* 0x0000001200157202 */ /* 0x008fde0000000f00 */
[----:B------:R-:W-:-:S08]  /*2f230*/  NOP ;  /* 0x0000000000007918 */ /* 0x000fd00000000000 */
[----:B------:R-:W-:Y:S02]  /*2f240*/  MOV R5, R26 ;  /* 0x0000001a00057202 */ /* 0x000fe40000000f00 */
[----:B------:R-:W-:Y:S01]  /*2f250*/  MOV R4, R27 ;  /* 0x0000001b00047202 */ /* 0x000fe20000000f00 */
[----:B------:R-:W-:Y:S01]  /*2f260*/  IMAD.MOV.U32 R10, RZ, RZ, R24 ;  /* 0x000000ffff0a7224 */ /* 0x000fe200078e0018 */
[----:B------:R-:W-:Y:S01]  /*2f270*/  MOV R11, R25 ;  /* 0x00000019000b7202 */ /* 0x000fe20000000f00 */
[----:B------:R-:W2:Y:S04]  /*2f280*/  LDL.LU.64 R26, [R1+0x32c8] ;  /* 0x0032c800011a7983 */ /* 0x000ea80000300a00 */
[----:B------:R-:W2:Y:S04]  /*2f290*/  LDL.LU.64 R24, [R1+0x32c0] ;  /* 0x0032c00001187983 */ /* 0x000ea80000300a00 */
[----:B------:R0:W-:Y:S04]  /*2f2a0*/  STL.64 [R1+0x3278], R22 ;  /* 0x0032781601007387 */ /* 0x0001e80000100a00 */
[----:B------:R-:W3:Y:S04]  /*2f2b0*/  LDL.LU R20, [R1+0x90] ;  /* 0x0000900001147983 */ /* 0x000ee80000300800 */
[----:B------:R-:W2:Y:S01]  /*2f2c0*/  LDL.LU R18, [R1+0x32bc] ;  /* 0x0032bc0001127983 */ /* 0x000ea20000300800 */
[----:B0-----:R-:W-:-:S03]  /*2f2d0*/  IMAD.MOV.U32 R22, RZ, RZ, R19 ;  /* 0x000000ffff167224 */ /* 0x001fc600078e0013 */
[----:B------:R-:W2:Y:S04]  /*2f2e0*/  LDL.LU R19, [R1+0x32b8] ;  /* 0x0032b80001137983 */ /* 0x000ea80000300800 */
[----:B------:R-:W4:Y:S04]  /*2f2f0*/  LDL.LU R23, [R1+0x9c] ;  /* 0x00009c0001177983 */ /* 0x000f280000300800 */
[----:B----4-:R0:W-:Y:S04]  /*2f300*/  STL.64 [R1+0x3288], R22 ;  /* 0x0032881601007387 */ /* 0x0101e80000100a00 */
[----:B---3--:R-:W-:Y:S04]  /*2f310*/  STL.64 [R1+0x3280], R20 ;  /* 0x0032801401007387 */ /* 0x008fe80000100a00 */
[----:B------:R1:W-:Y:S01]  /*2f320*/  STL.64 [R1+0x3268], R4 ;  /* 0x0032680401007387 */ /* 0x0003e20000100a00 */
[----:B--2---:R-:W-:Y:S03]  /*2f330*/  HMMA.16816.F32.BF16 R12, R12, R18, R24 ;  /* 0x000000120c0c723c */ /* 0x004fe60000041818 */
[----:B------:R-:W2:Y:S04]  /*2f340*/  LDL.LU.64 R26, [R1+0x32b0] ;  /* 0x0032b000011a7983 */ /* 0x000ea80000300a00 */
[----:B------:R-:W2:Y:S01]  /*2f350*/  LDL.LU.64 R24, [R1+0x32a8] ;  /* 0x0032a80001187983 */ /* 0x000ea20000300a00 */
[----:B------:R-:W-:-:S03]  /*2f360*/  IMAD.MOV.U32 R28, RZ, RZ, R19 ;  /* 0x000000ffff1c7224 */ /* 0x000fc600078e0013 */
[----:B------:R-:W2:Y:S01]  /*2f370*/  LDL.LU.64 R18, [R1+0x32a0] ;  /* 0x0032a00001127983 */ /* 0x000ea20000300a00 */
[----:B0-----:R-:W-:Y:S02]  /*2f380*/  MOV R22, R17 ;  /* 0x0000001100167202 */ /* 0x001fe40000000f00 */
[----:B------:R-:W-:Y:S02]  /*2f390*/  MOV R23, R16 ;  /* 0x0000001000177202 */ /* 0x000fe40000000f00 */
[----:B------:R-:W2:Y:S01]  /*2f3a0*/  LDL.LU.64 R16, [R1+0x3298] ;  /* 0x0032980001107983 */ /* 0x000ea20000300a00 */
[----:B-1----:R-:W-:-:S06]  /*2f3b0*/  MOV R5, R8 ;  /* 0x0000000800057202 */ /* 0x002fcc0000000f00 */
[----:B------:R-:W-:Y:S01]  /*2f3c0*/  STL.64 [R1+0x10], R12 ;  /* 0x0000100c01007387 */ /* 0x000fe20000100a00 */
[----:B------:R-:W-:Y:S02]  /*2f3d0*/  MOV R8, R14 ;  /* 0x0000000e00087202 */ /* 0x000fe40000000f00 */
[----:B------:R-:W-:Y:S02]  /*2f3e0*/  MOV R14, R0 ;  /* 0x00000000000e7202 */ /* 0x000fe40000000f00 */
[----:B------:R-:W3:Y:S01]  /*2f3f0*/  LDL.LU R0, [R1+0x3290] ;  /* 0x0032900001007983 */ /* 0x000ee20000300800 */
[----:B--2---:R-:W-:Y:S03]  /*2f400*/  HMMA.16816.F32.BF16 R24, R16, R22, R24 ;  /* 0x000000161018723c */ /* 0x004fe60000041818 */
[----:B------:R-:W2:Y:S04]  /*2f410*/  LDL.LU.64 R22, [R1+0x3288] ;  /* 0x0032880001167983 */ /* 0x000ea80000300a00 */
[----:B------:R-:W2:Y:S01]  /*2f420*/  LDL.LU.64 R20, [R1+0x3280] ;  /* 0x0032800001147983 */ /* 0x000ea20000300a00 */
[----:B------:R-:W-:-:S02]  /*2f430*/  MOV R4, R9 ;  /* 0x0000000900047202 */ /* 0x000fc40000000f00 */
[----:B------:R-:W-:Y:S02]  /*2f440*/  MOV R9, R15 ;  /* 0x0000000f00097202 */ /* 0x000fe40000000f00 */
[----:B------:R-:W-:-:S11]  /*2f450*/  MOV R15, R3 ;  /* 0x00000003000f7202 */ /* 0x000fd60000000f00 */
[----:B------:R-:W-:Y:S04]  /*2f460*/  STL.64 [R1+0x3210], R26 ;  /* 0x0032101a01007387 */ /* 0x000fe80000100a00 */
[----:B------:R0:W-:Y:S04]  /*2f470*/  STL.64 [R1+0x3208], R24 ;  /* 0x0032081801007387 */ /* 0x0001e80000100a00 */
[----:B0-----:R-:W4:Y:S04]  /*2f480*/  LDL.LU R24, [R1+0x80] ;  /* 0x0000800001187983 */ /* 0x001f280000300800 */
[----:B------:R-:W4:Y:S04]  /*2f490*/  LDL.LU R25, [R1+0x84] ;  /* 0x0000840001197983 */ /* 0x000f280000300800 */
[----:B------:R-:W4:Y:S04]  /*2f4a0*/  LDL.LU R26, [R1+0x88] ;  /* 0x00008800011a7983 */ /* 0x000f280000300800 */
[----:B------:R-:W4:Y:S01]  /*2f4b0*/  LDL.LU R27, [R1+0x8c] ;  /* 0x00008c00011b7983 */ /* 0x000f220000300800 */
[----:B--2---:R-:W-:Y:S03]  /*2f4c0*/  HMMA.16816.F32.BF16 R12, R16, R14, R20 ;  /* 0x0000000e100c723c */ /* 0x004fe60000041814 */
[----:B------:R-:W4:Y:S04]  /*2f4d0*/  LDL.LU.64 R22, [R1+0x3278] ;  /* 0x0032780001167983 */ /* 0x000f280000300a00 */
[----:B------:R-:W2:Y:S04]  /*2f4e0*/  LDL R3, [R1+0x140] ;  /* 0x0001400001037983 */ /* 0x000ea80000100800 */
[----:B--2---:R-:W-:-:S12]  /*2f4f0*/  STL [R1+0x321c], R3 ;  /* 0x00321c0301007387 */ /* 0x004fd80000100800 */
[----:B------:R-:W-:Y:S04]  /*2f500*/  STL.64 [R1], R12 ;  /* 0x0000000c01007387 */ /* 0x000fe80000100a00 */
[----:B------:R-:W-:Y:S04]  /*2f510*/  STL.64 [R1+0x8], R14 ;  /* 0x0000080e01007387 */ /* 0x000fe80000100a00 */
[----:B------:R0:W1:Y:S01]  /*2f520*/  LDSM.16.MT88.4 R12, [R2+UR6+0x25c00] ;  /* 0x025c0006020c783b */ /* 0x0000620008004200 */
[----:B----4-:R-:W-:-:S15]  /*2f530*/  HMMA.16816.F32.BF16 R20, R16, R22, R24 ;  /* 0x000000161014723c */ /* 0x010fde0000041818 */
[----:B------:R-:W-:-:S09]  /*2f540*/  NOP ;  /* 0x0000000000007918 */ /* 0x000fd20000000000 */
[----:B0-----:R-:W-:Y:S01]  /*2f550*/  MOV R2, R23 ;  /* 0x0000001700027202 */ /* 0x001fe20000000f00 */
[----:B-1----:R0:W-:Y:S04]  /*2f560*/  STL [R1+0x3194], R14 ;  /* 0x0031940e01007387 */ /* 0x0021e80000100800 */
[----:B------:R1:W-:Y:S04]  /*2f570*/  STL [R1+0x3190], R15 ;  /* 0x0031900f01007387 */ /* 0x0003e80000100800 */
[----:B------:R2:W-:Y:S04]  /*2f580*/  STL.64 [R1+0x3250], R12 ;  /* 0x0032500c01007387 */ /* 0x0005e80000100a00 */
[----:B------:R-:W4:Y:S01]  /*2f590*/  LDL.LU R23, [R1+0x3270] ;  /* 0x0032700001177983 */ /* 0x000f220000300800 */
[----:B------:R-:W-:Y:S01]  /*2f5a0*/  IMAD.MOV.U32 R24, RZ, RZ, R20 ;  /* 0x000000ffff187224 */ /* 0x000fe200078e0014 */
[----:B0-----:R-:W-:-:S02]  /*2f5b0*/  MOV R14, R22 ;  /* 0x00000016000e7202 */ /* 0x001fc40000000f00 */
[----:B-1----:R-:W-:Y:S01]  /*2f5c0*/  MOV R15, R21 ;  /* 0x00000015000f7202 */ /* 0x002fe20000000f00 */
[----:B--2---:R-:W2:Y:S04]  /*2f5d0*/  LDL.LU.64 R12, [R1+0xe0] ;  /* 0x0000e000010c7983 */ /* 0x004ea80000300a00 */
[----:B----4-:R-:W0:Y:S04]  /*2f5e0*/  LDSM.16.MT88.4 R20, [R23+UR6+0x25c00] ;  /* 0x025c00061714783b */ /* 0x010e280008004200 */
[----:B0-----:R0:W-:Y:S04]  /*2f5f0*/  STL.64 [R1+0x3188], R22 ;  /* 0x0031881601007387 */ /* 0x0011e80000100a00 */
[----:B------:R1:W-:Y:S04]  /*2f600*/  STL.64 [R1+0x3180], R20 ;  /* 0x0031801401007387 */ /* 0x0003e80000100a00 */
[----:B0-----:R-:W4:Y:S01]  /*2f610*/  LDL.LU R22, [R1+0x128] ;  /* 0x0001280001167983 */ /* 0x001f220000300800 */
[----:B------:R-:W-:-:S07]  /*2f620*/  MOV R23, R28 ;  /* 0x0000001c00177202 */ /* 0x000fce0000000f00 */
[----:B----4-:R-:W-:Y:S01]  /*2f630*/  HMMA.16816.F32.BF16 R16, R16, R22, R4 ;  /* 0x000000161010723c */ /* 0x010fe20000041804 */
[----:B------:R-:W4:Y:S04]  /*2f640*/  LDL.LU.64 R4, [R1+0x3268] ;  /* 0x0032680001047983 */ /* 0x000f280000300a00 */
[----:B-1----:R-:W3:Y:S04]  /*2f650*/  LDL.LU R20, [R1+0x40] ;  /* 0x0000400001147983 */ /* 0x002ee80000300800 */
[----:B------:R-:W3:Y:S04]  /*2f660*/  LDL.LU R21, [R1+0x44] ;  /* 0x0000440001157983 */ /* 0x000ee80000300800 */
[----:B------:R-:W2:Y:S04]  /*2f670*/  LDL.LU R22, [R1+0x48] ;  /* 0x0000480001167983 */ /* 0x000ea80000300800 */
[----:B------:R-:W2:Y:S07]  /*2f680*/  LDL.LU R23, [R1+0x4c] ;  /* 0x00004c0001177983 */ /* 0x000eae0000300800 */
[----:B------:R-:W-:-:S02]  /*2f690*/  MOV R7, R18 ;  /* 0x0000001200077202 */ /* 0x000fc40000000f00 */
[----:B------:R-:W-:Y:S01]  /*2f6a0*/  MOV R18, R24 ;  /* 0x0000001800127202 */ /* 0x000fe20000000f00 */
[----:B--2---:R-:W-:Y:S04]  /*2f6b0*/  STL.64 [R1+0x3248], R22 ;  /* 0x0032481601007387 */ /* 0x004fe80000100a00 */
[----:B---3--:R0:W-:Y:S04]  /*2f6c0*/  STL.64 [R1+0x3240], R20 ;  /* 0x0032401401007387 */ /* 0x0081e80000100a00 */
[----:B0-----:R-:W2:Y:S04]  /*2f6d0*/  LDL.LU R20, [R1+0x50] ;  /* 0x0000500001147983 */ /* 0x001ea80000300800 */
[----:B------:R-:W2:Y:S04]  /*2f6e0*/  LDL.LU R21, [R1+0x54] ;  /* 0x0000540001157983 */ /* 0x000ea80000300800 */
[----:B------:R-:W2:Y:S04]  /*2f6f0*/  LDL.LU R22, [R1+0x58] ;  /* 0x0000580001167983 */ /* 0x000ea80000300800 */
[----:B------:R-:W2:Y:S04]  /*2f700*/  LDL.LU R23, [R1+0x5c] ;  /* 0x00005c0001177983 */ /* 0x000ea80000300800 */
[----:B------:R-:W3:Y:S04]  /*2f710*/  LDL.LU R24, [R1+0x10] ;  /* 0x0000100001187983 */ /* 0x000ee80000300800 */
[----:B------:R-:W3:Y:S01]  /*2f720*/  LDL.LU R25, [R1+0x14] ;  /* 0x0000140001197983 */ /* 0x000ee20000300800 */
[----:B------:R-:W-:Y:S01]  /*2f730*/  IMAD.MOV.U32 R26, RZ, RZ, R8 ;  /* 0x000000ffff1a7224 */ /* 0x000fe200078e0008 */
[----:B------:R-:W-:-:S02]  /*2f740*/  MOV R27, R9 ;  /* 0x00000009001b7202 */ /* 0x000fc40000000f00 */
[----:B------:R-:W2:Y:S04]  /*2f750*/  LDL.LU R8, [R1+0x3264] ;  /* 0x0032640001087983 */ /* 0x000ea80000300800 */
[----:B------:R-:W2:Y:S04]  /*2f760*/  LDL.LU R9, [R1+0x3260] ;  /* 0x0032600001097983 */ /* 0x000ea80000300800 */
[----:B------:R4:W-:Y:S01]  /*2f770*/  STL.64 [R1+0x3228], R26 ;  /* 0x0032281a01007387 */ /* 0x0009e20000100a00 */
[----:B------:R-:W-:Y:S02]  /*2f780*/  MOV R6, R19 ;  /* 0x0000001300067202 */ /* 0x000fe40000000f00 */
[----:B----4-:R-:W-:Y:S01]  /*2f790*/  MOV R26, R5 ;  /* 0x00000005001a7202 */ /* 0x010fe20000000f00 */
[----:B------:R-:W-:Y:S01]  /*2f7a0*/  IMAD.MOV.U32 R27, RZ, RZ, R4 ;  /* 0x000000ffff1b7224 */ /* 0x000fe200078e0004 */
[----:B---3--:R0:W-:Y:S02]  /*2f7b0*/  STL.64 [R1+0x3220], R24 ;  /* 0x0032201801007387 */ /* 0x0081e40000100a00 */
[----:B0-----:R-:W-:-:S02]  /*2f7c0*/  MOV R24, R10 ;  /* 0x0000000a00187202 */ /* 0x001fc40000000f00 */
[----:B------:R-:W-:Y:S01]  /*2f7d0*/  MOV R25, R11 ;  /* 0x0000000b00197202 */ /* 0x000fe20000000f00 */
[----:B------:R-:W2:Y:S04]  /*2f7e0*/  LDL.LU R10, [R1+0x325c] ;  /* 0x00325c00010a7983 */ /* 0x000ea80000300800 */
[----:B------:R-:W2:Y:S04]  /*2f7f0*/  LDL.LU R11, [R1+0x3258] ;  /* 0x00325800010b7983 */ /* 0x000ea80000300800 */
[----:B------:R-:W-:Y:S04]  /*2f800*/  STL.64 [R1+0x3238], R26 ;  /* 0x0032381a01007387 */ /* 0x000fe80000100a00 */
[----:B------:R0:W-:Y:S04]  /*2f810*/  STL.64 [R1+0x3230], R24 ;  /* 0x0032301801007387 */ /* 0x0001e80000100a00 */
[----:B0-----:R-:W3:Y:S04]  /*2f820*/  LDL.LU.64 R24, [R1+0xb0] ;  /* 0x0000b00001187983 */ /* 0x001ee80000300a00 */
[----:B------:R-:W4:Y:S04]  /*2f830*/  LDL.LU.64 R4, [R1+0x110] ;  /* 0x0001100001047983 */ /* 0x000f280000300a00 */
[----:B------:R-:W3:Y:S01]  /*2f840*/  LDL R19, [R1+0x148] ;  /* 0x0001480001137983 */ /* 0x000ee20000100800 */
[----:B------:R-:W-:Y:S01]  /*2f850*/  IMAD.MOV.U32 R3, RZ, RZ, R16 ;  /* 0x000000ffff037224 */ /* 0x000fe200078e0010 */
[----:B------:R-:W-:-:S02]  /*2f860*/  MOV R16, R18 ;  /* 0x0000001200107202 */ /* 0x000fc40000000f00 */
[----:B------:R-:W-:Y:S02]  /*2f870*/  MOV R18, R14 ;  /* 0x0000000e00127202 */ /* 0x000fe40000000f00 */
[----:B------:R-:W-:Y:S02]  /*2f880*/  MOV R28, R17 ;  /* 0x00000011001c7202 */ /* 0x000fe40000000f00 */
[----:B------:R-:W-:Y:S01]  /*2f890*/  MOV R17, R15 ;  /* 0x0000000f00117202 */ /* 0x000fe20000000f00 */
[----:B--2---:R-:W-:Y:S01]  /*2f8a0*/  HMMA.16816.F32.BF16 R20, R8, R12, R20 ;  /* 0x0000000c0814723c */ /* 0x004fe20000041814 */
[----:B---3--:R0:W-:Y:S02]  /*2f8b0*/  STL [R1+0x31bc], R19 ;  /* 0x0031bc1301007387 */ /* 0x0081e40000100800 */
[----:B0-----:R-:W-:-:S03]  /*2f8c0*/  MOV R19, R2 ;  /* 0x0000000200137202 */ /* 0x001fc60000000f00 */
[----:B------:R-:W-:Y:S02]  /*2f8d0*/  IMAD.MOV.U32 R2, RZ, RZ, R12 ;  /* 0x000000ffff027224 */ /* 0x000fe400078e000c */
[----:B------:R0:W-:-:S15]  /*2f8e0*/  STL.64 [R1+0x31c8], R18 ;  /* 0x0031c81201007387 */ /* 0x0001de0000100a00 */
[----:B------:R-:W-:-:S01]  /*2f8f0*/  NOP ;  /* 0x0000000000007918 */ /* 0x000fc20000000000 */
[----:B------:R-:W-:Y:S02]  /*2f900*/  MOV R14, R20 ;  /* 0x00000014000e7202 */ /* 0x000fe40000000f00 */
[----:B------:R-:W-:Y:S01]  /*2f910*/  MOV R15, R21 ;  /* 0x00000015000f7202 */ /* 0x000fe20000000f00 */
[----:B0-----:R-:W2:Y:S04]  /*2f920*/  LDL R19, [R1+0x144] ;  /* 0x0001440001137983 */ /* 0x001ea80000100800 */
[----:B------:R-:W-:Y:S01]  /*2f930*/  STL.64 [R1+0x31c0], R16 ;  /* 0x0031c01001007387 */ /* 0x000fe20000100a00 */
[----:B------:R-:W-:-:S03]  /*2f940*/  MOV R18, R13 ;  /* 0x0000000d00127202 */ /* 0x000fc60000000f00 */
[----:B------:R-:W3:Y:S04]  /*2f950*/  LDL.LU.64 R12, [R1+0x3250] ;  /* 0x00325000010c7983 */ /* 0x000ee80000300a00 */
[----:B------:R0:W-:Y:S04]  /*2f960*/  STL.64 [R1+0xa8], R22 ;  /* 0x0000a81601007387 */ /* 0x0001e80000100a00 */
[----:B0-----:R-:W4:Y:S04]  /*2f970*/  LDL.LU.64 R22, [R1+0x3248] ;  /* 0x0032480001167983 */ /* 0x001f280000300a00 */
[----:B------:R-:W4:Y:S04]  /*2f980*/  LDL.LU.64 R20, [R1+0x3240] ;  /* 0x0032400001147983 */ /* 0x000f280000300a00 */
[----:B------:R-:W-:Y:S01]  /*2f990*/  STL.64 [R1+0x31a0], R14 ;  /* 0x0031a00e01007387 */ /* 0x000fe20000100a00 */
[----:B----4-:R-:W-:Y:S03]  /*2f9a0*/  HMMA.16816.F32.BF16 R20, R8, R24, R20 ;  /* 0x000000180814723c */ /* 0x010fe60000041814 */
[----:B---3--:R0:W-:Y:S04]  /*2f9b0*/  STL.64 [R1+0x3198], R12 ;  /* 0x0031980c01007387 */ /* 0x0081e80000100a00 */
[----:B------:R-:W3:Y:S01]  /*2f9c0*/  LDL.LU.64 R26, [R1+0x3238] ;  /* 0x00323800011a7983 */ /* 0x000ee20000300a00 */
[----:B0-----:R-:W-:Y:S01]  /*2f9d0*/  MOV R13, R24 ;  /* 0x00000018000d7202 */ /* 0x001fe20000000f00 */
[----:B------:R-:W-:-:S02]  /*2f9e0*/  IMAD.MOV.U32 R12, RZ, RZ, R25 ;  /* 0x000000ffff0c7224 */ /* 0x000fc400078e0019 */
[----:B------:R-:W3:-:S12]  /*2f9f0*/  LDL.LU.64 R24, [R1+0x3230] ;  /* 0x0032300001187983 */ /* 0x000ed80000300a00 */
[----:B------:R-:W-:Y:S04]  /*2fa00*/  STL.64 [R1+0x31b0], R22 ;  /* 0x0031b01601007387 */ /* 0x000fe80000100a00 */
[----:B------:R0:W-:Y:S04]  /*2fa10*/  STL.64 [R1+0x31a8], R20 ;  /* 0x0031a81401007387 */ /* 0x0001e80000100a00 */
[----:B0-----:R-:W3:Y:S04]  /*2fa20*/  LDL.LU R20, [R1+0xd0] ;  /* 0x0000d00001147983 */ /* 0x001ee80000300800 */
[----:B------:R-:W3:Y:S02]  /*2fa30*/  LDL.LU R21, [R1+0xd4] ;  /* 0x0000d40001157983 */ /* 0x000ee40000300800 */
[----:B---3--:R-:W-:-:S15]  /*2fa40*/  HMMA.16816.F32.BF16 R24, R8, R20, R24 ;  /* 0x000000140818723c */ /* 0x008fde0000041818 */
[----:B------:R-:W-:-:S08]  /*2fa50*/  NOP ;  /* 0x0000000000007918 */ /* 0x000fd00000000000 */
[----:B------:R-:W-:Y:S04]  /*2fa60*/  STL.64 [R1+0x90], R24 ;  /* 0x0000901801007387 */ /* 0x000fe80000100a00 */
[----:B------:R0:W-:Y:S04]  /*2fa70*/  STL.64 [R1+0x98], R26 ;  /* 0x0000981a01007387 */ /* 0x0001e80000100a00 */
[----:B0-----:R-:W3:Y:S04]  /*2fa80*/  LDL.LU.64 R26, [R1+0x3228] ;  /* 0x00322800011a7983 */ /* 0x001ee80000300a00 */
[----:B------:R-:W3:Y:S04]  /*2fa90*/  LDL.LU.64 R24, [R1+0x3220] ;  /* 0x0032200001187983 */ /* 0x000ee80000300a00 */
[----:B------:R0:W-:Y:S04]  /*2faa0*/  STL.64 [R1+0x31d8], R20 ;  /* 0x0031d81401007387 */ /* 0x0001e80000100a00 */
[----:B0-----:R-:W4:Y:S04]  /*2fab0*/  LDL.LU R20, [R1] ;  /* 0x0000000001147983 */ /* 0x001f280000300800 */
[----:B------:R-:W4:Y:S04]  /*2fac0*/  LDL.LU R21, [R1+0x4] ;  /* 0x0000040001157983 */ /* 0x000f280000300800 */
[----:B------:R-:W2:Y:S04]  /*2fad0*/  LDL.LU R22, [R1+0x8] ;  /* 0x0000080001167983 */ /* 0x000ea80000300800 */
[----:B------:R-:W2:Y:S01]  /*2fae0*/  LDL.LU R23, [R1+0xc] ;  /* 0x00000c0001177983 */ /* 0x000ea20000300800 */
[----:B------:R-:W-:Y:S01]  /*2faf0*/  IMAD.MOV.U32 R14, RZ, RZ, R7 ;  /* 0x000000ffff0e7224 */ /* 0x000fe200078e0007 */
[----:B------:R-:W-:-:S02]  /*2fb00*/  MOV R15, R6 ;  /* 0x00000006000f7202 */ /* 0x000fc40000000f00 */
[----:B------:R-:W-:Y:S02]  /*2fb10*/  MOV R17, R4 ;  /* 0x0000000400117202 */ /* 0x000fe40000000f00 */
[----:B------:R-:W-:Y:S01]  /*2fb20*/  MOV R16, R5 ;  /* 0x0000000500107202 */ /* 0x000fe20000000f00 */
[----:B---3--:R-:W-:Y:S01]  /*2fb30*/  HMMA.16816.F32.BF16 R8, R8, R4, R24 ;  /* 0x000000040808723c */ /* 0x008fe20000041818 */
[----:B--2---:R-:W-:Y:S04]  /*2fb40*/  STL.64 [R1+0x31e8], R22 ;  /* 0x0031e81601007387 */ /* 0x004fe80000100a00 */
[----:B----4-:R0:W-:Y:S02]  /*2fb50*/  STL.64 [R1+0x31e0], R20 ;  /* 0x0031e01401007387 */ /* 0x0101e40000100a00 */
[----:B0-----:R-:W-:-:S02]  /*2fb60*/  MOV R21, R12 ;  /* 0x0000000c00157202 */ /* 0x001fc40000000f00 */
[----:B------:R-:W-:Y:S02]  /*2fb70*/  MOV R20, R13 ;  /* 0x0000000d00147202 */ /* 0x000fe40000000f00 */
[----:B------:R-:W-:Y:S02]  /*2fb80*/  MOV R12, R3 ;  /* 0x00000003000c7202 */ /* 0x000fe40000000f00 */
[----:B------:R-:W-:Y:S01]  /*2fb90*/  MOV R13, R28 ;  /* 0x0000001c000d7202 */ /* 0x000fe20000000f00 */
[----:B------:R-:W2:Y:S04]  /*2fba0*/  LDL.LU R3, [R1+0x321c] ;  /* 0x00321c0001037983 */ /* 0x000ea80000300800 */
[----:B------:R-:W3:Y:S04]  /*2fbb0*/  LDL.LU R28, [R1+0x3218] ;  /* 0x00321800011c7983 */ /* 0x000ee80000300800 */
[----:B------:R-:W4:Y:S04]  /*2fbc0*/  LDL.LU.64 R26, [R1+0x3210] ;  /* 0x00321000011a7983 */ /* 0x000f280000300a00 */
[----:B------:R-:W4:Y:S04]  /*2fbd0*/  LDL.LU.64 R24, [R1+0x3208] ;  /* 0x0032080001187983 */ /* 0x000f280000300a00 */
[----:B------:R0:W-:Y:S04]  /*2fbe0*/  STL.64 [R1+0x80], R8 ;  /* 0x0000800801007387 */ /* 0x0001e80000100a00 */
[----:B------:R1:W-:Y:S04]  /*2fbf0*/  STL.64 [R1+0x88], R10 ;  /* 0x0000880a01007387 */ /* 0x0003e80000100a00 */
[----:B------:R-:W4:Y:S04]  /*2fc00*/  LDL.LU.64 R6, [R1+0x3200] ;  /* 0x0032000001067983 */ /* 0x000f280000300a00 */
[----:B------:R-:W4:Y:S01]  /*2fc10*/  LDL.LU.64 R4, [R1+0x31f8] ;  /* 0x0031f80001047983 */ /* 0x000f220000300a00 */
[----:B0-----:R-:W-:-:S03]  /*2fc20*/  MOV R8, R2 ;  /* 0x0000000200087202 */ /* 0x001fc60000000f00 */
[----:B------:R-:W3:Y:S04]  /*2fc30*/  LDL.LU R2, [R1+0x31f0] ;  /* 0x0031f00001027983 */ /* 0x000ee80000300800 */
[----:B------:R-:W1:Y:S01]  /*2fc40*/  LDL.LU.64 R22, [R1+0x31e8] ;  /* 0x0031e80001167983 */ /* 0x000e620000300a00 */
[----:B----4-:R-:W-:Y:S03]  /*2fc50*/  HMMA.16816.F32.BF16 R24, R4, R20, R24 ;  /* 0x000000140418723c */ /* 0x010fe60000041818 */
[----:B------:R-:W1:Y:S01]  /*2fc60*/  LDL.LU.64 R20, [R1+0x31e0] ;  /* 0x0031e00001147983 */ /* 0x000e620000300a00 */
[----:B------:R-:W-:-:S07]  /*2fc70*/  IMAD.MOV.U32 R9, RZ, RZ, R18 ;  /* 0x000000ffff097224 */ /* 0x000fce00078e0012 */
[----:B-1----:R-:W-:Y:S01]  /*2fc80*/  HMMA.16816.F32.BF16 R8, R4, R8, R20 ;  /* 0x000000080408723c */ /* 0x002fe20000041814 */
[----:B------:R-:W4:-:S15]  /*2fc90*/  LDL.LU.64 R20, [R1+0x31d8] ;  /* 0x0031d80001147983 */ /* 0x000f1e0000300a00 */
[----:B------:R-:W-:-:S07]  /*2fca0*/  NOP ;  /* 0x0000000000007918 */ /* 0x000fce0000000000 */
[----:B------:R-:W-:Y:S04]  /*2fcb0*/  STL.64 [R1+0x70], R8 ;  /* 0x0000700801007387 */ /* 0x000fe80000100a00 */
[----:B------:R-:W-:Y:S04]  /*2fcc0*/  STL.64 [R1+0x78], R10 ;  /* 0x0000780a01007387 */ /* 0x000fe80000100a00 */
[----:B------:R-:W0:Y:S04]  /*2fcd0*/  LDSM.16.MT88.4 R8, [R19+UR6+0x26000] ;  /* 0x026000061308783b */ /* 0x000e280008004200 */
[----:B0-----:R-:W-:Y:S04]  /*2fce0*/  STL.64 [R1+0x3120], R10 ;  /* 0x0031200a01007387 */ /* 0x001fe80000100a00 */
[----:B------:R0:W-:Y:S02]  /*2fcf0*/  STL.64 [R1+0x3118], R8 ;  /* 0x0031180801007387 */ /* 0x0001e40000100a00 */
[----:B0-----:R-:W-:-:S02]  /*2fd00*/  MOV R8, R17 ;  /* 0x0000001100087202 */ /* 0x001fc40000000f00 */
[----:B------:R-:W-:Y:S02]  /*2fd10*/  MOV R9, R16 ;  /* 0x0000001000097202 */ /* 0x000fe40000000f00 */
[----:B--2---:R-:W0:Y:S01]  /*2fd20*/  LDSM.16.M88.4 R16, [R3+UR6+0x8300] ;  /* 0x008300060310783b */ /* 0x004e220008000200 */
[----:B---3--:R-:W-:-:S03]  /*2fd30*/  MOV R10, R2 ;  /* 0x00000002000a7202 */ /* 0x008fc60000000f00 */
[----:B------:R-:W2:Y:S01]  /*2fd40*/  LDL.LU R2, [R1+0x31d4] ;  /* 0x0031d40001027983 */ /* 0x000ea20000300800 */
[----:B------:R-:W-:-:S03]  /*2fd50*/  MOV R11, R28 ;  /* 0x0000001c000b7202 */ /* 0x000fc60000000f00 */
[----:B------:R-:W3:Y:S04]  /*2fd60*/  LDL.LU R28, [R1+0x31d0] ;  /* 0x0031d000011c7983 */ /* 0x000ee80000300800 */
[----:B0-----:R-:W-:Y:S04]  /*2fd70*/  STL.64 [R1+0xc0], R16 ;  /* 0x0000c01001007387 */ /* 0x001fe80000100a00 */
[----:B------:R0:W-:Y:S04]  /*2fd80*/  STL.64 [R1+0xc8], R18 ;  /* 0x0000c81201007387 */ /* 0x0001e80000100a00 */
[----:B0-----:R-:W4:Y:S04]  /*2fd90*/  LDL.LU.64 R18, [R1+0x31c8] ;  /* 0x0031c80001127983 */ /* 0x001f280000300a00 */
[----:B------:R-:W4:Y:S02]  /*2fda0*/  LDL.LU.64 R16, [R1+0x31c0] ;  /* 0x0031c00001107983 */ /* 0x000f240000300a00 */
[----:B----4-:R-:W-:Y:S02]  /*2fdb0*/  HMMA.16816.F32.BF16 R20, R4, R20, R16 ;  /* 0x000000140414723c */ /* 0x010fe40000041810 */
[----:B------:R-:W4:Y:S04]  /*2fdc0*/  LDL.LU R19, [R1+0x31bc] ;  /* 0x0031bc0001137983 */ /* 0x000f280000300800 */
[----:B----4-:R-:W0:Y:S04]  /*2fdd0*/  LDSM.16.MT88.4 R16, [R19+UR6+0x26000] ;  /* 0x026000061310783b */ /* 0x010e280008004200 */
[----:B0-----:R-:W-:-:S13]  /*2fde0*/  STL [R1+0x3110], R16 ;  /* 0x0031101001007387 */ /* 0x001fda0000100800 */
[----:B------:R-:W-:Y:S04]  /*2fdf0*/  STL.64 [R1+0x60], R20 ;  /* 0x0000601401007387 */ /* 0x000fe80000100a00 */
[----:B------:R-:W-:Y:S04]  /*2fe00*/  STL.64 [R1+0x68], R22 ;  /* 0x0000681601007387 */ /* 0x000fe80000100a00 */
[----:B------:R-:W-:Y:S04]  /*2fe10*/  STL [R1+0x310c], R17 ;  /* 0x00310c1101007387 */ /* 0x000fe80000100800 */
[----:B------:R3:W-:Y:S04]  /*2fe20*/  STL [R1+0x3108], R18 ;  /* 0x0031081201007387 */ /* 0x0007e80000100800 */
[----:B------:R2:W-:Y:S04]  /*2fe30*/  STL [R1+0x3104], R19 ;  /* 0x0031041301007387 */ /* 0x0005e80000100800 */
[----:B------:R-:W0:Y:S01]  /*2fe40*/  LDSM.16.M88.4 R20, [R3+UR6+0x300] ;  /* 0x000300060314783b */ /* 0x000e220008000200 */
[----:B---3--:R-:W-:-:S03]  /*2fe50*/  IMAD.MOV.U32 R18, RZ, RZ, R28 ;  /* 0x000000ffff127224 */ /* 0x008fc600078e001c */
[----:B------:R-:W3:Y:S01]  /*2fe60*/  LDL.LU R28, [R1+0x31b8] ;  /* 0x0031b800011c7983 */ /* 0x000ee20000300800 */
[----:B--2---:R-:W-:-:S03]  /*2fe70*/  MOV R19, R2 ;  /* 0x0000000200137202 */ /* 0x004fc60000000f00 */
[----:B0-----:R-:W-:Y:S04]  /*2fe80*/  STL.64 [R1+0x100], R20 ;  /* 0x0001001401007387 */ /* 0x001fe80000100a00 */
[----:B------:R-:W-:Y:S01]  /*2fe90*/  STL [R1+0x108], R22 ;  /* 0x0001081601007387 */ /* 0x000fe20000100800 */
[----:B------:R-:W-:-:S03]  /*2fea0*/  MOV R2, R23 ;  /* 0x0000001700027202 */ /* 0x000fc60000000f00 */
[----:B------:R-:W0:Y:S04]  /*2feb0*/  LDSM.16.M88.4 R20, [R3+UR6+0x10300] ;  /* 0x010300060314783b */ /* 0x000e280008000200 */
[----:B------:R-:W-:Y:S01]  /*2fec0*/  STL [R1+0x3088], R2 ;  /* 0x0030880201007387 */ /* 0x000fe20000100800 */
[----:B------:R-:W-:Y:S03]  /*2fed0*/  HMMA.16816.F32.BF16 R12, R4, R8, R12 ;  /* 0x00000008040c723c */ /* 0x000fe6000004180c */
[----:B0-----:R-:W-:Y:S04]  /*2fee0*/  STL.64 [R1+0x120], R20 ;  /* 0x0001201401007387 */ /* 0x001fe80000100a00 */
[----:B------:R-:W-:Y:S04]  /*2fef0*/  STL.64 [R1+0x128], R22 ;  /* 0x0001281601007387 */ /* 0x000fe80000100a00 */
[----:B------:R-:W0:-:S13]  /*2ff00*/  LDSM.16.M88.4 R20, [R3+UR6+0x18300] ;  /* 0x018300060314783b */ /* 0x000e1a0008000200 */
[----:B------:R-:W-:Y:S01]  /*2ff10*/  IMAD.MOV.U32 R5, RZ, RZ, R14 ;  /* 0x000000ffff057224 */ /* 0x000fe200078e000e */
[----:B------:R-:W-:Y:S01]  /*2ff20*/  MOV R4, R15 ;  /* 0x0000000f00047202 */ /* 0x000fe20000000f00 */
[----:B0-----:R-:W-:Y:S04]  /*2ff30*/  STL.64 [R1+0x130], R20 ;  /* 0x0001301401007387 */ /* 0x001fe80000100a00 */
[----:B------:R0:W-:Y:S01]  /*2ff40*/  STL.64 [R1+0x138], R22 ;  /* 0x0001381601007387 */ /* 0x0001e20000100a00 */
[----:B------:R-:W-:-:S03]  /*2ff50*/  MOV R3, R21 ;  /* 0x0000001500037202 */ /* 0x000fc60000000f00 */
[----:B0-----:R-:W2:Y:S04]  /*2ff60*/  LDL.LU.64 R22, [R1+0x31b0] ;  /* 0x0031b00001167983 */ /* 0x001ea80000300a00 */
[----:B------:R-:W2:Y:S04]  /*2ff70*/  LDL.LU.64 R20, [R1+0x31a8] ;  /* 0x0031a80001147983 */ /* 0x000ea80000300a00 */
[----:B------:R-:W-:Y:S04]  /*2ff80*/  STL [R1+0x314c], R29 ;  /* 0x00314c1d01007387 */ /* 0x000fe80000100800 */
[----:B------:R-:W-:Y:S04]  /*2ff90*/  STL [R1+0x3148], R0 ;  /* 0x0031480001007387 */ /* 0x000fe80000100800 */
[----:B------:R-:W-:Y:S04]  /*2ffa0*/  STL [R1+0x3100], R3 ;  /* 0x0031000301007387 */ /* 0x000fe80000100800 */
[----:B---3--:R0:W-:Y:S04]  /*2ffb0*/  STL [R1+0x2fb8], R28 ;  /* 0x002fb81c01007387 */ /* 0x0081e80000100800 */
[----:B0-----:R-:W3:Y:S04]  /*2ffc0*/  LDL R28, [R1+0x144] ;  /* 0x00014400011c7983 */ /* 0x001ee80000100800 */
[----:B------:R0:W-:Y:S04]  /*2ffd0*/  STL [R1+0x40], R12 ;  /* 0x0000400c01007387 */ /* 0x0001e80000100800 */
[----:B------:R-:W4:Y:S01]  /*2ffe0*/  LDL.LU.64 R14, [R1+0x31a0] ;  /* 0x0031a000010e7983 */ /* 0x000f220000300a00 */
[----:B------:R-:W-:-:S03]  /*2fff0*/  MOV R6, R13 ;  /* 0x0000000d00067202 */ /* 0x000fc60000000f00 */
[----:B0-----:R-:W2:Y:S04]  /*30000*/  LDL.LU.64 R12, [R1+0x3198] ;  /* 0x00319800010c7983 */ /* 0x001ea80000300a00 */
[----:B------:R0:W-:Y:S01]  /*30010*/  STL.64 [R1+0x3178], R10 ;  /* 0x0031780a01007387 */ /* 0x0001e20000100a00 */
[----:B----4-:R-:W-:Y:S02]  /*30020*/  MOV R8, R14 ;  /* 0x0000000e00087202 */ /* 0x010fe40000000f00 */
[----:B------:R-:W-:Y:S01]  /*30030*/  MOV R9, R15 ;  /* 0x0000000f00097202 */ /* 0x000fe20000000f00 */
[----:B------:R-:W2:Y:S04]  /*30040*/  LDL.LU R14, [R1+0x3194] ;  /* 0x00319400010e7983 */ /* 0x000ea80000300800 */
[----:B------:R-:W2:Y:S04]  /*30050*/  LDL.LU R15, [R1+0x3190] ;  /* 0x00319000010f7983 */ /* 0x000ea80000300800 */
[----:B0-----:R-:W4:Y:S04]  /*30060*/  LDL.LU R10, [R1+0xa8] ;  /* 0x0000a800010a7983 */ /* 0x001f280000300800 */
[----:B------:R-:W4:Y:S04]  /*30070*/  LDL.LU R11, [R1+0xac] ;  /* 0x0000ac00010b7983 */ /* 0x000f280000300800 */
[----:B------:R-:W-:Y:S04]  /*30080*/  STL [R1+0x3158], R5 ;  /* 0x0031580501007387 */ /* 0x000fe80000100800 */
[----:B------:R0:W-:Y:S04]  /*30090*/  STL [R1+0x3154], R6 ;  /* 0x0031540601007387 */ /* 0x0001e80000100800 */
[----:B------:R-:W-:Y:S04]  /*300a0*/  STL [R1+0x3150], R4 ;  /* 0x0031500401007387 */ /* 0x000fe80000100800 */
[----:B0-----:R-:W2:Y:S04]  /*300b0*/  LDL.LU R6, [R1+0xb8] ;  /* 0x0000b80001067983 */ /* 0x001ea80000300800 */
[----:B------:R-:W2:Y:S02]  /*300c0*/  LDL.LU R7, [R1+0xbc] ;  /* 0x0000bc0001077983 */ /* 0x000ea40000300800 */
[----:B--2---:R-:W-:-:S15]  /*300d0*/  HMMA.16816.F32.BF16 R20, R12, R6, R20 ;  /* 0x000000060c14723c */ /* 0x004fde0000041814 */
[----:B------:R-:W-:-:S08]  /*300e0*/  NOP ;  /* 0x0000000000007918 */ /* 0x000fd00000000000 */
[----:B------:R0:W-:Y:S01]  /*300f0*/  STL [R1+0x30], R20 ;  /* 0x0000301401007387 */ /* 0x0001e20000100800 */
[----:B------:R-:W-:Y:S01]  /*30100*/  IMAD.MOV.U32 R16, RZ, RZ, R22 ;  /* 0x000000ffff107224 */ /* 0x000fe200078e0016 */
[----:B------:R-:W-:Y:S02]  /*30110*/  MOV R2, R23 ;  /* 0x0000001700027202 */ /* 0x000fe40000000f00 */
[----:B------:R-:W-:Y:S01]  /*30120*/  MOV R17, R21 ;  /* 0x0000001500117202 */ /* 0x000fe20000000f00 */
[----:B------:R-:W2:Y:S04]  /*30130*/  LDL.LU.64 R22, [R1+0x3188] ;  /* 0x0031880001167983 */ /* 0x000ea80000300a00 */
[----:B0-----:R-:W2:Y:S04]  /*30140*/  LDL.LU.64 R20, [R1+0x3180] ;  /* 0x0031800001147983 */ /* 0x001ea80000300a00 */
[----:B------:R-:W-:Y:S04]  /*30150*/  STL [R1+0x3164], R2 ;  /* 0x0031640201007387 */ /* 0x000fe80000100800 */
[----:B------:R-:W-:Y:S04]  /*30160*/  STL [R1+0x3160], R16 ;  /* 0x0031601001007387 */ /* 0x000fe80000100800 */
[----:B------:R-:W-:Y:S01]  /*30170*/  STL [R1+0x315c], R17 ;  /* 0x00315c1101007387 */ /* 0x000fe20000100800 */
[----:B--2---:R-:W-:-:S15]  /*30180*/  HMMA.16816.F32.BF16 R24, R20, R6, R24 ;  /* 0x000000061418723c */ /* 0x004fde0000041818 */
[----:B------:R-:W-:-:S09]  /*30190*/  NOP ;  /* 0x0000000000007918 */ /* 0x000fd20000000000 */
[----:B------:R-:W-:Y:S02]  /*301a0*/  MOV R6, R24 ;  /* 0x0000001800067202 */ /* 0x000fe40000000f00 */
[----:B------:R-:W-:Y:S01]  /*301b0*/  MOV R4, R25 ;  /* 0x0000001900047202 */ /* 0x000fe20000000f00 */
[----:B------:R-:W2:Y:S01]  /*301c0*/  LDL.LU R24, [R1+0x90] ;  /* 0x0000900001187983 */ /* 0x000ea20000300800 */
[----:B------:R-:W-:-:S03]  /*301d0*/  MOV R29, R26 ;  /* 0x0000001a001d7202 */ /* 0x000fc60000000f00 */
[----:B------:R-:W2:Y:S01]  /*301e0*/  LDL.LU R25, [R1+0x94] ;  /* 0x0000940001197983 */ /* 0x000ea20000300800 */
[----:B------:R-:W-:-:S03]  /*301f0*/  IMAD.MOV.U32 R0, RZ, RZ, R27 ;  /* 0x000000ffff007224 */ /* 0x000fc600078e001b */
[----:B------:R-:W2:Y:S04]  /*30200*/  LDL.LU R26, [R1+0x98] ;  /* 0x00009800011a7983 */ /* 0x000ea80000300800 */
[----:B------:R-:W2:Y:S04]  /*30210*/  LDL.LU R27, [R1+0x9c] ;  /* 0x00009c00011b7983 */ /* 0x000ea80000300800 */
[----:B------:R0:W-:Y:S04]  /*30220*/  STL.64 [R1+0x3170], R22 ;  /* 0x0031701601007387 */ /* 0x0001e80000100a00 */
[----:B------:R1:W-:Y:S04]  /*30230*/  STL.64 [R1+0x3168], R20 ;  /* 0x0031681401007387 */ /* 0x0003e80000100a00 */
[----:B0-----:R-:W2:Y:S01]  /*30240*/  LDL.LU.64 R22, [R1+0xd8] ;  /* 0x0000d80001167983 */ /* 0x001ea20000300a00 */
[----:B----4-:R-:W-:-:S15]  /*30250*/  HMMA.16816.F32.BF16 R8, R12, R18, R8 ;  /* 0x000000120c08723c */ /* 0x010fde0000041808 */
[----:B------:R-:W-:-:S09]  /*30260*/  NOP ;  /* 0x0000000000007918 */ /* 0x000fd20000000000 */
[----:B------:R-:W-:Y:S02]  /*30270*/  MOV R2, R8 ;  /* 0x0000000800027202 */ /* 0x000fe40000000f00 */
[----:B------:R-:W-:Y:S02]  /*30280*/  MOV R16, R9 ;  /* 0x0000000900107202 */ /* 0x000fe40000000f00 */
[----:B------:R-:W-:Y:S02]  /*30290*/  MOV R17, R10 ;  /* 0x0000000a00117202 */ /* 0x000fe40000000f00 */
[----:B------:R-:W-:Y:S02]  /*302a0*/  MOV R5, R11 ;  /* 0x0000000b00057202 */ /* 0x000fe40000000f00 */
[----:B------:R-:W4:Y:S01]  /*302b0*/  LDL.LU.64 R10, [R1+0x3178] ;  /* 0x00317800010a7983 */ /* 0x000f220000300a00 */
[----:B--2---:R-:W-:Y:S06]  /*302c0*/  HMMA.16816.F32.BF16 R24, R12, R22, R24 ;  /* 0x000000160c18723c */ /* 0x004fec0000041818 */
[----:B------:R-:W-:Y:S01]  /*302d0*/  IMAD.MOV.U32 R9, RZ, RZ, R22 ;  /* 0x000000ffff097224 */ /* 0x000fe200078e0016 */
[----:B------:R-:W-:-:S02]  /*302e0*/  MOV R8, R23 ;  /* 0x0000001700087202 */ /* 0x000fc40000000f00 */
[----:B------:R-:W2:Y:S04]  /*302f0*/  LDL.LU.64 R22, [R1+0x3170] ;  /* 0x0031700001167983 */ /* 0x000ea80000300a00 */
[----:B-1----:R-:W2:Y:S10]  /*30300*/  LDL.LU.64 R20, [R1+0x3168] ;  /* 0x0031680001147983 */ /* 0x002eb40000300a00 */
[----:B------:R-:W-:Y:S04]  /*30310*/  STL [R1+0x10], R24 ;  /* 0x0000101801007387 */ /* 0x000fe80000100800 */
[----:B------:R-:W-:Y:S01]  /*30320*/  STL.64 [R1+0x18], R26 ;  /* 0x0000181a01007387 */ /* 0x000fe20000100a00 */
[----:B------:R-:W-:-:S03]  /*30330*/  MOV R3, R25 ;  /* 0x0000001900037202 */ /* 0x000fc60000000f00 */
[----:B---3--:R-:W0:Y:S04]  /*30340*/  LDSM.16.MT88.4 R24, [R28+UR6+0x26400] ;  /* 0x026400061c18783b */ /* 0x008e280008004200 */
[----:B0-----:R-:W-:Y:S04]  /*30350*/  STL.64 [R1+0x3080], R26 ;  /* 0x0030801a01007387 */ /* 0x001fe80000100a00 */
[----:B------:R0:W-:Y:S04]  /*30360*/  STL.64 [R1+0x3078], R24 ;  /* 0x0030781801007387 */ /* 0x0001e80000100a00 */
[----:B0-----:R-:W3:Y:S04]  /*30370*/  LDL.LU R24, [R1+0x80] ;  /* 0x0000800001187983 */ /* 0x001ee80000300800 */
[----:B------:R-:W3:Y:S04]  /*30380*/  LDL.LU R25, [R1+0x84] ;  /* 0x0000840001197983 */ /* 0x000ee80000300800 */
[----:B------:R-:W3:Y:S04]  /*30390*/  LDL.LU R26, [R1+0x88] ;  /* 0x00008800011a7983 */ /* 0x000ee80000300800 */
[----:B------:R-:W3:Y:S04]  /*303a0*/  LDL.LU R27, [R1+0x8c] ;  /* 0x00008c00011b7983 */ /* 0x000ee80000300800 */
[----:B------:R-:W2:Y:S04]  /*303b0*/  LDL R7, [R1+0x148] ;  /* 0x0001480001077983 */ /* 0x000ea80000100800 */
[----:B----4-:R-:W-:Y:S01]  /*303c0*/  STL.64 [R1+0x3138], R10 ;  /* 0x0031380a01007387 */ /* 0x010fe20000100a00 */
[----:B---3--:R-:W-:Y:S07]  /*303d0*/  HMMA.16816.F32.BF16 R12, R12, R10, R24 ;  /* 0x0000000a0c0c723c */ /* 0x008fee0000041818 */
[----:B------:R-:W-:-:S02]  /*303e0*/  MOV R26, R9 ;  /* 0x00000009001a7202 */ /* 0x000fc40000000f00 */
[----:B------:R-:W-:-:S05]  /*303f0*/  MOV R27, R8 ;  /* 0x00000008001b7202 */ /* 0x000fca0000000f00 */
[----:B------:R0:W-:Y:S04]  /*30400*/  STL.64 [R1+0x3140], R26 ;  /* 0x0031401a01007387 */ /* 0x0001e80000100a00 */
[----:B------:R-:W2:Y:S04]  /*30410*/  LDL.LU R24, [R1+0x70] ;  /* 0x0000700001187983 */ /* 0x000ea80000300800 */
[----:B------:R-:W2:Y:S04]  /*30420*/  LDL.LU R25, [R1+0x74] ;  /* 0x0000740001197983 */ /* 0x000ea80000300800 */
[----:B0-----:R-:W2:Y:S04]  /*30430*/  LDL.LU R26, [R1+0x78] ;  /* 0x00007800011a7983 */ /* 0x001ea80000300800 */
[----:B------:R-:W2:Y:S04]  /*30440*/  LDL.LU R27, [R1+0x7c] ;  /* 0x00007c00011b7983 */ /* 0x000ea80000300800 */
[----:B------:R-:W3:Y:S04]  /*30450*/  LDL.LU R8, [R1+0x60] ;  /* 0x0000600001087983 */ /* 0x000ee80000300800 */
[----:B------:R-:W3:Y:S04]  /*30460*/  LDL.LU R9, [R1+0x64] ;  /* 0x0000640001097983 */ /* 0x000ee80000300800 */
[----:B------:R-:W3:Y:S04]  /*30470*/  LDL.LU R10, [R1+0x68] ;  /* 0x00006800010a7983 */ /* 0x000ee80000300800 */
[----:B------:R-:W3:Y:S04]  /*30480*/  LDL.LU R11, [R1+0x6c] ;  /* 0x00006c00010b7983 */ /* 0x000ee80000300800 */
[----:B------:R-:W-:Y:S04]  /*30490*/  STL.64 [R1+0x30d8], R14 ;  /* 0x0030d80e01007387 */ /* 0x000fe80000100a00 */
[----:B------:R0:W-:Y:S04]  /*304a0*/  STL.64 [R1+0x30d0], R12 ;  /* 0x0030d00c01007387 */ /* 0x0001e80000100a00 */
[----:B0-----:R-:W4:Y:S01]  /*304b0*/  LDL.LU.64 R12, [R1+0x120] ;  /* 0x00012000010c7983 */ /* 0x001f220000300a00 */
[----:B------:R-:W-:-:S02]  /*304c0*/  MOV R14, R17 ;  /* 0x00000011000e7202 */ /* 0x000fc40000000f00 */
[----:B------:R-:W-:Y:S01]  /*304d0*/  MOV R15, R5 ;  /* 0x00000005000f7202 */ /* 0x000fe20000000f00 */
[----:B----4-:R0:W-:Y:S02]  /*304e0*/  STL.64 [R1+0x30e0], R12 ;  /* 0x0030e00c01007387 */ /* 0x0101e40000100a00 */
[----:B0-----:R-:W-:Y:S01]  /*304f0*/  IMAD.MOV.U32 R12, RZ, RZ, R2 ;  /* 0x000000ffff0c7224 */ /* 0x001fe200078e0002 */
[----:B------:R-:W-:Y:S01]  /*30500*/  MOV R13, R16 ;  /* 0x00000010000d7202 */ /* 0x000fe20000000f00 */
[----:B------:R-:W4:Y:S04]  /*30510*/  LDL.LU R2, [R1+0x3164] ;  /* 0x0031640001027983 */ /* 0x000f280000300800 */
[----:B------:R-:W3:Y:S04]  /*30520*/  LDL.LU R16, [R1+0x3160] ;  /* 0x0031600001107983 */ /* 0x000ee80000300800 */
[----:B------:R-:W4:Y:S04]  /*30530*/  LDL.LU R17, [R1+0x315c] ;  /* 0x00315c0001117983 */ /* 0x000f280000300800 */
[----:B------:R-:W3:Y:S04]  /*30540*/  LDL.LU R5, [R1+0x3158] ;  /* 0x0031580001057983 */ /* 0x000ee80000300800 */
[----:B------:R-:W-:Y:S04]  /*30550*/  STL.64 [R1+0x30f8], R14 ;  /* 0x0030f80e01007387 */ /* 0x000fe80000100a00 */
[----:B------:R0:W-:Y:S02]  /*30560*/  STL.64 [R1+0x30f0], R12 ;  /* 0x0030f00c01007387 */ /* 0x0001e40000100a00 */
[----:B0-----:R-:W-:Y:S01]  /*30570*/  MOV R12, R6 ;  /* 0x00000006000c7202 */ /* 0x001fe20000000f00 */
[----:B------:R-:W-:Y:S01]  /*30580*/  IMAD.MOV.U32 R13, RZ, RZ, R4 ;  /* 0x000000ffff0d7224 */ /* 0x000fe200078e0004 */
[----:B------:R-:W4:Y:S04]  /*30590*/  LDL.LU R6, [R1+0x3154] ;  /* 0x0031540001067983 */ /* 0x000f280000300800 */
[----:B------:R-:W4:Y:S01]  /*305a0*/  LDL.LU R4, [R1+0x3150] ;  /* 0x0031500001047983 */ /* 0x000f220000300800 */
[----:B------:R-:W-:-:S02]  /*305b0*/  MOV R14, R29 ;  /* 0x0000001d000e7202 */ /* 0x000fc40000000f00 */
[----:B------:R-:W-:Y:S01]  /*305c0*/  MOV R15, R0 ;  /* 0x00000000000f7202 */ /* 0x000fe20000000f00 */
[----:B------:R-:W4:Y:S04]  /*305d0*/  LDL.LU R29, [R1+0x314c] ;  /* 0x00314c00011d7983 */ /* 0x000f280000300800 */
[----:B------:R-:W4:Y:S04]  /*305e0*/  LDL.LU R0, [R1+0x3148] ;  /* 0x0031480001007983 */ /* 0x000f280000300800 */
[----:B------:R-:W-:Y:S04]  /*305f0*/  STL.64 [R1+0x3130], R14 ;  /* 0x0031300e01007387 */ /* 0x000fe80000100a00 */
[----:B------:R0:W-:Y:S01]  /*30600*/  STL.64 [R1+0x3128], R12 ;  /* 0x0031280c01007387 */ /* 0x0001e20000100a00 */
[----:B--2---:R-:W-:Y:S03]  /*30610*/  HMMA.16816.F32.BF16 R24, R20, R18, R24 ;  /* 0x000000121418723c */ /* 0x004fe60000041818 */
[----:B0-----:R-:W2:-:S15]  /*30620*/  LDL.LU R12, [R1+0x40] ;  /* 0x00004000010c7983 */ /* 0x001e9e0000300800 */
[----:B------:R-:W-:-:S06]  /*30630*/  NOP ;  /* 0x0000000000007918 */ /* 0x000fcc0000000000 */
[----:B------:R-:W-:Y:S02]  /*30640*/  MOV R18, R26 ;  /* 0x0000001a00127202 */ /* 0x000fe40000000f00 */
[----:B------:R-:W-:Y:S02]  /*30650*/  MOV R19, R27 ;  /* 0x0000001b00137202 */ /* 0x000fe40000000f00 */
[----:B---3--:R-:W-:Y:S02]  /*30660*/  MOV R14, R5 ;  /* 0x00000005000e7202 */ /* 0x008fe40000000f00 */
[----:B----4-:R-:W-:Y:S01]  /*30670*/  MOV R13, R6 ;  /* 0x00000006000d7202 */ /* 0x010fe20000000f00 */
[----:B------:R-:W-:Y:S02]  /*30680*/  IMAD.MOV.U32 R15, RZ, RZ, R4 ;  /* 0x000000ffff0f7224 */ /* 0x000fe400078e0004 */
[----:B------:R-:W0:Y:S04]  /*30690*/  LDSM.16.MT88.4 R4, [R7+UR6+0x26400] ;  /* 0x026400060704783b */ /* 0x000e280008004200 */
[----:B0-----:R-:W-:Y:S04]  /*306a0*/  STL.64 [R1+0x3070], R6 ;  /* 0x0030700601007387 */ /* 0x001fe80000100a00 */
[----:B------:R0:W-:Y:S04]  /*306b0*/  STL.64 [R1+0x3068], R4 ;  /* 0x0030680401007387 */ /* 0x0001e80000100a00 */
[----:B0-----:R-:W3:Y:S04]  /*306c0*/  LDL.LU R4, [R1+0x30] ;  /* 0x0000300001047983 */ /* 0x001ee80000300800 */
[----:B------:R-:W4:Y:S01]  /*306d0*/  LDL.LU.64 R26, [R1+0x3140] ;  /* 0x00314000011a7983 */ /* 0x000f220000300a00 */
[----:B------:R-:W-:-:S02]  /*306e0*/  MOV R5, R17 ;  /* 0x0000001100057202 */ /* 0x000fc40000000f00 */
[----:B------:R-:W-:Y:S02]  /*306f0*/  MOV R6, R16 ;  /* 0x0000001000067202 */ /* 0x000fe40000000f00 */
[----:B------:R-:W-:Y:S01]  /*30700*/  MOV R16, R24 ;  /* 0x0000001800107202 */ /* 0x000fe20000000f00 */
[----:B------:R-:W-:Y:S02]  /*30710*/  IMAD.MOV.U32 R17, RZ, RZ, R25 ;  /* 0x000000ffff117224 */ /* 0x000fe400078e0019 */
[----:B----4-:R-:W-:Y:S01]  /*30720*/  HMMA.16816.F32.BF16 R24, R20, R26, R8 ;  /* 0x0000001a1418723c */ /* 0x010fe20000041808 */
[----:B------:R-:W2:-:S15]  /*30730*/  LDL.LU.64 R10, [R1+0x3138] ;  /* 0x00313800010a7983 */ /* 0x000e9e0000300a00 */
[----:B------:R-:W-:-:S07]  /*30740*/  NOP ;  /* 0x0000000000007918 */ /* 0x000fce0000000000 */
[----:B------:R-:W-:Y:S04]  /*30750*/  STL.64 [R1+0x3098], R26 ;  /* 0x0030981a01007387 */ /* 0x000fe80000100a00 */
[----:B------:R0:W-:Y:S04]  /*30760*/  STL.64 [R1+0x3090], R24 ;  /* 0x0030901801007387 */ /* 0x0001e80000100a00 */
[----:B0-----:R-:W4:Y:S04]  /*30770*/  LDL.LU R24, [R1+0x100] ;  /* 0x0001000001187983 */ /* 0x001f280000300800 */
[----:B------:R-:W4:Y:S01]  /*30780*/  LDL.LU R25, [R1+0x104] ;  /* 0x0001040001197983 */ /* 0x000f220000300800 */
[----:B--2---:R-:W-:Y:S03]  /*30790*/  HMMA.16816.F32.BF16 R20, R20, R10, R12 ;  /* 0x0000000a1414723c */ /* 0x004fe6000004180c */
[----:B------:R-:W2:Y:S04]  /*307a0*/  LDL.LU.64 R14, [R1+0x3130] ;  /* 0x00313000010e7983 */ /* 0x000ea80000300a00 */
[----:B------:R-:W2:Y:S04]  /*307b0*/  LDL.LU.64 R12, [R1+0x3128] ;  /* 0x00312800010c7983 */ /* 0x000ea80000300a00 */
[----:B------:R-:W3:Y:S04]  /*307c0*/  LDL.LU.64 R10, [R1+0x3120] ;  /* 0x00312000010a7983 */ /* 0x000ee80000300a00 */
[----:B------:R-:W3:Y:S08]  /*307d0*/  LDL.LU.64 R8, [R1+0x3118] ;  /* 0x0031180001087983 */ /* 0x000ef00000300a00 */
[----:B------:R0:W-:Y:S04]  /*307e0*/  STL.64 [R1+0x70], R20 ;  /* 0x0000701401007387 */ /* 0x0001e80000100a00 */
[----:B------:R-:W-:Y:S04]  /*307f0*/  STL [R1+0x78], R22 ;  /* 0x0000781601007387 */ /* 0x000fe80000100800 */
[----:B0-----:R-:W3:Y:S04]  /*30800*/  LDL.LU R20, [R1+0xc0] ;  /* 0x0000c00001147983 */ /* 0x001ee80000300800 */
[----:B------:R-:W3:Y:S01]  /*30810*/  LDL.LU R21, [R1+0xc4] ;  /* 0x0000c40001157983 */ /* 0x000ee20000300800 */
[----:B------:R-:W-:-:S07]  /*30820*/  MOV R7, R2 ;  /* 0x0000000200077202 */ /* 0x000fce0000000f00 */
[----:B---3--:R-:W-:-:S15]  /*30830*/  HMMA.16816.F32.BF16 R4, R8, R20, R4 ;  /* 0x000000140804723c */ /* 0x008fde0000041804 */
[----:B------:R-:W-:-:S08]  /*30840*/  NOP ;  /* 0x0000000000007918 */ /* 0x000fd00000000000 */
[----:B------:R-:W-:Y:S04]  /*30850*/  STL.64 [R1+0x30a8], R6 ;  /* 0x0030a80601007387 */ /* 0x000fe80000100a00 */
[----:B------:R0:W-:Y:S02]  /*30860*/  STL.64 [R1+0x30a0], R4 ;  /* 0x0030a00401007387 */ /* 0x0001e40000100a00 */
[----:B0-----:R-:W-:Y:S01]  /*30870*/  MOV R4, R16 ;  /* 0x0000001000047202 */ /* 0x001fe20000000f00 */
[----:B------:R-:W-:Y:S01]  /*30880*/  IMAD.MOV.U32 R5, RZ, RZ, R17 ;  /* 0x000000ffff057224 */ /* 0x000fe200078e0011 */
[----:B------:R-:W2:Y:S04]  /*30890*/  LDL.LU R16, [R1+0x3110] ;  /* 0x0031100001107983 */ /* 0x000ea80000300800 */
[----:B------:R-:W2:Y:S01]  /*308a0*/  LDL.LU R17, [R1+0x310c] ;  /* 0x00310c0001117983 */ /* 0x000ea20000300800 */
[----:B------:R-:W-:-:S02]  /*308b0*/  MOV R6, R18 ;  /* 0x0000001200067202 */ /* 0x000fc40000000f00 */
[----:B------:R-:W-:Y:S01]  /*308c0*/  MOV R7, R19 ;  /* 0x0000001300077202 */ /* 0x000fe20000000f00 */
[----:B------:R-:W2:Y:S04]  /*308d0*/  LDL.LU R18, [R1+0x3108] ;  /* 0x0031080001127983 */ /* 0x000ea80000300800 */
[----:B------:R-:W2:Y:S04]  /*308e0*/  LDL.LU R19, [R1+0x3104] ;  /* 0x0031040001137983 */ /* 0x000ea80000300800 */
[----:B------:R-:W-:Y:S04]  /*308f0*/  STL.64 [R1+0x30b8], R6 ;  /* 0x0030b80601007387 */ /* 0x000fe80000100a00 */
[----:B------:R0:W-:Y:S01]  /*30900*/  STL.64 [R1+0x30b0], R4 ;  /* 0x0030b00401007387 */ /* 0x0001e20000100a00 */
[----:B------:R-:W-:-:S03]  /*30910*/  MOV R2, R23 ;  /* 0x0000001700027202 */ /* 0x000fc60000000f00 */
[----:B0-----:R-:W3:Y:S01]  /*30920*/  LDL.LU R4, [R1+0x10] ;  /* 0x0000100001047983 */ /* 0x001ee20000300800 */
[----:B------:R-:W-:-:S03]  /*30930*/  MOV R5, R3 ;  /* 0x0000000300057202 */ /* 0x000fc60000000f00 */
[----:B------:R-:W4:Y:S04]  /*30940*/  LDL.LU R3, [R1+0x3100] ;  /* 0x0031000001037983 */ /* 0x000f280000300800 */
[----:B------:R-:W3:Y:S04]  /*30950*/  LDL.LU R6, [R1+0x18] ;  /* 0x0000180001067983 */ /* 0x000ee80000300800 */
[----:B------:R-:W3:Y:S01]  /*30960*/  LDL.LU R7, [R1+0x1c] ;  /* 0x00001c0001077983 */ /* 0x000ee20000300800 */
[----:B--2---:R-:W-:Y:S03]  /*30970*/  HMMA.16816.F32.BF16 R20, R16, R20, R12 ;  /* 0x000000141014723c */ /* 0x004fe6000004180c */
[----:B------:R-:W2:Y:S04]  /*30980*/  LDL.LU.64 R14, [R1+0x30f8] ;  /* 0x0030f800010e7983 */ /* 0x000ea80000300a00 */
[----:B------:R-:W2:Y:S04]  /*30990*/  LDL.LU.64 R12, [R1+0x30f0] ;  /* 0x0030f000010c7983 */ /* 0x000ea80000300a00 */
[----:B------:R-:W-:Y:S04]  /*309a0*/  STL.64 [R1+0x30c8], R18 ;  /* 0x0030c81201007387 */ /* 0x000fe80000100a00 */
[----:B------:R0:W-:Y:S04]  /*309b0*/  STL.64 [R1+0x30c0], R16 ;  /* 0x0030c01001007387 */ /* 0x0001e80000100a00 */
[----:B0-----:R-:W3:Y:S01]  /*309c0*/  LDL R16, [R1+0x130] ;  /* 0x0001300001107983 */ /* 0x001ee20000100800 */
[----:B----4-:R-:W-:-:S03]  /*309d0*/  MOV R17, R3 ;  /* 0x0000000300117202 */ /* 0x010fc60000000f00 */
[----:B------:R-:W4:Y:S01]  /*309e0*/  LDL.LU R3, [R1+0x30e8] ;  /* 0x0030e80001037983 */ /* 0x000f220000300800 */
[----:B--2---:R-:W-:-:S15]  /*309f0*/  HMMA.16816.F32.BF16 R12, R8, R24, R12 ;  /* 0x00000018080c723c */ /* 0x004fde000004180c */
[----:B------:R-:W-:-:S08]  /*30a00*/  NOP ;  /* 0x0000000000007918 */ /* 0x000fd00000000000 */
[----:B------:R0:W-:Y:S04]  /*30a10*/  STL.64 [R1+0x90], R12 ;  /* 0x0000900c01007387 */ /* 0x0001e80000100a00 */
[----:B------:R1:W-:Y:S04]  /*30a20*/  STL.64 [R1+0x98], R14 ;  /* 0x0000980e01007387 */ /* 0x0003e80000100a00 */
[----:B0-----:R-:W3:Y:S02]  /*30a30*/  LDL.LU.64 R12, [R1+0x30e0] ;  /* 0x0030e000010c7983 */ /* 0x001ee40000300a00 */
[----:B---3--:R-:W-:-:S15]  /*30a40*/  HMMA.16816.F32.BF16 R4, R8, R12, R4 ;  /* 0x0000000c0804723c */ /* 0x008fde0000041804 */
[----:B------:R-:W-:-:S08]  /*30a50*/  NOP ;  /* 0x0000000000007918 */ /* 0x000fd00000000000 */
[----:B------:R0:W-:Y:S04]  /*30a60*/  STL.64 [R1+0x80], R4 ;  /* 0x0000800401007387 */ /* 0x0001e80000100a00 */
[----:B------:R-:W-:Y:S04]  /*30a70*/  STL.64 [R1+0x88], R6 ;  /* 0x0000880601007387 */ /* 0x000fe80000100a00 */
[----:B-1----:R-:W2:Y:S01]  /*30a80*/  LDL.LU.64 R14, [R1+0x30d8] ;  /* 0x0030d800010e7983 */ /* 0x002ea20000300a00 */
[----:B0-----:R-:W-:Y:S01]  /*30a90*/  IMAD.MOV.U32 R5, RZ, RZ, R12 ;  /* 0x000000ffff057224 */ /* 0x001fe200078e000c */
[----:B------:R-:W-:-:S02]  /*30aa0*/  MOV R4, R13 ;  /* 0x0000000d00047202 */ /* 0x000fc40000000f00 */
[----:B------:R-:W2:Y:S04]  /*30ab0*/  LDL.LU.64 R12, [R1+0x30d0] ;  /* 0x0030d000010c7983 */ /* 0x000ea80000300a00 */
[----:B------:R-:W3:Y:S01]  /*30ac0*/  LDL.LU.64 R18, [R1+0x30c8] ;  /* 0x0030c80001127983 */ /* 0x000ee20000300a00 */
[----:B--2---:R-:W-:Y:S03]  /*30ad0*/  HMMA.16816.F32.BF16 R8, R8, R16, R12 ;  /* 0x000000100808723c */ /* 0x004fe6000004180c */
[----:B------:R-:W3:Y:S04]  /*30ae0*/  LDL.LU.64 R16, [R1+0x30c0] ;  /* 0x0030c00001107983 */ /* 0x000ee80000300a00 */
[----:B------:R-:W2:-:S15]  /*30af0*/  LDL R15, [R1+0x148] ;  /* 0x00014800010f7983 */ /* 0x000e9e0000100800 */
[----:B------:R-:W-:-:S01]  /*30b00*/  NOP ;  /* 0x0000000000007918 */ /* 0x000fc20000000000 */
[----:B------:R-:W-:Y:S04]  /*30b10*/  STL.64 [R1+0x20], R8 ;  /* 0x0000200801007387 */ /* 0x000fe80000100a00 */
[----:B------:R-:W-:Y:S04]  /*30b20*/  STL.64 [R1+0x28], R10 ;  /* 0x0000280a01007387 */ /* 0x000fe80000100a00 */
[----:B------:R-:W0:Y:S04]  /*30b30*/  LDSM.16.MT88.4 R8, [R28+UR6+0x26800] ;  /* 0x026800061c08783b */ /* 0x000e280008004200 */
[----:B0-----:R-:W-:Y:S04]  /*30b40*/  STL.64 [R1+0x3008], R10 ;  /* 0x0030080a01007387 */ /* 0x001fe80000100a00 */
[----:B------:R0:W-:Y:S02]  /*30b50*/  STL.64 [R1+0x3000], R8 ;  /* 0x0030000801007387 */ /* 0x0001e40000100a00 */
[----:B0-----:R-:W-:-:S02]  /*30b60*/  MOV R8, R5 ;  /* 0x0000000500087202 */ /* 0x001fc40000000f00 */
[----:B------:R-:W-:Y:S02]  /*30b70*/  MOV R9, R4 ;  /* 0x0000000400097202 */ /* 0x000fe40000000f00 */
[----:B----4-:R-:W0:Y:S04]  /*30b80*/  LDSM.16.M88.4 R4, [R3+UR6+0x8300] ;  /* 0x008300060304783b */ /* 0x010e280008000200 */
[----:B0-----:R-:W-:Y:S04]  /*30b90*/  STL.64 [R1], R4 ;  /* 0x0000000401007387 */ /* 0x001fe80000100a00 */
[----:B------:R0:W-:Y:S01]  /*30ba0*/  STL [R1+0xc], R7 ;  /* 0x00000c0701007387 */ /* 0x0001e20000100800 */
[----:B------:R-:W-:-:S03]  /*30bb0*/  MOV R28, R6 ;  /* 0x00000006001c7202 */ /* 0x000fc60000000f00 */
[----:B0-----:R-:W3:Y:S04]  /*30bc0*/  LDL.LU.64 R6, [R1+0x30b8] ;  /* 0x0030b80001067983 */ /* 0x001ee80000300a00 */
[----:B------:R-:W3:Y:S04]  /*30bd0*/  LDL.LU.64 R4, [R1+0x30b0] ;  /* 0x0030b00001047983 */ /* 0x000ee80000300a00 */
[----:B------:R-:W-:Y:S04]  /*30be0*/  STL [R1+0x2fd8], R28 ;  /* 0x002fd81c01007387 */ /* 0x000fe80000100800 */
[----:B--2---:R-:W0:Y:S01]  /*30bf0*/  LDSM.16.MT88.4 R12, [R15+UR6+0x26800] ;  /* 0x026800060f0c783b */ /* 0x004e220008004200 */
[----:B---3--:R-:W-:Y:S03]  /*30c00*/  HMMA.16816.F32.BF16 R24, R16, R24, R4 ;  /* 0x000000181018723c */ /* 0x008fe60000041804 */
[----:B------:R-:W2:Y:S04]  /*30c10*/  LDL.LU.64 R6, [R1+0x30a8] ;  /* 0x0030a80001067983 */ /* 0x000ea80000300a00 */
[----:B------:R-:W2:-:S15]  /*30c20*/  LDL.LU.64 R4, [R1+0x30a0] ;  /* 0x0030a00001047983 */ /* 0x000e9e0000300a00 */
[----:B------:R-:W-:-:S01]  /*30c30*/  NOP ;  /* 0x0000000000007918 */ /* 0x000fc20000000000 */
[----:B------:R-:W-:Y:S04]  /*30c40*/  STL.64 [R1+0x10], R24 ;  /* 0x0000101801007387 */ /* 0x000fe80000100a00 */
[----:B------:R1:W-:Y:S04]  /*30c50*/  STL.64 [R1+0x18], R26 ;  /* 0x0000181a01007387 */ /* 0x0003e80000100a00 */
[----:B-1----:R-:W3:Y:S04]  /*30c60*/  LDL.LU.64 R26, [R1+0x3098] ;  /* 0x00309800011a7983 */ /* 0x002ee80000300a00 */
[----:B------:R-:W3:Y:S04]  /*30c70*/  LDL.LU.64 R24, [R1+0x3090] ;  /* 0x0030900001187983 */ /* 0x000ee80000300a00 */
[----:B0-----:R0:W-:Y:S04]  /*30c80*/  STL [R1+0x2fe8], R12 ;  /* 0x002fe80c01007387 */ /* 0x0011e80000100800 */
[----:B------:R1:W-:Y:S04]  /*30c90*/  STL [R1+0x2fe4], R13 ;  /* 0x002fe40d01007387 */ /* 0x0003e80000100800 */
[----:B------:R4:W-:Y:S04]  /*30ca0*/  STL [R1+0x2fe0], R14 ;  /* 0x002fe00e01007387 */ /* 0x0009e80000100800 */
[----:B------:R4:W-:Y:S04]  /*30cb0*/  STL [R1+0x2fdc], R15 ;  /* 0x002fdc0f01007387 */ /* 0x0009e80000100800 */
[----:B0-----:R-:W2:Y:S04]  /*30cc0*/  LDL.LU R12, [R1+0x70] ;  /* 0x00007000010c7983 */ /* 0x001ea80000300800 */
[----:B-1----:R-:W2:Y:S04]  /*30cd0*/  LDL.LU R13, [R1+0x74] ;  /* 0x00007400010d7983 */ /* 0x002ea80000300800 */
[----:B----4-:R-:W4:Y:S01]  /*30ce0*/  LDL.LU R14, [R1+0x78] ;  /* 0x00007800010e7983 */ /* 0x010f220000300800 */
[----:B------:R-:W-:-:S03]  /*30cf0*/  IMAD.MOV.U32 R15, RZ, RZ, R2 ;  /* 0x000000ffff0f7224 */ /* 0x000fc600078e0002 */
[----:B------:R-:W2:Y:S01]  /*30d00*/  LDL.LU R2, [R1+0x3088] ;  /* 0x0030880001027983 */ /* 0x000ea20000300800 */
[----:B---3--:R-:W-:Y:S03]  /*30d10*/  HMMA.16816.F32.BF16 R8, R16, R8, R24 ;  /* 0x000000081008723c */ /* 0x008fe60000041818 */
[----:B----4-:R0:W-:Y:S04]  /*30d20*/  STL.64 [R1+0x3060], R14 ;  /* 0x0030600e01007387 */ /* 0x0101e80000100a00 */
[----:B--2---:R-:W-:Y:S04]  /*30d30*/  STL.64 [R1+0x3058], R12 ;  /* 0x0030580c01007387 */ /* 0x004fe80000100a00 */
[----:B0-----:R-:W2:Y:S04]  /*30d40*/  LDL.LU R14, [R1+0xc8] ;  /* 0x0000c800010e7983 */ /* 0x001ea80000300800 */
[----:B------:R-:W2:Y:S04]  /*30d50*/  LDL.LU R15, [R1+0xcc] ;  /* 0x0000cc00010f7983 */ /* 0x000ea80000300800 */
[----:B------:R-:W2:Y:S04]  /*30d60*/  LDL.LU.64 R26, [R1+0x3080] ;  /* 0x00308000011a7983 */ /* 0x000ea80000300a00 */
[----:B------:R-:W2:Y:S04]  /*30d70*/  LDL.LU.64 R24, [R1+0x3078] ;  /* 0x0030780001187983 */ /* 0x000ea80000300a00 */
[----:B------:R0:W-:Y:S04]  /*30d80*/  STL.64 [R1+0x3018], R10 ;  /* 0x0030180a01007387 */ /* 0x0001e80000100a00 */
[----:B------:R1:W-:Y:S04]  /*30d90*/  STL.64 [R1+0x3010], R8 ;  /* 0x0030100801007387 */ /* 0x0003e80000100a00 */
[----:B0-----:R-:W3:Y:S01]  /*30da0*/  LDL.LU R10, [R1+0x108] ;  /* 0x00010800010a7983 */ /* 0x001ee20000300800 */
[----:B------:R-:W-:Y:S01]  /*30db0*/  MOV R11, R2 ;  /* 0x00000002000b7202 */ /* 0x000fe20000000f00 */
[----:B--2---:R-:W-:-:S15]  /*30dc0*/  HMMA.16816.F32.BF16 R4, R24, R14, R4 ;  /* 0x0000000e1804723c */ /* 0x004fde0000041804 */
[----:B------:R-:W-:-:S08]  /*30dd0*/  NOP ;  /* 0x0000000000007918 */ /* 0x000fd00000000000 */
[----:B------:R-:W-:Y:S01]  /*30de0*/  STL [R1+0x30], R4 ;  /* 0x0000300401007387 */ /* 0x000fe20000100800 */
[----:B------:R-:W-:Y:S02]  /*30df0*/  MOV R28, R5 ;  /* 0x00000005001c7202 */ /* 0x000fe40000000f00 */
[----:B-1----:R-:W-:Y:S02]  /*30e00*/  MOV R9, R6 ;  /* 0x0000000600097202 */ /* 0x002fe40000000f00 */
[----:B------:R-:W-:Y:S02]  /*30e10*/  MOV R8, R7 ;  /* 0x0000000700087202 */ /* 0x000fe40000000f00 */
[----:B------:R-:W0:Y:S04]  /*30e20*/  LDSM.16.M88.4 R4, [R3+UR6+0x300] ;  /* 0x000300060304783b */ /* 0x000e280008000200 */
[----:B0-----:R-:W-:Y:S04]  /*30e30*/  STL [R1+0xd0], R4 ;  /* 0x0000d00401007387 */ /* 0x001fe80000100800 */
[----:B------:R0:W-:Y:S01]  /*30e40*/  STL.64 [R1+0xd8], R6 ;  /* 0x0000d80601007387 */ /* 0x0001e20000100a00 */
[----:B------:R-:W-:-:S03]  /*30e50*/  IMAD.MOV.U32 R2, RZ, RZ, R5 ;  /* 0x000000ffff027224 */ /* 0x000fc600078e0005 */
[----:B0-----:R-:W2:Y:S04]  /*30e60*/  LDL.LU.64 R6, [R1+0x3070] ;  /* 0x0030700001067983 */ /* 0x001ea80000300a00 */
[----:B------:R-:W2:Y:S02]  /*30e70*/  LDL.LU.64 R4, [R1+0x3068] ;  /* 0x0030680001047983 */ /* 0x000ea40000300a00 */
[----:B--2---:R-:W-:Y:S02]  /*30e80*/  HMMA.16816.F32.BF16 R12, R4, R14, R20 ;  /* 0x0000000e040c723c */ /* 0x004fe40000041814 */
[----:B------:R-:W2:Y:S04]  /*30e90*/  LDL R22, [R1+0x144] ;  /* 0x0001440001167983 */ /* 0x000ea80000100800 */
[----:B------:R-:W-:-:S15]  /*30ea0*/  STL.64 [R1+0x3030], R6 ;  /* 0x0030300601007387 */ /* 0x000fde0000100a00 */
[----:B------:R-:W-:-:S02]  /*30eb0*/  NOP ;  /* 0x0000000000007918 */ /* 0x000fc40000000000 */
[----:B------:R-:W-:Y:S04]  /*30ec0*/  STL.64 [R1+0x40], R12 ;  /* 0x0000400c01007387 */ /* 0x000fe80000100a00 */
[----:B------:R-:W-:Y:S04]  /*30ed0*/  STL.64 [R1+0x48], R14 ;  /* 0x0000480e01007387 */ /* 0x000fe80000100a00 */
[----:B------:R-:W0:Y:S04]  /*30ee0*/  LDSM.16.M88.4 R12, [R3+UR6+0x10300] ;  /* 0x01030006030c783b */ /* 0x000e280008000200 */
[----:B------:R1:W-:Y:S04]  /*30ef0*/  STL.64 [R1+0x3028], R4 ;  /* 0x0030280401007387 */ /* 0x0003e80000100a00 */
[----:B-1----:R-:W4:Y:S04]  /*30f00*/  LDL.LU.64 R4, [R1+0x130] ;  /* 0x0001300001047983 */ /* 0x002f280000300a00 */
[----:B------:R-:W3:Y:S01]  /*30f10*/  LDL.LU.64 R6, [R1+0x138] ;  /* 0x0001380001067983 */ /* 0x000ee20000300a00 */
[----:B0-----:R-:W-:-:S03]  /*30f20*/  MOV R21, R12 ;  /* 0x0000000c00157202 */ /* 0x001fc60000000f00 */
[----:B------:R-:W-:Y:S01]  /*30f30*/  STL.64 [R1+0xc8], R14 ;  /* 0x0000c80e01007387 */ /* 0x000fe20000100a00 */
[----:B------:R-:W-:-:S03]  /*30f40*/  MOV R20, R13 ;  /* 0x0000000d00147202 */ /* 0x000fc60000000f00 */
[----:B------:R-:W0:Y:S04]  /*30f50*/  LDSM.16.M88.4 R12, [R3+UR6+0x18300] ;  /* 0x01830006030c783b */ /* 0x000e280008000200 */
[----:B0-----:R-:W-:Y:S04]  /*30f60*/  STL.64 [R1+0xf0], R12 ;  /* 0x0000f00c01007387 */ /* 0x001fe80000100a00 */
[----:B------:R0:W-:Y:S04]  /*30f70*/  STL.64 [R1+0xf8], R14 ;  /* 0x0000f80e01007387 */ /* 0x0001e80000100a00 */
[----:B0-----:R-:W4:Y:S04]  /*30f80*/  LDL.LU.64 R14, [R1+0x3060] ;  /* 0x00306000010e7983 */ /* 0x001f280000300a00 */
[----:B------:R-:W4:Y:S04]  /*30f90*/  LDL.LU.64 R12, [R1+0x3058] ;  /* 0x00305800010c7983 */ /* 0x000f280000300a00 */
[----:B------:R-:W2:Y:S04]  /*30fa0*/  LDL R23, [R1+0x148] ;  /* 0x0001480001177983 */ /* 0x000ea80000100800 */
[----:B------:R-:W-:Y:S01]  /*30fb0*/  STL [R1+0x2e48], R3 ;  /* 0x002e480301007387 */ /* 0x000fe20000100800 */
[----:B----4-:R-:W-:-:S15]  /*30fc0*/  HMMA.16816.F32.BF16 R16, R16, R4, R12 ;  /* 0x000000041010723c */ /* 0x010fde000004180c */
[----:B------:R-:W-:-:S08]  /*30fd0*/  NOP ;  /* 0x0000000000007918 */ /* 0x000fd00000000000 */
[----:B------:R-:W-:Y:S04]  /*30fe0*/  STL [R1+0x70], R16 ;  /* 0x0000701001007387 */ /* 0x000fe80000100800 */
[----:B---3--:R0:W-:Y:S04]  /*30ff0*/  STL.64 [R1+0x3040], R6 ;  /* 0x0030400601007387 */ /* 0x0081e80000100a00 */
[----:B------:R-:W3:Y:S04]  /*31000*/  LDL.LU R4, [R1+0x80] ;  /* 0x0000800001047983 */ /* 0x000ee80000300800 */
[----:B------:R-:W3:Y:S04]  /*31010*/  LDL.LU R5, [R1+0x84] ;  /* 0x0000840001057983 */ /* 0x000ee80000300800 */
[----:B0-----:R-:W4:Y:S04]  /*31020*/  LDL.LU R6, [R1+0x88] ;  /* 0x0000880001067983 */ /* 0x001f280000300800 */
[----:B------:R-:W4:Y:S01]  /*31030*/  LDL.LU R7, [R1+0x8c] ;  /* 0x00008c0001077983 */ /* 0x000f220000300800 */
[----:B------:R-:W-:-:S02]  /*31040*/  MOV R12, R17 ;  /* 0x00000011000c7202 */ /* 0x000fc40000000f00 */
[----:B------:R-:W-:Y:S01]  /*31050*/  MOV R13, R18 ;  /* 0x00000012000d7202 */ /* 0x000fe20000000f00 */
[----:B------:R-:W-:Y:S02]  /*31060*/  IMAD.MOV.U32 R3, RZ, RZ, R19 ;  /* 0x000000ffff037224 */ /* 0x000fe400078e0013 */
[----:B--2---:R-:W0:Y:S04]  /*31070*/  LDSM.16.MT88.4 R16, [R22+UR6+0x26c00] ;  /* 0x026c00061610783b */ /* 0x004e280008004200 */
[----:B----4-:R-:W-:Y:S04]  /*31080*/  STL.64 [R1+0x3050], R6 ;  /* 0x0030500601007387 */ /* 0x010fe80000100a00 */
[----:B---3--:R1:W-:Y:S04]  /*31090*/  STL.64 [R1+0x3048], R4 ;  /* 0x0030480401007387 */ /* 0x0083e80000100a00 */
[----:B-1----:R-:W2:Y:S04]  /*310a0*/  LDL.LU R4, [R1+0x90] ;  /* 0x0000900001047983 */ /* 0x002ea80000300800 */
[----:B------:R-:W2:Y:S04]  /*310b0*/  LDL.LU R5, [R1+0x94] ;  /* 0x0000940001057983 */ /* 0x000ea80000300800 */
[----:B------:R-:W2:Y:S04]  /*310c0*/  LDL.LU R6, [R1+0x98] ;  /* 0x0000980001067983 */ /* 0x000ea80000300800 */
[----:B------:R-:W2:Y:S04]  /*310d0*/  LDL.LU R7, [R1+0x9c] ;  /* 0x00009c0001077983 */ /* 0x000ea80000300800 */
[----:B------:R1:W-:Y:S04]  /*310e0*/  STL.64 [R1+0x3038], R12 ;  /* 0x0030380c01007387 */ /* 0x0003e80000100a00 */
[----:B-1----:R-:W3:Y:S04]  /*310f0*/  LDL.LU R12, [R1+0x20] ;  /* 0x00002000010c7983 */ /* 0x002ee80000300800 */
[----:B------:R-:W3:Y:S04]  /*31100*/  LDL.LU R13, [R1+0x24] ;  /* 0x00002400010d7983 */ /* 0x000ee80000300800 */
[----:B------:R-:W3:Y:S04]  /*31110*/  LDL.LU R14, [R1+0x28] ;  /* 0x00002800010e7983 */ /* 0x000ee80000300800 */
[----:B------:R-:W3:Y:S04]  /*31120*/  LDL.LU R15, [R1+0x2c] ;  /* 0x00002c00010f7983 */ /* 0x000ee80000300800 */
[----:B0-----:R-:W-:Y:S04]  /*31130*/  STL.64 [R1+0x2f38], R18 ;  /* 0x002f381201007387 */ /* 0x001fe80000100a00 */
[----:B------:R0:W-:Y:S02]  /*31140*/  STL.64 [R1+0x2f30], R16 ;  /* 0x002f301001007387 */ /* 0x0001e40000100a00 */
[----:B0-----:R-:W-:-:S02]  /*31150*/  MOV R16, R21 ;  /* 0x0000001500107202 */ /* 0x001fc40000000f00 */
[----:B------:R-:W-:Y:S02]  /*31160*/  MOV R17, R20 ;  /* 0x0000001400117202 */ /* 0x000fe40000000f00 */
[----:B------:R-:W0:Y:S04]  /*31170*/  LDSM.16.MT88.4 R20, [R23+UR6+0x26c00] ;  /* 0x026c00061714783b */ /* 0x000e280008004200 */
[----:B------:R1:W-:Y:S04]  /*31180*/  STL.64 [R1+0x3020], R16 ;  /* 0x0030201001007387 */ /* 0x0003e80000100a00 */
[----:B-1----:R-:W4:Y:S04]  /*31190*/  LDL.LU R16, [R1+0x10] ;  /* 0x0000100001107983 */ /* 0x002f280000300800 */
[----:B------:R-:W4:Y:S04]  /*311a0*/  LDL.LU R17, [R1+0x14] ;  /* 0x0000140001117983 */ /* 0x000f280000300800 */
[----:B------:R-:W4:Y:S04]  /*311b0*/  LDL.LU R18, [R1+0x18] ;  /* 0x0000180001127983 */ /* 0x000f280000300800 */
[----:B------:R-:W4:Y:S04]  /*311c0*/  LDL.LU R19, [R1+0x1c] ;  /* 0x00001c0001137983 */ /* 0x000f280000300800 */
[----:B------:R-:W-:Y:S04]  /*311d0*/  STL [R1+0x2fd4], R29 ;  /* 0x002fd41d01007387 */ /* 0x000fe80000100800 */
[----:B------:R-:W-:Y:S04]  /*311e0*/  STL [R1+0x2fd0], R0 ;  /* 0x002fd00001007387 */ /* 0x000fe80000100800 */
[----:B0-----:R0:W-:Y:S04]  /*311f0*/  STL.64 [R1+0x2f48], R22 ;  /* 0x002f481601007387 */ /* 0x0011e80000100a00 */
[----:B------:R-:W-:Y:S04]  /*31200*/  STL.64 [R1+0x2f40], R20 ;  /* 0x002f401401007387 */ /* 0x000fe80000100a00 */
[----:B0-----:R-:W3:Y:S04]  /*31210*/  LDL.LU R22, [R1+0x128] ;  /* 0x0001280001167983 */ /* 0x001ee80000300800 */
[----:B------:R-:W3:Y:S01]  /*31220*/  LDL.LU R23, [R1+0x12c] ;  /* 0x00012c0001177983 */ /* 0x000ee20000300800 */
[----:B--2---:R-:W-:-:S15]  /*31230*/  HMMA.16816.F32.BF16 R4, R24, R10, R4 ;  /* 0x0000000a1804723c */ /* 0x004fde0000041804 */
[----:B------:R-:W-:-:S08]  /*31240*/  NOP ;  /* 0x0000000000007918 */ /* 0x000fd00000000000 */
[----:B------:R-:W-:Y:S04]  /*31250*/  STL.64 [R1+0x90], R4 ;  /* 0x0000900401007387 */ /* 0x000fe80000100a00 */
[----:B------:R0:W-:Y:S04]  /*31260*/  STL.64 [R1+0x98], R6 ;  /* 0x0000980601007387 */ /* 0x0001e80000100a00 */
[----:B0-----:R-:W3:Y:S04]  /*31270*/  LDL.LU.64 R6, [R1+0x3050] ;  /* 0x0030500001067983 */ /* 0x001ee80000300a00 */
[----:B------:R-:W3:Y:S02]  /*31280*/  LDL.LU.64 R4, [R1+0x3048] ;  /* 0x0030480001047983 */ /* 0x000ee40000300a00 */
[----:B---3--:R-:W-:-:S15]  /*31290*/  HMMA.16816.F32.BF16 R4, R24, R22, R4 ;  /* 0x000000161804723c */ /* 0x008fde0000041804 */
[----:B------:R-:W-:-:S08]  /*312a0*/  NOP ;  /* 0x0000000000007918 */ /* 0x000fd00000000000 */
[----:B------:R-:W-:Y:S04]  /*312b0*/  STL.64 [R1+0xa0], R4 ;  /* 0x0000a00401007387 */ /* 0x000fe80000100a00 */
[----:B------:R0:W-:Y:S04]  /*312c0*/  STL.64 [R1+0xa8], R6 ;  /* 0x0000a80601007387 */ /* 0x0001e80000100a00 */
[----:B0-----:R-:W2:Y:S02]  /*312d0*/  LDL.LU.64 R6, [R1+0x3040] ;  /* 0x0030400001067983 */ /* 0x001ea40000300a00 */
[----:B--2---:R-:W-:Y:S02]  /*312e0*/  HMMA.16816.F32.BF16 R24, R24, R6, R12 ;  /* 0x000000061818723c */ /* 0x004fe4000004180c */
[----:B------:R-:W2:Y:S05]  /*312f0*/  LDL.LU.64 R12, [R1+0x3038] ;  /* 0x00303800010c7983 */ /* 0x000eaa0000300a00 */
[----:B------:R-:W-:-:S02]  /*31300*/  MOV R14, R6 ;  /* 0x00000006000e7202 */ /* 0x000fc40000000f00 */
[----:B------:R-:W-:Y:S02]  /*31310*/  MOV R15, R7 ;  /* 0x00000007000f7202 */ /* 0x000fe40000000f00 */
[----:B------:R-:W4:Y:S04]  /*31320*/  LDL.LU.64 R6, [R1+0x3030] ;  /* 0x0030300001067983 */ /* 0x000f280000300a00 */
[----:B------:R-:W4:Y:S08]  /*31330*/  LDL.LU.64 R4, [R1+0x3028] ;  /* 0x0030280001047983 */ /* 0x000f300000300a00 */
[----:B------:R-:W-:Y:S04]  /*31340*/  STL.64 [R1+0x80], R24 ;  /* 0x0000801801007387 */ /* 0x000fe80000100a00 */
[----:B------:R0:W-:Y:S02]  /*31350*/  STL.64 [R1+0x2ff8], R14 ;  /* 0x002ff80e01007387 */ /* 0x0001e40000100a00 */
[----:B0-----:R-:W-:-:S02]  /*31360*/  MOV R14, R9 ;  /* 0x00000009000e7202 */ /* 0x001fc40000000f00 */
[----:B------:R-:W-:Y:S02]  /*31370*/  MOV R15, R8 ;  /* 0x00000008000f7202 */ /* 0x000fe40000000f00 */
[----:B----4-:R-:W-:Y:S01]  /*31380*/  HMMA.16816.F32.BF16 R8, R4, R10, R16 ;  /* 0x0000000a0408723c */ /* 0x010fe20000041810 */
[----:B--2---:R0:W-:Y:S04]  /*31390*/  STL.64 [R1+0x2ff0], R12 ;  /* 0x002ff00c01007387 */ /* 0x0041e80000100a00 */
[----:B0-----:R-:W2:Y:S04]  /*313a0*/  LDL.LU R12, [R1+0x30] ;  /* 0x00003000010c7983 */ /* 0x001ea80000300800 */
[----:B------:R-:W2:Y:S04]  /*313b0*/  LDL.LU R24, [R1] ;  /* 0x0000000001187983 */ /* 0x000ea80000300800 */
[----:B------:R-:W2:Y:S04]  /*313c0*/  LDL.LU R25, [R1+0x4] ;  /* 0x0000040001197983 */ /* 0x000ea80000300800 */
[----:B------:R-:W3:Y:S01]  /*313d0*/  LDL.LU.64 R16, [R1+0x3020] ;  /* 0x0030200001107983 */ /* 0x000ee20000300a00 */
[----:B------:R-:W-:-:S05]  /*313e0*/  MOV R13, R28 ;  /* 0x0000001c000d7202 */ /* 0x000fca0000000f00 */
[----:B------:R-:W-:Y:S04]  /*313f0*/  STL.64 [R1+0x60], R8 ;  /* 0x0000600801007387 */ /* 0x000fe80000100a00 */
[----:B------:R0:W-:Y:S01]  /*31400*/  STL [R1+0x68], R10 ;  /* 0x0000680a01007387 */ /* 0x0001e20000100800 */
[----:B------:R-:W-:-:S03]  /*31410*/  IMAD.MOV.U32 R28, RZ, RZ, R11 ;  /* 0x000000ffff1c7224 */ /* 0x000fc600078e000b */
[----:B0-----:R-:W4:Y:S04]  /*31420*/  LDL.LU.64 R10, [R1+0x3018] ;  /* 0x00301800010a7983 */ /* 0x001f280000300a00 */
[----:B------:R-:W4:Y:S02]  /*31430*/  LDL.LU.64 R8, [R1+0x3010] ;  /* 0x0030100001087983 */ /* 0x000f240000300a00 */
[----:B----4-:R-:W-:Y:S02]  /*31440*/  HMMA.16816.F32.BF16 R20, R4, R22, R8 ;  /* 0x000000160414723c */ /* 0x010fe40000041808 */
[----:B------:R-:W2:Y:S04]  /*31450*/  LDL.LU.64 R10, [R1+0x3008] ;  /* 0x00300800010a7983 */ /* 0x000ea80000300a00 */
[----:B------:R-:W2:-:S15]  /*31460*/  LDL.LU.64 R8, [R1+0x3000] ;  /* 0x0030000001087983 */ /* 0x000e9e0000300a00 */
[----:B------:R-:W-:-:S02]  /*31470*/  NOP ;  /* 0x0000000000007918 */ /* 0x000fc40000000000 */
[----:B------:R-:W-:Y:S04]  /*31480*/  STL.64 [R1+0x2f58], R22 ;  /* 0x002f581601007387 */ /* 0x000fe80000100a00 */
[----:B------:R0:W-:Y:S02]  /*31490*/  STL.64 [R1+0x2f50], R20 ;  /* 0x002f501401007387 */ /* 0x0001e40000100a00 */
[----:B0-----:R-:W-:Y:S02]  /*314a0*/  MOV R21, R2 ;  /* 0x0000000200157202 */ /* 0x001fe40000000f00 */
[----:B------:R-:W4:Y:S01]  /*314b0*/  LDL.LU R20, [R1+0xd0] ;  /* 0x0000d00001147983 */ /* 0x000f220000300800 */
[----:B--2---:R-:W-:-:S15]  /*314c0*/  HMMA.16816.F32.BF16 R12, R8, R24, R12 ;  /* 0x00000018080c723c */ /* 0x004fde000004180c */
[----:B------:R-:W-:-:S09]  /*314d0*/  NOP ;  /* 0x0000000000007918 */ /* 0x000fd20000000000 */
[----:B------:R-:W-:Y:S01]  /*314e0*/  MOV R18, R14 ;  /* 0x0000000e00127202 */ /* 0x000fe20000000f00 */
[----:B------:R-:W-:Y:S01]  /*314f0*/  IMAD.MOV.U32 R2, RZ, RZ, R15 ;  /* 0x000000ffff027224 */ /* 0x000fe200078e000f */
[----:B------:R-:W-:Y:S02]  /*31500*/  MOV R22, R12 ;  /* 0x0000000c00167202 */ /* 0x000fe40000000f00 */
[----:B------:R-:W-:Y:S01]  /*31510*/  MOV R19, R13 ;  /* 0x0000000d00137202 */ /* 0x000fe20000000f00 */
[----:B------:R-:W2:Y:S04]  /*31520*/  LDL.LU.64 R14, [R1+0x2ff8] ;  /* 0x002ff800010e7983 */ /* 0x000ea80000300a00 */
[----:B------:R-:W3:Y:S04]  /*31530*/  LDL.LU.64 R12, [R1+0x2ff0] ;  /* 0x002ff000010c7983 */ /* 0x000ee80000300a00 */
[----:B------:R-:W4:Y:S04]  /*31540*/  LDL R23, [R1+0x144] ;  /* 0x0001440001177983 */ /* 0x000f280000100800 */
[----:B----4-:R3:W-:Y:S04]  /*31550*/  STL.64 [R1+0x2fc8], R22 ;  /* 0x002fc81601007387 */ /* 0x0107e80000100a00 */
[----:B------:R0:W-:Y:S01]  /*31560*/  STL.64 [R1+0x2fc0], R20 ;  /* 0x002fc01401007387 */ /* 0x0001e20000100a00 */
[----:B---3--:R-:W-:-:S03]  /*31570*/  MOV R22, R13 ;  /* 0x0000000d00167202 */ /* 0x008fc60000000f00 */
[----:B0-----:R-:W3:Y:S01]  /*31580*/  LDL.LU R20, [R1+0x70] ;  /* 0x0000700001147983 */ /* 0x001ee20000300800 */
[----:B------:R-:W-:-:S03]  /*31590*/  MOV R21, R12 ;  /* 0x0000000c00157202 */ /* 0x000fc60000000f00 */
[----:B------:R-:W4:Y:S04]  /*315a0*/  LDL.LU R12, [R1+0x2fe8] ;  /* 0x002fe800010c7983 */ /* 0x000f280000300800 */
[----:B------:R-:W4:Y:S01]  /*315b0*/  LDL.LU R13, [R1+0x2fe4] ;  /* 0x002fe400010d7983 */ /* 0x000f220000300800 */
[----:B------:R-:W-:-:S03]  /*315c0*/  MOV R23, R3 ;  /* 0x0000000300177202 */ /* 0x000fc60000000f00 */
[----:B------:R-:W3:Y:S04]  /*315d0*/  LDL R3, [R1+0x140] ;  /* 0x0001400001037983 */ /* 0x000ee80000100800 */
[----:B------:R2:W-:Y:S04]  /*315e0*/  STL.64 [R1+0x2fb0], R10 ;  /* 0x002fb00a01007387 */ /* 0x0005e80000100a00 */
[----:B------:R-:W-:Y:S01]  /*315f0*/  STL.64 [R1+0x2fa8], R8 ;  /* 0x002fa80801007387 */ /* 0x000fe20000100a00 */
[----:B--2---:R-:W-:Y:S01]  /*31600*/  MOV R10, R14 ;  /* 0x0000000e000a7202 */ /* 0x004fe20000000f00 */
[----:B------:R-:W-:-:S02]  /*31610*/  IMAD.MOV.U32 R11, RZ, RZ, R15 ;  /* 0x000000ffff0b7224 */ /* 0x000fc400078e000f */
[----:B------:R-:W4:Y:S04]  /*31620*/  LDL.LU R14, [R1+0x2fe0] ;  /* 0x002fe000010e7983 */ /* 0x000f280000300800 */
[----:B------:R-:W4:Y:S04]  /*31630*/  LDL.LU R15, [R1+0x2fdc] ;  /* 0x002fdc00010f7983 */ /* 0x000f280000300800 */
[----:B------:R-:W-:Y:S04]  /*31640*/  STL.64 [R1+0x2fa0], R18 ;  /* 0x002fa01201007387 */ /* 0x000fe80000100a00 */
[----:B------:R0:W-:Y:S04]  /*31650*/  STL.64 [R1+0x2f98], R16 ;  /* 0x002f981001007387 */ /* 0x0001e80000100a00 */
[----:B0-----:R-:W4:Y:S04]  /*31660*/  LDL.LU R16, [R1+0x40] ;  /* 0x0000400001107983 */ /* 0x001f280000300800 */
[----:B------:R-:W4:Y:S04]  /*31670*/  LDL.LU R17, [R1+0x44] ;  /* 0x0000440001117983 */ /* 0x000f280000300800 */
[----:B------:R-:W4:Y:S04]  /*31680*/  LDL.LU R18, [R1+0x48] ;  /* 0x0000480001127983 */ /* 0x000f280000300800 */
[----:B------:R-:W4:Y:S01]  /*31690*/  LDL.LU R19, [R1+0x4c] ;  /* 0x00004c0001137983 */ /* 0x000f220000300800 */
[----:B------:R-:W-:Y:S01]  /*316a0*/  IMAD.MOV.U32 R29, RZ, RZ, R26 ;  /* 0x000000ffff1d7224 */ /* 0x000fe200078e001a */
[----:B------:R-:W-:-:S02]  /*316b0*/  MOV R0, R27 ;  /* 0x0000001b00007202 */ /* 0x000fc40000000f00 */
[----:B----4-:R-:W-:Y:S01]  /*316c0*/  HMMA.16816.F32.BF16 R24, R12, R24, R16 ;  /* 0x000000180c18723c */ /* 0x010fe20000041810 */
[----:B------:R-:W2:Y:S04]  /*316d0*/  LDL.LU R16, [R1+0x90] ;  /* 0x0000900001107983 */ /* 0x000ea80000300800 */
[----:B------:R-:W2:Y:S04]  /*316e0*/  LDL.LU R17, [R1+0x94] ;  /* 0x0000940001117983 */ /* 0x000ea80000300800 */
[----:B------:R-:W2:Y:S04]  /*316f0*/  LDL.LU R18, [R1+0x98] ;  /* 0x0000980001127983 */ /* 0x000ea80000300800 */
[----:B------:R-:W2:Y:S04]  /*31700*/  LDL.LU R19, [R1+0x9c] ;  /* 0x00009c0001137983 */ /* 0x000ea80000300800 */
[----:B------:R-:W-:Y:S04]  /*31710*/  STL.64 [R1+0x2f78], R14 ;  /* 0x002f780e01007387 */ /* 0x000fe80000100a00 */
[----:B------:R0:W-:Y:S04]  /*31720*/  STL.64 [R1+0x2f70], R12 ;  /* 0x002f700c01007387 */ /* 0x0001e80000100a00 */
[----:B0-----:R-:W4:Y:S04]  /*31730*/  LDL R12, [R1+0xf0] ;  /* 0x0000f000010c7983 */ /* 0x001f280000100800 */
[----:B------:R-:W4:Y:S04]  /*31740*/  LDL R13, [R1+0xf4] ;  /* 0x0000f400010d7983 */ /* 0x000f280000100800 */
[----:B----4-:R0:W-:Y:S04]  /*31750*/  STL.64 [R1+0x2f90], R12 ;  /* 0x002f900c01007387 */ /* 0x0101e80000100a00 */
[----:B0-----:R-:W4:Y:S04]  /*31760*/  LDL.LU R12, [R1+0xa0] ;  /* 0x0000a000010c7983 */ /* 0x001f280000300800 */
[----:B------:R-:W4:Y:S04]  /*31770*/  LDL.LU R13, [R1+0xa4] ;  /* 0x0000a400010d7983 */ /* 0x000f280000300800 */
[----:B------:R-:W4:Y:S04]  /*31780*/  LDL.LU R14, [R1+0xa8] ;  /* 0x0000a800010e7983 */ /* 0x000f280000300800 */
[----:B------:R-:W4:Y:S04]  /*31790*/  LDL.LU R15, [R1+0xac] ;  /* 0x0000ac00010f7983 */ /* 0x000f280000300800 */
[----:B------:R-:W-:Y:S04]  /*317a0*/  STL.64 [R1+0x2f68], R26 ;  /* 0x002f681a01007387 */ /* 0x000fe80000100a00 */
[----:B------:R0:W-:Y:S04]  /*317b0*/  STL.64 [R1+0x2f60], R24 ;  /* 0x002f601801007387 */ /* 0x0001e80000100a00 */
[----:B0-----:R-:W2:Y:S04]  /*317c0*/  LDL.LU R24, [R1+0x60] ;  /* 0x0000600001187983 */ /* 0x001ea80000300800 */
[----:B------:R-:W2:Y:S04]  /*317d0*/  LDL.LU R25, [R1+0x64] ;  /* 0x0000640001197983 */ /* 0x000ea80000300800 */
[----:B------:R-:W4:Y:S01]  /*317e0*/  LDL.LU R26, [R1+0x68] ;  /* 0x00006800011a7983 */ /* 0x000f220000300800 */
[----:B------:R-:W-:-:S03]  /*317f0*/  MOV R27, R28 ;  /* 0x0000001c001b7202 */ /* 0x000fc60000000f00 */
[----:B------:R-:W2:Y:S01]  /*31800*/  LDL.LU R28, [R1+0x2fd8] ;  /* 0x002fd800011c7983 */ /* 0x000ea20000300800 */
[----:B---3--:R-:W-:Y:S03]  /*31810*/  HMMA.16816.F32.BF16 R8, R4, R10, R20 ;  /* 0x0000000a0408723c */ /* 0x008fe60000041814 */
[----:B----4-:R0:W-:Y:S04]  /*31820*/  STL.64 [R1+0x2f88], R26 ;  /* 0x002f881a01007387 */ /* 0x0101e80000100a00 */
[----:B--2---:R1:W-:Y:S01]  /*31830*/  STL.64 [R1+0x2f80], R24 ;  /* 0x002f801801007387 */ /* 0x0043e20000100a00 */
[----:B0-----:R-:W-:-:S03]  /*31840*/  MOV R26, R29 ;  /* 0x0000001d001a7202 */ /* 0x001fc60000000f00 */
[----:B-1----:R-:W2:Y:S04]  /*31850*/  LDL.LU R24, [R1+0x80] ;  /* 0x0000800001187983 */ /* 0x002ea80000300800 */
[----:B------:R-:W2:Y:S04]  /*31860*/  LDL.LU R25, [R1+0x84] ;  /* 0x0000840001197983 */ /* 0x000ea80000300800 */
[----:B------:R-:W3:Y:S01]  /*31870*/  LDL.LU R29, [R1+0x2fd4] ;  /* 0x002fd400011d7983 */ /* 0x000ee20000300800 */
[----:B------:R-:W-:-:S03]  /*31880*/  MOV R27, R0 ;  /* 0x00000000001b7202 */ /* 0x000fc60000000f00 */
[----:B------:R-:W4:Y:S04]  /*31890*/  LDL.LU R0, [R1+0x2fd0] ;  /* 0x002fd00001007983 */ /* 0x000f280000300800 */
[----:B------:R-:W2:Y:S04]  /*318a0*/  LDL.LU.64 R22, [R1+0x2fc8] ;  /* 0x002fc80001167983 */ /* 0x000ea80000300a00 */
[----:B------:R-:W4:Y:S01]  /*318b0*/  LDL.LU.64 R20, [R1+0x2fc0] ;  /* 0x002fc00001147983 */ /* 0x000f220000300a00 */
[----:B------:R-:W-:-:S03]  /*318c0*/  MOV R6, R28 ;  /* 0x0000001c00067202 */ /* 0x000fc60000000f00 */
[----:B------:R-:W3:Y:S04]  /*318d0*/  LDL.LU R28, [R1+0x2fb8] ;  /* 0x002fb800011c7983 */ /* 0x000ee80000300800 */
[----:B------:R-:W-:Y:S04]  /*318e0*/  STL.64 [R1+0x40], R8 ;  /* 0x0000400801007387 */ /* 0x000fe80000100a00 */
[----:B------:R-:W-:Y:S04]  /*318f0*/  STL.64 [R1+0x48], R10 ;  /* 0x0000480a01007387 */ /* 0x000fe80000100a00 */
[----:B------:R-:W4:Y:S04]  /*31900*/  LDL.LU R7, [R1+0xc] ;  /* 0x00000c0001077983 */ /* 0x000f280000300800 */
[----:B--2---:R-:W0:Y:S04]  /*31910*/  LDSM.16.MT88.4 R8, [R23+UR6+0x27000] ;  /* 0x027000061708783b */ /* 0x004e280008004200 */
[----:B0-----:R-:W-:Y:S04]  /*31920*/  STL.64 [R1+0x10], R8 ;  /* 0x0000100801007387 */ /* 0x001fe80000100a00 */
[----:B------:R-:W-:Y:S04]  /*31930*/  STL.64 [R1+0x18], R10 ;  /* 0x0000180a01007387 */ /* 0x000fe80000100a00 */
[----:B------:R-:W0:Y:S04]  /*31940*/  LDSM.16.M88.4 R8, [R3+UR6+0x8380] ;  /* 0x008380060308783b */ /* 0x000e280008000200 */
[----:B0-----:R-:W-:Y:S04]  /*31950*/  STL [R1+0xe0], R8 ;  /* 0x0000e00801007387 */ /* 0x001fe80000100800 */
[----:B------:R0:W-:Y:S01]  /*31960*/  STL.64 [R1+0xe8], R10 ;  /* 0x0000e80a01007387 */ /* 0x0001e20000100a00 */
[----:B------:R-:W-:-:S03]  /*31970*/  IMAD.MOV.U32 R3, RZ, RZ, R9 ;  /* 0x000000ffff037224 */ /* 0x000fc600078e0009 */
[----:B0-----:R-:W2:Y:S04]  /*31980*/  LDL.LU.64 R10, [R1+0x2fb0] ;  /* 0x002fb000010a7983 */ /* 0x001ea80000300a00 */
[----:B------:R-:W2:Y:S04]  /*31990*/  LDL.LU.64 R8, [R1+0x2fa8] ;  /* 0x002fa80001087983 */ /* 0x000ea80000300a00 */
[----:B---3--:R-:W-:Y:S04]  /*319a0*/  STL [R1+0x2f18], R28 ;  /* 0x002f181c01007387 */ /* 0x008fe80000100800 */
[----:B------:R-:W-:Y:S04]  /*319b0*/  STL [R1+0x2f14], R29 ;  /* 0x002f141d01007387 */ /* 0x000fe80000100800 */
[----:B----4-:R-:W-:Y:S04]  /*319c0*/  STL [R1+0x2f10], R0 ;  /* 0x002f100001007387 */ /* 0x010fe80000100800 */
[----:B------:R0:W-:Y:S04]  /*319d0*/  STL [R1+0x2ee8], R3 ;  /* 0x002ee80301007387 */ /* 0x0001e80000100800 */
[----:B0-----:R-:W3:Y:S01]  /*319e0*/  LDL R3, [R1+0x148] ;  /* 0x0001480001037983 */ /* 0x001ee20000100800 */
[----:B--2---:R-:W-:-:S15]  /*319f0*/  HMMA.16816.F32.BF16 R16, R8, R20, R16 ;  /* 0x000000140810723c */ /* 0x004fde0000041810 */
[----:B------:R-:W-:-:S08]  /*31a00*/  NOP ;  /* 0x0000000000007918 */ /* 0x000fd00000000000 */
[----:B------:R-:W-:Y:S04]  /*31a10*/  STL.64 [R1+0x70], R16 ;  /* 0x0000701001007387 */ /* 0x000fe80000100a00 */
[----:B------:R-:W-:Y:S04]  /*31a20*/  STL.64 [R1+0x78], R18 ;  /* 0x0000781201007387 */ /* 0x000fe80000100a00 */
[----:B---3--:R-:W0:Y:S04]  /*31a30*/  LDSM.16.MT88.4 R16, [R3+UR6+0x27000] ;  /* 0x027000060310783b */ /* 0x008e280008004200 */
[----:B0-----:R-:W-:Y:S04]  /*31a40*/  STL.64 [R1+0x20], R16 ;  /* 0x0000201001007387 */ /* 0x001fe80000100a00 */
[----:B------:R0:W-:Y:S04]  /*31a50*/  STL.64 [R1+0x28], R18 ;  /* 0x0000281201007387 */ /* 0x0001e80000100a00 */
[----:B0-----:R-:W2:Y:S04]  /*31a60*/  LDL.LU.64 R18, [R1+0x2fa0] ;  /* 0x002fa00001127983 */ /* 0x001ea80000300a00 */
[----:B------:R-:W3:Y:S04]  /*31a70*/  LDL.LU.64 R16, [R1+0x2f98] ;  /* 0x002f980001107983 */ /* 0x000ee80000300a00 */
[----:B------:R-:W-:Y:S01]  /*31a80*/  STL [R1+0x2f1c], R3 ;  /* 0x002f1c0301007387 */ /* 0x000fe20000100800 */
[----:B---3--:R-:W-:-:S15]  /*31a90*/  HMMA.16816.F32.BF16 R12, R8, R16, R12 ;  /* 0x00000010080c723c */ /* 0x008fde000004180c */
[----:B------:R-:W-:-:S08]  /*31aa0*/  NOP ;  /* 0x0000000000007918 */ /* 0x000fd00000000000 */
[----:B------:R0:W-:Y:S01]  /*31ab0*/  STL [R1+0xb0], R12 ;  /* 0x0000b00c01007387 */ /* 0x0001e20000100800 */
[----:B------:R-:W-:-:S03]  /*31ac0*/  MOV R28, R13 ;  /* 0x0000000d001c7202 */ /* 0x000fc60000000f00 */
[----:B0-----:R-:W3:Y:S01]  /*31ad0*/  LDL.LU.64 R12, [R1+0x2f90] ;  /* 0x002f9000010c7983 */ /* 0x001ee20000300a00 */
[----:B------:R-:W-:Y:S02]  /*31ae0*/  MOV R0, R15 ;  /* 0x0000000f00007202 */ /* 0x000fe40000000f00 */
[----:B------:R-:W-:-:S03]  /*31af0*/  MOV R29, R14 ;  /* 0x0000000e001d7202 */ /* 0x000fc60000000f00 */
[----:B------:R-:W-:Y:S04]  /*31b00*/  STL [R1+0x2f28], R0 ;  /* 0x002f280001007387 */ /* 0x000fe80000100800 */
[----:B------:R-:W-:Y:S04]  /*31b10*/  STL [R1+0x2f24], R29 ;  /* 0x002f241d01007387 */ /* 0x000fe80000100800 */
[----:B------:R-:W-:Y:S01]  /*31b20*/  STL [R1+0x2f20], R28 ;  /* 0x002f201c01007387 */ /* 0x000fe20000100800 */
[----:B---3--:R-:W-:Y:S03]  /*31b30*/  HMMA.16816.F32.BF16 R8, R8, R12, R24 ;  /* 0x0000000c0808723c */ /* 0x008fe60000041818 */
[----:B------:R-:W3:Y:S04]  /*31b40*/  LDL.LU.64 R26, [R1+0x2f88] ;  /* 0x002f8800011a7983 */ /* 0x000ee80000300a00 */
[----:B------:R-:W3:Y:S04]  /*31b50*/  LDL.LU.64 R24, [R1+0x2f80] ;  /* 0x002f800001187983 */ /* 0x000ee80000300a00 */
[----:B------:R-:W3:Y:S04]  /*31b60*/  LDL.LU.64 R14, [R1+0x2f78] ;  /* 0x002f7800010e7983 */ /* 0x000ee80000300a00 */
[----:B------:R-:W3:Y:S08]  /*31b70*/  LDL.LU.64 R12, [R1+0x2f70] ;  /* 0x002f7000010c7983 */ /* 0x000ef00000300a00 */
[----:B------:R0:W-:Y:S02]  /*31b80*/  STL.64 [R1+0xa0], R8 ;  /* 0x0000a00801007387 */ /* 0x0001e40000100a00 */
[----:B0-----:R-:W-:Y:S01]  /*31b90*/  IMAD.MOV.U32 R8, RZ, RZ, R22 ;  /* 0x000000ffff087224 */ /* 0x001fe200078e0016 */
[----:B------:R-:W-:Y:S01]  /*31ba0*/  MOV R3, R11 ;  /* 0x0000000b00037202 */ /* 0x000fe20000000f00 */
[----:B------:R-:W-:Y:S04]  /*31bb0*/  STL [R1+0xa8], R10 ;  /* 0x0000a80a01007387 */ /* 0x000fe80000100800 */
[----:B------:R-:W-:Y:S01]  /*31bc0*/  STL [R1+0x2f2c], R3 ;  /* 0x002f2c0301007387 */ /* 0x000fe20000100800 */
[----:B---3--:R-:W-:Y:S03]  /*31bd0*/  HMMA.16816.F32.BF16 R20, R12, R20, R24 ;  /* 0x000000140c14723c */ /* 0x008fe60000041818 */
[----:B------:R-:W3:Y:S04]  /*31be0*/  LDL.LU.64 R26, [R1+0x2f68] ;  /* 0x002f6800011a7983 */ /* 0x000ee80000300a00 */
[----:B------:R-:W3:-:S15]  /*31bf0*/  LDL.LU.64 R24, [R1+0x2f60] ;  /* 0x002f600001187983 */ /* 0x000ede0000300a00 */
[----:B------:R-:W-:-:S01]  /*31c00*/  NOP ;  /* 0x0000000000007918 */ /* 0x000fc20000000000 */
[----:B------:R0:W-:Y:S01]  /*31c10*/  STL [R1+0x90], R20 ;  /* 0x0000901401007387 */ /* 0x0001e20000100800 */
[----:B------:R-:W-:Y:S01]  /*31c20*/  IMAD.MOV.U32 R29, RZ, RZ, R22 ;  /* 0x000000ffff1d7224 */ /* 0x000fe200078e0016 */
[----:B------:R-:W-:Y:S02]  /*31c30*/  MOV R28, R23 ;  /* 0x00000017001c7202 */ /* 0x000fe40000000f00 */
[----:B------:R-:W-:Y:S01]  /*31c40*/  MOV R0, R21 ;  /* 0x0000001500007202 */ /* 0x000fe20000000f00 */
[----:B------:R-:W4:Y:S04]  /*31c50*/  LDL.LU.64 R22, [R1+0x2f58] ;  /* 0x002f580001167983 */ /* 0x000f280000300a00 */
[----:B0-----:R-:W4:Y:S01]  /*31c60*/  LDL.LU.64 R20, [R1+0x2f50] ;  /* 0x002f500001147983 */ /* 0x001f220000300a00 */
[----:B--2---:R-:W-:-:S02]  /*31c70*/  MOV R9, R19 ;  /* 0x0000001300097202 */ /* 0x004fc40000000f00 */
[----:B------:R-:W-:Y:S02]  /*31c80*/  MOV R10, R18 ;  /* 0x00000012000a7202 */ /* 0x000fe40000000f00 */
[----:B----4-:R-:W-:Y:S01]  /*31c90*/  HMMA.16816.F32.BF16 R16, R12, R16, R20 ;  /* 0x000000100c10723c */ /* 0x010fe20000041814 */
[----:B------:R-:W3:Y:S04]  /*31ca0*/  LDL.LU.64 R22, [R1+0x2f48] ;  /* 0x002f480001167983 */ /* 0x000ee80000300a00 */
[----:B------:R-:W3:-:S15]  /*31cb0*/  LDL.LU.64 R20, [R1+0x2f40] ;  /* 0x002f400001147983 */ /* 0x000ede0000300a00 */
[----:B------:R-:W-:-:S03]  /*31cc0*/  NOP ;  /* 0x0000000000007918 */ /* 0x000fc60000000000 */
[----:B------:R-:W-:Y:S04]  /*31cd0*/  STL.64 [R1+0x80], R16 ;  /* 0x0000801001007387 */ /* 0x000fe80000100a00 */
[----:B------:R0:W-:Y:S01]  /*31ce0*/  STL [R1+0x88], R18 ;  /* 0x0000881201007387 */ /* 0x0001e20000100800 */
[----:B------:R-:W-:-:S03]  /*31cf0*/  MOV R3, R19 ;  /* 0x0000001300037202 */ /* 0x000fc60000000f00 */
[----:B0-----:R-:W2:Y:S04]  /*31d00*/  LDL.LU.64 R18, [R1+0x2f38] ;  /* 0x002f380001127983 */ /* 0x001ea80000300a00 */
[----:B------:R-:W4:Y:S04]  /*31d10*/  LDL.LU.64 R16, [R1+0x2f30] ;  /* 0x002f300001107983 */ /* 0x000f280000300a00 */
[----:B------:R0:W-:Y:S04]  /*31d20*/  STL.64 [R1+0x2ef8], R14 ;  /* 0x002ef80e01007387 */ /* 0x0001e80000100a00 */
[----:B0-----:R-:W3:Y:S01]  /*31d30*/  LDL.LU R15, [R1+0x140] ;  /* 0x00014000010f7983 */ /* 0x001ee20000300800 */
[----:B------:R-:W-:-:S03]  /*31d40*/  MOV R11, R2 ;  /* 0x00000002000b7202 */ /* 0x000fc60000000f00 */
[----:B------:R-:W-:Y:S04]  /*31d50*/  STL.64 [R1+0x2ef0], R12 ;  /* 0x002ef00c01007387 */ /* 0x000fe80000100a00 */
[----:B--2---:R-:W-:Y:S01]  /*31d60*/  STL.64 [R1+0x2f08], R18 ;  /* 0x002f081201007387 */ /* 0x004fe20000100a00 */
[-C--:B----4-:R-:W-:Y:S06]  /*31d70*/  HMMA.16816.F32.BF16 R8, R16, R6.reuse, R8 ;  /* 0x000000061008723c */ /* 0x090fec0000041808 */
[----:B------:R-:W-:Y:S04]  /*31d80*/  STL.64 [R1+0x2f00], R16 ;  /* 0x002f001001007387 */ /* 0x000fe80000100a00 */
[----:B---3--:R-:W0:Y:S01]  /*31d90*/  LDSM.16.M88.4 R16, [R15+UR6+0x380] ;  /* 0x000380060f10783b */ /* 0x008e220008000200 */
[----:B------:R-:W-:-:S12]  /*31da0*/  HMMA.16816.F32.BF16 R4, R20, R6, R24 ;  /* 0x000000061404723c */ /* 0x000fd80000041818 */
[----:B------:R1:W-:Y:S04]  /*31db0*/  STL.64 [R1+0x2e80], R10 ;  /* 0x002e800a01007387 */ /* 0x0003e80000100a00 */
[----:B------:R-:W-:Y:S01]  /*31dc0*/  STL.64 [R1+0x2e78], R8 ;  /* 0x002e780801007387 */ /* 0x000fe20000100a00 */
[----:B0-----:R-:W-:-:S03]  /*31dd0*/  MOV R2, R17 ;  /* 0x0000001100027202 */ /* 0x001fc60000000f00 */
[----:B------:R-:W-:Y:S04]  /*31de0*/  STL [R1+0x120], R16 ;  /* 0x0001201001007387 */ /* 0x000fe80000100800 */
[----:B------:R-:W-:Y:S01]  /*31df0*/  STL.64 [R1+0x128], R18 ;  /* 0x0001281201007387 */ /* 0x000fe20000100a00 */
[----:B-1----:R-:W-:-:S03]  /*31e00*/  MOV R11, R3 ;  /* 0x00000003000b7202 */ /* 0x002fc60000000f00 */
[----:B------:R-:W0:Y:S04]  /*31e10*/  LDSM.16.M88.4 R16, [R15+UR6+0x10380] ;  /* 0x010380060f10783b */ /* 0x000e280008000200 */
[----:B------:R-:W-:Y:S04]  /*31e20*/  STL [R1+0x2e4c], R2 ;  /* 0x002e4c0201007387 */ /* 0x000fe80000100800 */
[----:B------:R-:W-:Y:S04]  /*31e30*/  STL.64 [R1+0x2eb0], R22 ;  /* 0x002eb01601007387 */ /* 0x000fe80000100a00 */
[----:B------:R1:W-:Y:S04]  /*31e40*/  STL.64 [R1+0x2ea8], R20 ;  /* 0x002ea81401007387 */ /* 0x0003e80000100a00 */
[----:B------:R-:W2:Y:S04]  /*31e50*/  LDSM.16.M88.4 R12, [R15+UR6+0x18380] ;  /* 0x018380060f0c783b */ /* 0x000ea80008000200 */
[----:B-1----:R-:W3:Y:S04]  /*31e60*/  LDL.LU.64 R20, [R1+0xf0] ;  /* 0x0000f00001147983 */ /* 0x002ee80000300a00 */
[----:B------:R-:W4:Y:S04]  /*31e70*/  LDL.LU.64 R22, [R1+0xf8] ;  /* 0x0000f80001167983 */ /* 0x000f280000300a00 */
[----:B------:R-:W2:Y:S04]  /*31e80*/  LDL.LU R8, [R1+0x80] ;  /* 0x0000800001087983 */ /* 0x000ea80000300800 */
[----:B------:R-:W2:Y:S04]  /*31e90*/  LDL.LU R9, [R1+0x84] ;  /* 0x0000840001097983 */ /* 0x000ea80000300800 */
[----:B------:R-:W3:Y:S04]  /*31ea0*/  LDL.LU R10, [R1+0x88] ;  /* 0x00008800010a7983 */ /* 0x000ee80000300800 */
[----:B------:R-:W4:Y:S04]  /*31eb0*/  LDL.LU R3, [R1+0x2f2c] ;  /* 0x002f2c0001037983 */ /* 0x000f280000300800 */
[----:B---3--:R1:W-:Y:S04]  /*31ec0*/  STL.64 [R1+0x2e90], R10 ;  /* 0x002e900a01007387 */ /* 0x0083e80000100a00 */
[----:B--2---:R-:W-:Y:S04]  /*31ed0*/  STL.64 [R1+0x2e88], R8 ;  /* 0x002e880801007387 */ /* 0x004fe80000100a00 */
[----:B-1----:R-:W2:Y:S04]  /*31ee0*/  LDL.LU R10, [R1+0xd8] ;  /* 0x0000d800010a7983 */ /* 0x002ea80000300800 */
[----:B------:R-:W2:Y:S04]  /*31ef0*/  LDL.LU R11, [R1+0xdc] ;  /* 0x0000dc00010b7983 */ /* 0x000ea80000300800 */
[----:B------:R-:W3:Y:S04]  /*31f00*/  LDL.LU R24, [R1+0x40] ;  /* 0x0000400001187983 */ /* 0x000ee80000300800 */
[----:B------:R-:W3:Y:S04]  /*31f10*/  LDL.LU R25, [R1+0x44] ;  /* 0x0000440001197983 */ /* 0x000ee80000300800 */
[----:B------:R-:W3:Y:S04]  /*31f20*/  LDL.LU R26, [R1+0x48] ;  /* 0x00004800011a7983 */ /* 0x000ee80000300800 */
[----:B------:R-:W3:Y:S04]  /*31f30*/  LDL.LU R27, [R1+0x4c] ;  /* 0x00004c00011b7983 */ /* 0x000ee80000300800 */
[----:B------:R-:W2:Y:S04]  /*31f40*/  LDL R2, [R1+0x144] ;  /* 0x0001440001027983 */ /* 0x000ea80000100800 */
[----:B------:R-:W-:Y:S04]  /*31f50*/  STL.64 [R1+0x2e70], R6 ;  /* 0x002e700601007387 */ /* 0x000fe80000100a00 */
[----:B------:R1:W-:Y:S04]  /*31f60*/  STL.64 [R1+0x2e68], R4 ;  /* 0x002e680401007387 */ /* 0x0003e80000100a00 */
[----:B-1----:R-:W4:Y:S04]  /*31f70*/  LDL.LU.64 R4, [R1+0x10] ;  /* 0x0000100001047983 */ /* 0x002f280000300a00 */
[----:B------:R-:W3:Y:S04]  /*31f80*/  LDL.LU.64 R6, [R1+0x18] ;  /* 0x0000180001067983 */ /* 0x000ee80000300a00 */
[----:B---3--:R-:W-:Y:S04]  /*31f90*/  STL.64 [R1+0x2ea0], R6 ;  /* 0x002ea00601007387 */ /* 0x008fe80000100a00 */
[----:B----4-:R1:W-:Y:S04]  /*31fa0*/  STL.64 [R1+0x2e98], R4 ;  /* 0x002e980401007387 */ /* 0x0103e80000100a00 */
[----:B-1----:R-:W3:Y:S01]  /*31fb0*/  LDL.LU R4, [R1+0x90] ;  /* 0x0000900001047983 */ /* 0x002ee20000300800 */
[----:B------:R-:W-:-:S02]  /*31fc0*/  MOV R6, R29 ;  /* 0x0000001d00067202 */ /* 0x000fc40000000f00 */
[----:B------:R-:W-:Y:S01]  /*31fd0*/  MOV R7, R28 ;  /* 0x0000001c00077202 */ /* 0x000fe20000000f00 */
[----:B------:R-:W-:Y:S02]  /*31fe0*/  IMAD.MOV.U32 R5, RZ, RZ, R0 ;  /* 0x000000ffff057224 */ /* 0x000fe400078e0000 */
[----:B------:R-:W4:Y:S04]  /*31ff0*/  LDL.LU R0, [R1+0x2f28] ;  /* 0x002f280001007983 */ /* 0x000f280000300800 */
[----:B------:R-:W2:Y:S04]  /*32000*/  LDL.LU R29, [R1+0x2f24] ;  /* 0x002f2400011d7983 */ /* 0x000ea80000300800 */
[----:B------:R-:W4:Y:S04]  /*32010*/  LDL.LU R28, [R1+0x2f20] ;  /* 0x002f2000011c7983 */ /* 0x000f280000300800 */
[----:B------:R-:W-:Y:S04]  /*32020*/  STL.64 [R1+0x2ec0], R6 ;  /* 0x002ec00601007387 */ /* 0x000fe80000100a00 */
[----:B---3--:R1:W-:Y:S04]  /*32030*/  STL.64 [R1+0x2eb8], R4 ;  /* 0x002eb80401007387 */ /* 0x0083e80000100a00 */
[----:B-1----:R-:W3:Y:S04]  /*32040*/  LDL.LU R4, [R1+0xa0] ;  /* 0x0000a00001047983 */ /* 0x002ee80000300800 */
[----:B------:R-:W3:Y:S04]  /*32050*/  LDL.LU R5, [R1+0xa4] ;  /* 0x0000a40001057983 */ /* 0x000ee80000300800 */
[----:B------:R-:W2:Y:S01]  /*32060*/  LDL.LU R6, [R1+0xa8] ;  /* 0x0000a80001067983 */ /* 0x000ea20000300800 */
[----:B------:R-:W-:-:S03]  /*32070*/  MOV R7, R3 ;  /* 0x0000000300077202 */ /* 0x000fc60000000f00 */
[----:B------:R-:W4:Y:S04]  /*32080*/  LDL.LU R3, [R1+0x2f1c] ;  /* 0x002f1c0001037983 */ /* 0x000f280000300800 */
[----:B--2---:R-:W-:Y:S04]  /*32090*/  STL.64 [R1+0x2ed0], R6 ;  /* 0x002ed00601007387 */ /* 0x004fe80000100a00 */
[----:B---3--:R1:W-:Y:S04]  /*320a0*/  STL.64 [R1+0x2ec8], R4 ;  /* 0x002ec80401007387 */ /* 0x0083e80000100a00 */
[----:B-1----:R-:W2:Y:S01]  /*320b0*/  LDL.LU R4, [R1+0xb0] ;  /* 0x0000b00001047983 */ /* 0x002ea20000300800 */
[----:B------:R-:W-:Y:S01]  /*320c0*/  IMAD.MOV.U32 R6, RZ, RZ, R29 ;  /* 0x000000ffff067224 */ /* 0x000fe200078e001d */
[----:B----4-:R-:W-:-:S02]  /*320d0*/  MOV R7, R0 ;  /* 0x0000000000077202 */ /* 0x010fc40000000f00 */
[----:B------:R-:W-:Y:S02]  /*320e0*/  MOV R5, R28 ;  /* 0x0000001c00057202 */ /* 0x000fe40000000f00 */
[----:B------:R-:W3:Y:S04]  /*320f0*/  LDL.LU R28, [R1+0x2f18] ;  /* 0x002f1800011c7983 */ /* 0x000ee80000300800 */
[----:B------:R-:W4:Y:S04]  /*32100*/  LDL.LU R29, [R1+0x2f14] ;  /* 0x002f1400011d7983 */ /* 0x000f280000300800 */
[----:B------:R-:W4:Y:S04]  /*32110*/  LDL.LU R0, [R1+0x2f10] ;  /* 0x002f100001007983 */ /* 0x000f280000300800 */
[----:B------:R-:W-:Y:S04]  /*32120*/  STL.64 [R1+0x2ee0], R6 ;  /* 0x002ee00601007387 */ /* 0x000fe80000100a00 */
[----:B--2---:R1:W-:Y:S04]  /*32130*/  STL.64 [R1+0x2ed8], R4 ;  /* 0x002ed80401007387 */ /* 0x0043e80000100a00 */
[----:B-1----:R-:W2:Y:S04]  /*32140*/  LDL.LU R4, [R1+0x70] ;  /* 0x0000700001047983 */ /* 0x002ea80000300800 */
[----:B------:R-:W2:Y:S04]  /*32150*/  LDL.LU R5, [R1+0x74] ;  /* 0x0000740001057983 */ /* 0x000ea80000300800 */
[----:B------:R-:W2:Y:S04]  /*32160*/  LDL.LU R6, [R1+0x78] ;  /* 0x0000780001067983 */ /* 0x000ea80000300800 */
[----:B------:R-:W2:Y:S04]  /*32170*/  LDL.LU R7, [R1+0x7c] ;  /* 0x00007c0001077983 */ /* 0x000ea80000300800 */
[----:B0-----:R-:W-:Y:S04]  /*32180*/  STL.64 [R1+0x100], R16 ;  /* 0x0001001001007387 */ /* 0x001fe80000100a00 */
[----:B------:R0:W-:Y:S04]  /*32190*/  STL.64 [R1+0x108], R18 ;  /* 0x0001081201007387 */ /* 0x0001e80000100a00 */
[----:B0-----:R-:W2:Y:S04]  /*321a0*/  LDL.LU.64 R18, [R1+0x2f08] ;  /* 0x002f080001127983 */ /* 0x001ea80000300a00 */
[----:B------:R-:W2:Y:S04]  /*321b0*/  LDL.LU.64 R16, [R1+0x2f00] ;  /* 0x002f000001107983 */ /* 0x000ea80000300a00 */
[----:B------:R-:W-:Y:S04]  /*321c0*/  STL.64 [R1+0x110], R12 ;  /* 0x0001100c01007387 */ /* 0x000fe80000100a00 */
[----:B------:R0:W-:Y:S04]  /*321d0*/  STL.64 [R1+0x118], R14 ;  /* 0x0001180e01007387 */ /* 0x0001e80000100a00 */
[----:B0-----:R-:W4:Y:S04]  /*321e0*/  LDL.LU.64 R14, [R1+0x2ef8] ;  /* 0x002ef800010e7983 */ /* 0x001f280000300a00 */
[----:B------:R-:W4:Y:S04]  /*321f0*/  LDL.LU.64 R12, [R1+0x2ef0] ;  /* 0x002ef000010c7983 */ /* 0x000f280000300a00 */
[----:B---3--:R-:W-:Y:S01]  /*32200*/  STL [R1+0x2c60], R28 ;  /* 0x002c601c01007387 */ /* 0x008fe20000100800 */
[----:B----4-:R-:W-:Y:S03]  /*32210*/  HMMA.16816.F32.BF16 R12, R12, R20, R24 ;  /* 0x000000140c0c723c */ /* 0x010fe60000041818 */
[----:B------:R-:W0:-:S15]  /*32220*/  LDSM.16.MT88.4 R24, [R2+UR6+0x27400] ;  /* 0x027400060218783b */ /* 0x000e1e0008004200 */
[----:B------:R-:W-:-:S05]  /*32230*/  NOP ;  /* 0x0000000000007918 */ /* 0x000fca0000000000 */
[----:B------:R-:W-:Y:S04]  /*32240*/  STL [R1+0x2e64], R14 ;  /* 0x002e640e01007387 */ /* 0x000fe80000100800 */
[----:B------:R-:W-:Y:S04]  /*32250*/  STL [R1+0x2e60], R15 ;  /* 0x002e600f01007387 */ /* 0x000fe80000100800 */
[----:B0-----:R-:W-:Y:S04]  /*32260*/  STL.64 [R1], R24 ;  /* 0x0000001801007387 */ /* 0x001fe80000100a00 */
[----:B------:R-:W-:Y:S04]  /*32270*/  STL.64 [R1+0x8], R26 ;  /* 0x0000081a01007387 */ /* 0x000fe80000100a00 */
[----:B------:R0:W1:Y:S01]  /*32280*/  LDSM.16.MT88.4 R24, [R3+UR6+0x27400] ;  /* 0x027400060318783b */ /* 0x0000620008004200 */
[C---:B--2---:R-:W-:Y:S03]  /*32290*/  HMMA.16816.F32.BF16 R4, R16.reuse, R10, R4 ;  /* 0x0000000a1004723c */ /* 0x044fe60000041804 */
[----:B0-----:R-:W2:Y:S04]  /*322a0*/  LDL.LU R3, [R1+0x2ee8] ;  /* 0x002ee80001037983 */ /* 0x001ea80000300800 */
[----:B-1----:R0:W-:Y:S04]  /*322b0*/  STL.64 [R1+0x2dd0], R26 ;  /* 0x002dd01a01007387 */ /* 0x0021e80000100a00 */
[----:B------:R-:W-:Y:S04]  /*322c0*/  STL.64 [R1+0x2dc8], R24 ;  /* 0x002dc81801007387 */ /* 0x000fe80000100a00 */
[----:B0-----:R-:W3:Y:S04]  /*322d0*/  LDL.LU R26, [R1+0xc8] ;  /* 0x0000c800011a7983 */ /* 0x001ee80000300800 */
[----:B------:R-:W3:Y:S04]  /*322e0*/  LDL.LU R27, [R1+0xcc] ;  /* 0x0000cc00011b7983 */ /* 0x000ee80000300800 */
[----:B------:R-:W-:Y:S04]  /*322f0*/  STL [R1+0x2dc0], R29 ;  /* 0x002dc01d01007387 */ /* 0x000fe80000100800 */
[----:B------:R-:W-:Y:S04]  /*32300*/  STL [R1+0x2dbc], R0 ;  /* 0x002dbc0001007387 */ /* 0x000fe80000100800 */
[----:B------:R-:W-:Y:S04]  /*32310*/  STL.64 [R1+0x70], R4 ;  /* 0x0000700401007387 */ /* 0x000fe80000100a00 */
[----:B------:R0:W-:Y:S04]  /*32320*/  STL.64 [R1+0x78], R6 ;  /* 0x0000780601007387 */ /* 0x0001e80000100a00 */
[----:B0-----:R-:W3:Y:S04]  /*32330*/  LDL.LU.64 R6, [R1+0x2ee0] ;  /* 0x002ee00001067983 */ /* 0x001ee80000300a00 */
[----:B------:R-:W3:Y:S02]  /*32340*/  LDL.LU.64 R4, [R1+0x2ed8] ;  /* 0x002ed80001047983 */ /* 0x000ee40000300a00 */
[----:B---3--:R-:W-:-:S15]  /*32350*/  HMMA.16816.F32.BF16 R4, R16, R26, R4 ;  /* 0x0000001a1004723c */ /* 0x008fde0000041804 */
[----:B------:R-:W-:-:S08]  /*32360*/  NOP ;  /* 0x0000000000007918 */ /* 0x000fd00000000000 */
[----:B------:R-:W-:Y:S04]  /*32370*/  STL.64 [R1+0xb0], R4 ;  /* 0x0000b00401007387 */ /* 0x000fe80000100a00 */
[----:B------:R0:W-:Y:S01]  /*32380*/  STL [R1+0xb8], R6 ;  /* 0x0000b80601007387 */ /* 0x0001e20000100800 */
[----:B------:R-:W-:-:S03]  /*32390*/  MOV R2, R7 ;  /* 0x0000000700027202 */ /* 0x000fc60000000f00 */
[----:B0-----:R-:W3:Y:S04]  /*323a0*/  LDL.LU.64 R6, [R1+0x2ed0] ;  /* 0x002ed00001067983 */ /* 0x001ee80000300a00 */
[----:B------:R-:W3:Y:S04]  /*323b0*/  LDL.LU.64 R4, [R1+0x2ec8] ;  /* 0x002ec80001047983 */ /* 0x000ee80000300a00 */
[----:B------:R-:W-:Y:S01]  /*323c0*/  STL [R1+0x2e50], R2 ;  /* 0x002e500201007387 */ /* 0x000fe20000100800 */
[----:B------:R-:W-:Y:S02]  /*323d0*/  MOV R14, R22 ;  /* 0x00000016000e7202 */ /* 0x000fe40000000f00 */
[----:B------:R-:W-:Y:S01]  /*323e0*/  MOV R15, R23 ;  /* 0x00000017000f7202 */ /* 0x000fe20000000f00 */
[----:B---3--:R-:W-:Y:S01]  /*323f0*/  HMMA.16816.F32.BF16 R16, R16, R22, R4 ;  /* 0x000000161010723c */ /* 0x008fe20000041804 */
[----:B------:R-:W3:Y:S04]  /*32400*/  LDL.LU.64 R6, [R1+0x2ec0] ;  /* 0x002ec00001067983 */ /* 0x000ee80000300a00 */
[----:B------:R-:W3:-:S15]  /*32410*/  LDL.LU.64 R4, [R1+0x2eb8] ;  /* 0x002eb80001047983 */ /* 0x000ede0000300a00 */
[----:B------:R-:W-:-:S03]  /*32420*/  NOP ;  /* 0x0000000000007918 */ /* 0x000fc60000000000 */
[----:B------:R0:W-:Y:S04]  /*32430*/  STL.64 [R1+0x60], R16 ;  /* 0x0000601001007387 */ /* 0x0001e80000100a00 */
[----:B------:R-:W-:Y:S04]  /*32440*/  STL.64 [R1+0x68], R18 ;  /* 0x0000681201007387 */ /* 0x000fe80000100a00 */
[----:B------:R-:W3:Y:S04]  /*32450*/  LDL.LU.64 R22, [R1+0x2eb0] ;  /* 0x002eb00001167983 */ /* 0x000ee80000300a00 */
[----:B------:R-:W3:Y:S04]  /*32460*/  LDL.LU.64 R20, [R1+0x2ea8] ;  /* 0x002ea80001147983 */ /* 0x000ee80000300a00 */
[----:B0-----:R-:W4:Y:S01]  /*32470*/  LDL.LU R16, [R1+0xe0] ;  /* 0x0000e00001107983 */ /* 0x001f220000300800 */
[----:B---3--:R-:W-:Y:S03]  /*32480*/  HMMA.16816.F32.BF16 R8, R20, R10, R4 ;  /* 0x0000000a1408723c */ /* 0x008fe60000041804 */
[----:B------:R-:W3:Y:S04]  /*32490*/  LDL.LU.64 R6, [R1+0x2ea0] ;  /* 0x002ea00001067983 */ /* 0x000ee80000300a00 */
[----:B------:R-:W4:-:S15]  /*324a0*/  LDL.LU.64 R4, [R1+0x2e98] ;  /* 0x002e980001047983 */ /* 0x000f1e0000300a00 */
[----:B------:R-:W-:-:S01]  /*324b0*/  NOP ;  /* 0x0000000000007918 */ /* 0x000fc20000000000 */
[----:B------:R0:W-:Y:S01]  /*324c0*/  STL [R1+0x50], R8 ;  /* 0x0000500801007387 */ /* 0x0001e20000100800 */
[----:B------:R-:W-:Y:S02]  /*324d0*/  MOV R28, R10 ;  /* 0x0000000a001c7202 */ /* 0x000fe40000000f00 */
[----:B------:R-:W-:Y:S02]  /*324e0*/  MOV R0, R11 ;  /* 0x0000000b00007202 */ /* 0x000fe40000000f00 */
[----:B------:R-:W-:Y:S01]  /*324f0*/  MOV R29, R9 ;  /* 0x00000009001d7202 */ /* 0x000fe20000000f00 */
[----:B------:R-:W3:Y:S04]  /*32500*/  LDL.LU.64 R10, [R1+0x2e90] ;  /* 0x002e9000010a7983 */ /* 0x000ee80000300a00 */
[----:B0-----:R-:W3:Y:S04]  /*32510*/  LDL.LU.64 R8, [R1+0x2e88] ;  /* 0x002e880001087983 */ /* 0x001ee80000300a00 */
[----:B------:R-:W-:Y:S04]  /*32520*/  STL [R1+0x2e5c], R0 ;  /* 0x002e5c0001007387 */ /* 0x000fe80000100800 */
[----:B------:R-:W-:Y:S04]  /*32530*/  STL [R1+0x2e58], R28 ;  /* 0x002e581c01007387 */ /* 0x000fe80000100800 */
[----:B------:R0:W-:Y:S01]  /*32540*/  STL [R1+0x2e54], R29 ;  /* 0x002e541d01007387 */ /* 0x0001e20000100800 */
[----:B--2---:R-:W-:Y:S01]  /*32550*/  IMAD.MOV.U32 R17, RZ, RZ, R3 ;  /* 0x000000ffff117224 */ /* 0x004fe200078e0003 */
[----:B---3--:R-:W-:Y:S02]  /*32560*/  HMMA.16816.F32.BF16 R24, R20, R26, R8 ;  /* 0x0000001a1418723c */ /* 0x008fe40000041808 */
[----:B------:R-:W2:Y:S04]  /*32570*/  LDL.LU.64 R10, [R1+0x2e80] ;  /* 0x002e8000010a7983 */ /* 0x000ea80000300a00 */
[----:B------:R-:W2:Y:S01]  /*32580*/  LDL.LU.64 R8, [R1+0x2e78] ;  /* 0x002e780001087983 */ /* 0x000ea20000300a00 */
[----:B0-----:R-:W-:-:S15]  /*32590*/  MOV R29, R6 ;  /* 0x00000006001d7202 */ /* 0x001fde0000000f00 */
[----:B------:R-:W-:-:S01]  /*325a0*/  NOP ;  /* 0x0000000000007918 */ /* 0x000fc20000000000 */
[----:B------:R-:W-:Y:S04]  /*325b0*/  STL [R1+0x44], R25 ;  /* 0x0000441901007387 */ /* 0x000fe80000100800 */
[----:B------:R2:W-:Y:S01]  /*325c0*/  STL.64 [R1+0x48], R26 ;  /* 0x0000481a01007387 */ /* 0x0005e20000100a00 */
[----:B------:R-:W-:Y:S02]  /*325d0*/  MOV R3, R24 ;  /* 0x0000001800037202 */ /* 0x000fe40000000f00 */
[----:B------:R-:W-:Y:S01]  /*325e0*/  MOV R2, R7 ;  /* 0x0000000700027202 */ /* 0x000fe20000000f00 */
[----:B----4-:R-:W-:Y:S01]  /*325f0*/  IMAD.MOV.U32 R0, RZ, RZ, R4 ;  /* 0x000000ffff007224 */ /* 0x010fe200078e0004 */
[----:B------:R-:W-:Y:S01]  /*32600*/  MOV R28, R5 ;  /* 0x00000005001c7202 */ /* 0x000fe20000000f00 */
[-C--:B--2---:R-:W-:Y:S01]  /*32610*/  HMMA.16816.F32.BF16 R24, R4, R16.reuse, R8 ;  /* 0x000000100418723c */ /* 0x084fe20000041808 */
[----:B------:R-:W2:Y:S04]  /*32620*/  LDL.LU.64 R6, [R1+0x2e70] ;  /* 0x002e700001067983 */ /* 0x000ea80000300a00 */
[----:B------:R-:W2:Y:S02]  /*32630*/  LDL.LU.64 R4, [R1+0x2e68] ;  /* 0x002e680001047983 */ /* 0x000ea40000300a00 */
[----:B------:R-:W-:Y:S01]  /*32640*/  MOV R10, R14 ;  /* 0x0000000e000a7202 */ /* 0x000fe20000000f00 */
[----:B------:R-:W-:Y:S01]  /*32650*/  IMAD.MOV.U32 R11, RZ, RZ, R15 ;  /* 0x000000ffff0b7224 */ /* 0x000fe200078e000f */
[----:B------:R-:W3:Y:S04]  /*32660*/  LDL.LU R14, [R1+0x2e64] ;  /* 0x002e6400010e7983 */ /* 0x000ee80000300800 */
[----:B------:R-:W3:Y:S10]  /*32670*/  LDL.LU R15, [R1+0x2e60] ;  /* 0x002e6000010f7983 */ /* 0x000ef40000300800 */
[----:B------:R-:W-:Y:S04]  /*32680*/  STL.64 [R1+0x2de0], R26 ;  /* 0x002de01a01007387 */ /* 0x000fe80000100a00 */
[----:B------:R0:W-:Y:S04]  /*32690*/  STL.64 [R1+0x2dd8], R24 ;  /* 0x002dd81801007387 */ /* 0x0001e80000100a00 */
[----:B0-----:R-:W2:Y:S04]  /*326a0*/  LDL.LU.64 R24, [R1+0x20] ;  /* 0x0000200001187983 */ /* 0x001ea80000300a00 */
[----:B------:R-:W2:Y:S02]  /*326b0*/  LDL.LU.64 R26, [R1+0x28] ;  /* 0x00002800011a7983 */ /* 0x000ea40000300a00 */
[----:B--2---:R-:W-:Y:S06]  /*326c0*/  HMMA.16816.F32.BF16 R16, R24, R16, R4 ;  /* 0x000000101810723c */ /* 0x004fec0000041804 */
[----:B------:R-:W-:Y:S04]  /*326d0*/  STL.64 [R1+0x2e28], R26 ;  /* 0x002e281a01007387 */ /* 0x000fe80000100a00 */
[----:B------:R-:W-:Y:S01]  /*326e0*/  STL.64 [R1+0x2e20], R24 ;  /* 0x002e201801007387 */ /* 0x000fe20000100a00 */
[----:B---3--:R-:W-:-:S12]  /*326f0*/  HMMA.16816.F32.BF16 R20, R20, R10, R12 ;  /* 0x0000000a1414723c */ /* 0x008fd8000004180c */
[----:B------:R-:W-:Y:S04]  /*32700*/  STL.64 [R1+0x2df0], R18 ;  /* 0x002df01201007387 */ /* 0x000fe80000100a00 */
[----:B------:R0:W-:Y:S04]  /*32710*/  STL.64 [R1+0x2de8], R16 ;  /* 0x002de81001007387 */ /* 0x0001e80000100a00 */
[----:B0-----:R-:W2:Y:S04]  /*32720*/  LDL.LU R16, [R1+0x100] ;  /* 0x0001000001107983 */ /* 0x001ea80000300800 */
[----:B------:R-:W2:Y:S04]  /*32730*/  LDL.LU R17, [R1+0x104] ;  /* 0x0001040001117983 */ /* 0x000ea80000300800 */
[----:B------:R-:W3:Y:S04]  /*32740*/  LDL.LU R8, [R1+0x70] ;  /* 0x0000700001087983 */ /* 0x000ee80000300800 */
[----:B------:R-:W3:Y:S04]  /*32750*/  LDL.LU R9, [R1+0x74] ;  /* 0x0000740001097983 */ /* 0x000ee80000300800 */
[----:B------:R-:W3:Y:S04]  /*32760*/  LDL.LU R10, [R1+0x78] ;  /* 0x00007800010a7983 */ /* 0x000ee80000300800 */
[----:B------:R-:W3:Y:S04]  /*32770*/  LDL.LU R11, [R1+0x7c] ;  /* 0x00007c00010b7983 */ /* 0x000ee80000300800 */
[----:B------:R-:W4:Y:S04]  /*32780*/  LDL.LU R15, [R1+0x144] ;  /* 0x00014400010f7983 */ /* 0x000f280000300800 */
[----:B------:R-:W-:Y:S04]  /*32790*/  STL [R1+0x2db8], R20 ;  /* 0x002db81401007387 */ /* 0x000fe80000100800 */
[----:B------:R-:W-:Y:S04]  /*327a0*/  STL [R1+0x2db4], R21 ;  /* 0x002db41501007387 */ /* 0x000fe80000100800 */
[----:B------:R-:W-:Y:S04]  /*327b0*/  STL [R1+0x2db0], R22 ;  /* 0x002db01601007387 */ /* 0x000fe80000100800 */
[----:B------:R-:W-:Y:S01]  /*327c0*/  STL [R1+0x2dac], R23 ;  /* 0x002dac1701007387 */ /* 0x000fe20000100800 */
[----:B------:R-:W-:-:S02]  /*327d0*/  MOV R12, R0 ;  /* 0x00000000000c7202 */ /* 0x000fc40000000f00 */
[----:B------:R-:W-:Y:S02]  /*327e0*/  MOV R13, R28 ;  /* 0x0000001c000d7202 */ /* 0x000fe40000000f00 */
[----:B------:R-:W-:Y:S01]  /*327f0*/  MOV R14, R29 ;  /* 0x0000001d000e7202 */ /* 0x000fe20000000f00 */
[----:B----4-:R-:W-:Y:S04]  /*32800*/  STL [R1+0x2e30], R15 ;  /* 0x002e300f01007387 */ /* 0x010fe80000100800 */
[----:B------:R-:W4:Y:S04]  /*32810*/  LDL.LU R0, [R1+0x2e5c] ;  /* 0x002e5c0001007983 */ /* 0x000f280000300800 */
[----:B------:R0:W1:Y:S04]  /*32820*/  LDSM.16.MT88.4 R4, [R15+UR6+0x27800] ;  /* 0x027800060f04783b */ /* 0x0000680008004200 */
[----:B------:R-:W4:Y:S04]  /*32830*/  LDL.LU R28, [R1+0x2e58] ;  /* 0x002e5800011c7983 */ /* 0x000f280000300800 */
[----:B------:R-:W4:Y:S01]  /*32840*/  LDL.LU R29, [R1+0x2e54] ;  /* 0x002e5400011d7983 */ /* 0x000f220000300800 */
[----:B0-----:R-:W-:-:S03]  /*32850*/  MOV R15, R2 ;  /* 0x00000002000f7202 */ /* 0x001fc60000000f00 */
[----:B------:R-:W2:Y:S04]  /*32860*/  LDL.LU R2, [R1+0x2e50] ;  /* 0x002e500001027983 */ /* 0x000ea80000300800 */
[----:B-1----:R-:W-:Y:S04]  /*32870*/  STL.64 [R1+0x2d68], R6 ;  /* 0x002d680601007387 */ /* 0x002fe80000100a00 */
[----:B------:R0:W-:Y:S04]  /*32880*/  STL.64 [R1+0x2d60], R4 ;  /* 0x002d600401007387 */ /* 0x0001e80000100a00 */
[----:B0-----:R-:W3:Y:S04]  /*32890*/  LDL.LU R4, [R1] ;  /* 0x0000000001047983 */ /* 0x001ee80000300800 */
[----:B------:R-:W3:Y:S04]  /*328a0*/  LDL.LU R5, [R1+0x4] ;  /* 0x0000040001057983 */ /* 0x000ee80000300800 */
[----:B------:R-:W4:Y:S04]  /*328b0*/  LDL.LU R6, [R1+0x8] ;  /* 0x0000080001067983 */ /* 0x000f280000300800 */
[----:B------:R-:W4:Y:S04]  /*328c0*/  LDL.LU R7, [R1+0xc] ;  /* 0x00000c0001077983 */ /* 0x000f280000300800 */
[----:B------:R-:W3:Y:S04]  /*328d0*/  LDL.LU R20, [R1+0xb0] ;  /* 0x0000b00001147983 */ /* 0x000ee80000300800 */
[----:B------:R-:W3:Y:S04]  /*328e0*/  LDL.LU R21, [R1+0xb4] ;  /* 0x0000b40001157983 */ /* 0x000ee80000300800 */
[----:B------:R-:W3:Y:S01]  /*328f0*/  LDL.LU R22, [R1+0xb8] ;  /* 0x0000b80001167983 */ /* 0x000ee20000300800 */
[----:B--2---:R-:W-:-:S03]  /*32900*/  IMAD.MOV.U32 R23, RZ, RZ, R2 ;  /* 0x000000ffff177224 */ /* 0x004fc600078e0002 */
[----:B------:R-:W2:Y:S04]  /*32910*/  LDL.LU R2, [R1+0x2e4c] ;  /* 0x002e4c0001027983 */ /* 0x000ea80000300800 */
[----:B------:R-:W4:Y:S04]  /*32920*/  LDL.LU.64 R24, [R1+0x110] ;  /* 0x0001100001187983 */ /* 0x000f280000300a00 */
[----:B----4-:R-:W-:Y:S04]  /*32930*/  STL.64 [R1+0x2e40], R24 ;  /* 0x002e401801007387 */ /* 0x010fe80000100a00 */
[----:B------:R-:W-:Y:S04]  /*32940*/  STL.64 [R1+0x2e00], R6 ;  /* 0x002e000601007387 */ /* 0x000fe80000100a00 */
[----:B---3--:R0:W-:Y:S02]  /*32950*/  STL.64 [R1+0x2df8], R4 ;  /* 0x002df80401007387 */ /* 0x0081e40000100a00 */
[----:B0-----:R-:W-:-:S02]  /*32960*/  MOV R4, R3 ;  /* 0x0000000300047202 */ /* 0x001fc40000000f00 */
[----:B------:R-:W3:Y:S04]  /*32970*/  LDL.LU R3, [R1+0x2e48] ;  /* 0x002e480001037983 */ /* 0x000ee80000300800 */
[----:B------:R-:W4:Y:S04]  /*32980*/  LDL.LU R5, [R1+0x44] ;  /* 0x0000440001057983 */ /* 0x000f280000300800 */
[----:B------:R-:W2:Y:S04]  /*32990*/  LDL.LU R6, [R1+0x48] ;  /* 0x0000480001067983 */ /* 0x000ea80000300800 */
[----:B------:R-:W2:Y:S04]  /*329a0*/  LDL.LU R7, [R1+0x4c] ;  /* 0x00004c0001077983 */ /* 0x000ea80000300800 */
[----:B---3--:R-:W0:Y:S04]  /*329b0*/  LDSM.16.M88.4 R24, [R3+UR6+0x8380] ;  /* 0x008380060318783b */ /* 0x008e280008000200 */
[----:B--2---:R-:W-:Y:S04]  /*329c0*/  STL.64 [R1+0x2e10], R6 ;  /* 0x002e100601007387 */ /* 0x004fe80000100a00 */
[----:B----4-:R1:W-:Y:S04]  /*329d0*/  STL.64 [R1+0x2e08], R4 ;  /* 0x002e080401007387 */ /* 0x0103e80000100a00 */
[----:B-1----:R-:W2:Y:S01]  /*329e0*/  LDL.LU R4, [R1+0x120] ;  /* 0x0001200001047983 */ /* 0x002ea20000300800 */
[----:B------:R-:W-:-:S02]  /*329f0*/  MOV R5, R2 ;  /* 0x0000000200057202 */ /* 0x000fc40000000f00 */
[----:B0-----:R-:W-:Y:S01]  /*32a00*/  MOV R2, R27 ;  /* 0x0000001b00027202 */ /* 0x001fe20000000f00 */
[----:B------:R-:W-:Y:S04]  /*32a10*/  STL.64 [R1+0xd0], R24 ;  /* 0x0000d01801007387 */ /* 0x000fe80000100a00 */
[----:B------:R-:W-:Y:S04]  /*32a20*/  STL [R1+0xd8], R26 ;  /* 0x0000d81a01007387 */ /* 0x000fe80000100800 */
[----:B------:R0:W-:Y:S04]  /*32a30*/  STL [R1+0x2cd8], R2 ;  /* 0x002cd80201007387 */ /* 0x0001e80000100800 */
[----:B0-----:R-:W3:Y:S01]  /*32a40*/  LDL.LU R2, [R1+0x148] ;  /* 0x0001480001027983 */ /* 0x001ee20000300800 */
[----:B--2---:R-:W-:Y:S06]  /*32a50*/  HMMA.16816.F32.BF16 R8, R12, R4, R8 ;  /* 0x000000040c08723c */ /* 0x004fec0000041808 */
[----:B------:R0:W-:Y:S04]  /*32a60*/  STL.64 [R1+0x2e38], R4 ;  /* 0x002e380401007387 */ /* 0x0001e80000100a00 */
[----:B0-----:R-:W2:-:S13]  /*32a70*/  LDL.LU R4, [R1+0x60] ;  /* 0x0000600001047983 */ /* 0x001e9a0000300800 */
[----:B------:R-:W-:Y:S04]  /*32a80*/  STL.64 [R1+0xc0], R8 ;  /* 0x0000c00801007387 */ /* 0x000fe80000100a00 */
[----:B------:R-:W-:Y:S04]  /*32a90*/  STL.64 [R1+0xc8], R10 ;  /* 0x0000c80a01007387 */ /* 0x000fe80000100a00 */
[----:B------:R-:W2:Y:S04]  /*32aa0*/  LDL.LU R5, [R1+0x64] ;  /* 0x0000640001057983 */ /* 0x000ea80000300800 */
[----:B------:R-:W2:Y:S04]  /*32ab0*/  LDL.LU R6, [R1+0x68] ;  /* 0x0000680001067983 */ /* 0x000ea80000300800 */
[----:B------:R-:W2:Y:S04]  /*32ac0*/  LDL.LU R7, [R1+0x6c] ;  /* 0x00006c0001077983 */ /* 0x000ea80000300800 */
[----:B---3--:R-:W0:Y:S04]  /*32ad0*/  LDSM.16.MT88.4 R8, [R2+UR6+0x27800] ;  /* 0x027800060208783b */ /* 0x008e280008004200 */
[----:B------:R-:W-:Y:S04]  /*32ae0*/  STL [R1+0x2da8], R2 ;  /* 0x002da80201007387 */ /* 0x000fe80000100800 */
[----:B0-----:R-:W-:Y:S04]  /*32af0*/  STL [R1+0x2d24], R8 ;  /* 0x002d240801007387 */ /* 0x001fe80000100800 */
[----:B------:R-:W-:Y:S04]  /*32b00*/  STL [R1+0x2d20], R9 ;  /* 0x002d200901007387 */ /* 0x000fe80000100800 */
[----:B------:R0:W-:Y:S04]  /*32b10*/  STL [R1+0x2d1c], R10 ;  /* 0x002d1c0a01007387 */ /* 0x0001e80000100800 */
[----:B------:R1:W-:Y:S04]  /*32b20*/  STL [R1+0x2d18], R11 ;  /* 0x002d180b01007387 */ /* 0x0003e80000100800 */
[----:B0-----:R-:W3:Y:S04]  /*32b30*/  LDL.LU R10, [R1+0xe8] ;  /* 0x0000e800010a7983 */ /* 0x001ee80000300800 */
[----:B-1----:R-:W3:Y:S01]  /*32b40*/  LDL.LU R11, [R1+0xec] ;  /* 0x0000ec00010b7983 */ /* 0x002ee20000300800 */
[----:B------:R-:W-:-:S15]  /*32b50*/  HMMA.16816.F32.BF16 R24, R12, R16, R20 ;  /* 0x000000100c18723c */ /* 0x000fde0000041814 */
[----:B------:R-:W-:-:S09]  /*32b60*/  NOP ;  /* 0x0000000000007918 */ /* 0x000fd20000000000 */
[----:B------:R-:W-:Y:S02]  /*32b70*/  MOV R20, R24 ;  /* 0x0000001800147202 */ /* 0x000fe40000000f00 */
[----:B------:R-:W-:Y:S01]  /*32b80*/  MOV R21, R25 ;  /* 0x0000001900157202 */ /* 0x000fe20000000f00 */
[----:B---3--:R-:W-:Y:S04]  /*32b90*/  STL.64 [R1+0x2e18], R10 ;  /* 0x002e180a01007387 */ /* 0x008fe80000100a00 */
[----:B------:R-:W3:Y:S04]  /*32ba0*/  LDL.LU R8, [R1+0x50] ;  /* 0x0000500001087983 */ /* 0x000ee80000300800 */
[----:B------:R-:W2:Y:S01]  /*32bb0*/  LDL.LU.64 R24, [R1+0x2e40] ;  /* 0x002e400001187983 */ /* 0x000ea20000300a00 */
[----:B------:R-:W-:Y:S01]  /*32bc0*/  MOV R22, R26 ;  /* 0x0000001a00167202 */ /* 0x000fe20000000f00 */
[----:B------:R-:W-:Y:S01]  /*32bd0*/  IMAD.MOV.U32 R23, RZ, RZ, R27 ;  /* 0x000000ffff177224 */ /* 0x000fe200078e001b */
[----:B--2---:R-:W-:Y:S01]  /*32be0*/  HMMA.16816.F32.BF16 R12, R12, R24, R4 ;  /* 0x000000180c0c723c */ /* 0x004fe20000041804 */
[----:B------:R-:W3:-:S15]  /*32bf0*/  LDL.LU.64 R4, [R1+0x2e38] ;  /* 0x002e380001047983 */ /* 0x000ede0000300a00 */
[----:B------:R-:W-:-:S07]  /*32c00*/  NOP ;  /* 0x0000000000007918 */ /* 0x000fce0000000000 */
[----:B------:R0:W-:Y:S04]  /*32c10*/  STL.64 [R1+0x80], R12 ;  /* 0x0000800c01007387 */ /* 0x0001e80000100a00 */
[----:B------:R1:W-:Y:S01]  /*32c20*/  STL.64 [R1+0x88], R14 ;  /* 0x0000880e01007387 */ /* 0x0003e20000100a00 */
[----:B0-----:R-:W-:-:S03]  /*32c30*/  MOV R13, R24 ;  /* 0x00000018000d7202 */ /* 0x001fc60000000f00 */
[----:B-1----:R-:W2:Y:S01]  /*32c40*/  LDL.LU R15, [R1+0x2e30] ;  /* 0x002e3000010f7983 */ /* 0x002ea20000300800 */
[----:B------:R-:W-:-:S03]  /*32c50*/  MOV R12, R25 ;  /* 0x00000019000c7202 */ /* 0x000fc60000000f00 */
[----:B------:R-:W3:Y:S04]  /*32c60*/  LDL.LU.64 R26, [R1+0x2e28] ;  /* 0x002e2800011a7983 */ /* 0x000ee80000300a00 */
[----:B------:R-:W3:Y:S01]  /*32c70*/  LDL.LU.64 R24, [R1+0x2e20] ;  /* 0x002e200001187983 */ /* 0x000ee20000300a00 */
[----:B------:R-:W-:Y:S01]  /*32c80*/  MOV R9, R29 ;  /* 0x0000001d00097202 */ /* 0x000fe20000000f00 */
[----:B------:R-:W-:Y:S01]  /*32c90*/  IMAD.MOV.U32 R10, RZ, RZ, R28 ;  /* 0x000000ffff0a7224 */ /* 0x000fe200078e001c */
[----:B------:R-:W-:-:S07]  /*32ca0*/  MOV R11, R0 ;  /* 0x00000000000b7202 */ /* 0x000fce0000000f00 */
[----:B---3--:R-:W-:Y:S01]  /*32cb0*/  HMMA.16816.F32.BF16 R4, R24, R4, R8 ;  /* 0x000000041804723c */ /* 0x008fe20000041808 */
[----:B------:R-:W3:-:S15]  /*32cc0*/  LDL.LU.64 R10, [R1+0x2e18] ;  /* 0x002e1800010a7983 */ /* 0x000ede0000300a00 */
[----:B------:R-:W-:-:S07]  /*32cd0*/  NOP ;  /* 0x0000000000007918 */ /* 0x000fce0000000000 */
[----:B------:R-:W-:Y:S04]  /*32ce0*/  STL.64 [R1+0xf0], R4 ;  /* 0x0000f00401007387 */ /* 0x000fe80000100a00 */
[----:B------:R0:W-:Y:S01]  /*32cf0*/  STL [R1+0xf8], R6 ;  /* 0x0000f80601007387 */ /* 0x0001e20000100800 */
[----:B------:R-:W-:-:S03]  /*32d00*/  MOV R28, R7 ;  /* 0x00000007001c7202 */ /* 0x000fc60000000f00 */
[----:B0-----:R-:W4:Y:S04]  /*32d10*/  LDL.LU.64 R6, [R1+0x2e10] ;  /* 0x002e100001067983 */ /* 0x001f280000300a00 */
[----:B------:R-:W4:Y:S04]  /*32d20*/  LDL.LU.64 R4, [R1+0x2e08] ;  /* 0x002e080001047983 */ /* 0x000f280000300a00 */
[----:B------:R0:W-:Y:S01]  /*32d30*/  STL [R1+0x2d28], R28 ;  /* 0x002d281c01007387 */ /* 0x0001e20000100800 */
[----:B------:R-:W-:Y:S02]  /*32d40*/  MOV R14, R27 ;  /* 0x0000001b000e7202 */ /* 0x000fe40000000f00 */
[----:B------:R-:W-:Y:S01]  /*32d50*/  MOV R29, R24 ;  /* 0x00000018001d7202 */ /* 0x000fe20000000f00 */
[----:B------:R-:W-:Y:S01]  /*32d60*/  IMAD.MOV.U32 R0, RZ, RZ, R25 ;  /* 0x000000ffff007224 */ /* 0x000fe200078e0019 */
[----:B0-----:R-:W-:Y:S01]  /*32d70*/  MOV R28, R26 ;  /* 0x0000001a001c7202 */ /* 0x001fe20000000f00 */
[----:B----4-:R-:W-:Y:S01]  /*32d80*/  HMMA.16816.F32.BF16 R16, R24, R16, R4 ;  /* 0x000000101810723c */ /* 0x010fe20000041804 */
[----:B------:R-:W3:Y:S04]  /*32d90*/  LDL.LU.64 R6, [R1+0x2e00] ;  /* 0x002e000001067983 */ /* 0x000ee80000300a00 */
[----:B------:R-:W3:-:S15]  /*32da0*/  LDL.LU.64 R4, [R1+0x2df8] ;  /* 0x002df80001047983 */ /* 0x000ede0000300a00 */
[----:B------:R-:W-:-:S03]  /*32db0*/  NOP ;  /* 0x0000000000007918 */ /* 0x000fc60000000000 */
[----:B------:R-:W-:Y:S04]  /*32dc0*/  STL.64 [R1+0x70], R16 ;  /* 0x0000701001007387 */ /* 0x000fe80000100a00 */
[----:B------:R0:W-:Y:S04]  /*32dd0*/  STL.64 [R1+0x78], R18 ;  /* 0x0000781201007387 */ /* 0x0001e80000100a00 */
[----:B0-----:R-:W4:Y:S04]  /*32de0*/  LDL.LU.64 R18, [R1+0x2df0] ;  /* 0x002df00001127983 */ /* 0x001f280000300a00 */
[----:B------:R-:W4:Y:S04]  /*32df0*/  LDL.LU.64 R16, [R1+0x2de8] ;  /* 0x002de80001107983 */ /* 0x000f280000300a00 */
[----:B------:R-:W3:Y:S04]  /*32e00*/  LDL.LU.64 R26, [R1+0x2de0] ;  /* 0x002de000011a7983 */ /* 0x000ee80000300a00 */
[----:B------:R-:W3:Y:S02]  /*32e10*/  LDL.LU.64 R24, [R1+0x2dd8] ;  /* 0x002dd80001187983 */ /* 0x000ee40000300a00 */
[----:B---3--:R-:W-:-:S15]  /*32e20*/  HMMA.16816.F32.BF16 R24, R4, R10, R24 ;  /* 0x0000000a0418723c */ /* 0x008fde0000041818 */
[----:B------:R-:W-:-:S08]  /*32e30*/  NOP ;  /* 0x0000000000007918 */ /* 0x000fd00000000000 */
[----:B------:R-:W-:Y:S04]  /*32e40*/  STL.64 [R1+0x50], R24 ;  /* 0x0000501801007387 */ /* 0x000fe80000100a00 */
[----:B------:R0:W-:Y:S01]  /*32e50*/  STL [R1+0x58], R26 ;  /* 0x0000581a01007387 */ /* 0x0001e20000100800 */
[----:B------:R-:W-:-:S03]  /*32e60*/  MOV R2, R27 ;  /* 0x0000001b00027202 */ /* 0x000fc60000000f00 */
[----:B0-----:R-:W4:Y:S04]  /*32e70*/  LDL.LU.64 R26, [R1+0x2dd0] ;  /* 0x002dd000011a7983 */ /* 0x001f280000300a00 */
[----:B------:R-:W4:Y:S02]  /*32e80*/  LDL.LU.64 R24, [R1+0x2dc8] ;  /* 0x002dc80001187983 */ /* 0x000f240000300a00 */
[----:B----4-:R-:W-:-:S15]  /*32e90*/  HMMA.16816.F32.BF16 R16, R24, R10, R16 ;  /* 0x0000000a1810723c */ /* 0x010fde0000041810 */
[----:B------:R-:W-:-:S09]  /*32ea0*/  NOP ;  /* 0x0000000000007918 */ /* 0x000fd20000000000 */
[----:B------:R-:W-:Y:S01]  /*32eb0*/  MOV R8, R16 ;  /* 0x0000001000087202 */ /* 0x000fe20000000f00 */
[----:B------:R-:W-:Y:S01]  /*32ec0*/  IMAD.MOV.U32 R9, RZ, RZ, R17 ;  /* 0x000000ffff097224 */ /* 0x000fe200078e0011 */
[----:B------:R-:W-:Y:S02]  /*32ed0*/  MOV R16, R29 ;  /* 0x0000001d00107202 */ /* 0x000fe40000000f00 */
[----:B------:R-:W-:Y:S01]  /*32ee0*/  MOV R17, R0 ;  /* 0x0000000000117202 */ /* 0x000fe20000000f00 */
[----:B------:R-:W3:Y:S04]  /*32ef0*/  LDL.LU R29, [R1+0x2dc0] ;  /* 0x002dc000011d7983 */ /* 0x000ee80000300800 */
[----:B------:R-:W4:Y:S04]  /*32f00*/  LDL.LU R0, [R1+0x2dbc] ;  /* 0x002dbc0001007983 */ /* 0x000f280000300800 */
[----:B------:R-:W-:Y:S04]  /*32f10*/  STL.64 [R1+0x2d58], R26 ;  /* 0x002d581a01007387 */ /* 0x000fe80000100a00 */
[----:B------:R-:W-:Y:S04]  /*32f20*/  STL.64 [R1+0x2d50], R24 ;  /* 0x002d501801007387 */ /* 0x000fe80000100a00 */
[----:B------:R-:W0:Y:S01]  /*32f30*/  LDSM.16.M88.4 R24, [R3+UR6+0x380] ;  /* 0x000380060318783b */ /* 0x000e220008000200 */
[----:B------:R-:W-:-:S02]  /*32f40*/  MOV R11, R19 ;  /* 0x00000013000b7202 */ /* 0x000fc40000000f00 */
[----:B------:R-:W-:-:S03]  /*32f50*/  MOV R10, R18 ;  /* 0x00000012000a7202 */ /* 0x000fc60000000f00 */
[----:B------:R-:W-:Y:S04]  /*32f60*/  STL [R1+0x2d38], R11 ;  /* 0x002d380b01007387 */ /* 0x000fe80000100800 */
[----:B------:R-:W-:Y:S04]  /*32f70*/  STL [R1+0x2d34], R8 ;  /* 0x002d340801007387 */ /* 0x000fe80000100800 */
[----:B------:R-:W-:Y:S04]  /*32f80*/  STL [R1+0x2d30], R9 ;  /* 0x002d300901007387 */ /* 0x000fe80000100800 */
[----:B------:R-:W-:Y:S04]  /*32f90*/  STL [R1+0x2d2c], R10 ;  /* 0x002d2c0a01007387 */ /* 0x000fe80000100800 */
[----:B0-----:R-:W-:Y:S04]  /*32fa0*/  STL.64 [R1+0xb0], R24 ;  /* 0x0000b01801007387 */ /* 0x001fe80000100a00 */
[----:B------:R-:W-:Y:S04]  /*32fb0*/  STL.64 [R1+0xb8], R26 ;  /* 0x0000b81a01007387 */ /* 0x000fe80000100a00 */
[----:B------:R-:W0:Y:S04]  /*32fc0*/  LDSM.16.M88.4 R24, [R3+UR6+0x10380] ;  /* 0x010380060318783b */ /* 0x000e280008000200 */
[----:B0-----:R-:W-:Y:S04]  /*32fd0*/  STL.64 [R1+0x60], R24 ;  /* 0x0000601801007387 */ /* 0x001fe80000100a00 */
[----:B------:R-:W-:Y:S04]  /*32fe0*/  STL.64 [R1+0x68], R26 ;  /* 0x0000681a01007387 */ /* 0x000fe80000100a00 */
[----:B------:R-:W0:Y:S04]  /*32ff0*/  LDSM.16.M88.4 R24, [R3+UR6+0x18380] ;  /* 0x018380060318783b */ /* 0x000e280008000200 */
[----:B0-----:R0:W-:Y:S04]  /*33000*/  STL.64 [R1+0xa0], R24 ;  /* 0x0000a01801007387 */ /* 0x0011e80000100a00 */
[----:B------:R-:W-:Y:S04]  /*33010*/  STL.64 [R1+0xa8], R26 ;  /* 0x0000a81a01007387 */ /* 0x000fe80000100a00 */
[----:B0-----:R-:W2:Y:S04]  /*33020*/  LDL.LU.64 R24, [R1+0xd0] ;  /* 0x0000d00001187983 */ /* 0x001ea80000300a00 */
[----:B--2---:R0:W-:Y:S04]  /*33030*/  STL.64 [R1+0x2d70], R24 ;  /* 0x002d701801007387 */ /* 0x0041e80000100a00 */
[----:B0-----:R-:W2:Y:S04]  /*33040*/  LDL.LU R24, [R1+0x80] ;  /* 0x0000800001187983 */ /* 0x001ea80000300800 */
[----:B------:R-:W2:Y:S04]  /*33050*/  LDL.LU R25, [R1+0x84] ;  /* 0x0000840001197983 */ /* 0x000ea80000300800 */
[----:B------:R-:W3:Y:S04]  /*33060*/  LDL.LU R26, [R1+0x88] ;  /* 0x00008800011a7983 */ /* 0x000ee80000300800 */
[----:B------:R-:W3:Y:S01]  /*33070*/  LDL.LU R27, [R1+0x8c] ;  /* 0x00008c00011b7983 */ /* 0x000ee20000300800 */
[----:B------:R-:W-:-:S02]  /*33080*/  MOV R19, R14 ;  /* 0x0000000e00137202 */ /* 0x000fc40000000f00 */
[----:B------:R-:W-:Y:S02]  /*33090*/  MOV R8, R13 ;  /* 0x0000000d00087202 */ /* 0x000fe40000000f00 */
[----:B------:R-:W-:Y:S02]  /*330a0*/  MOV R9, R12 ;  /* 0x0000000c00097202 */ /* 0x000fe40000000f00 */
[----:B------:R-:W0:Y:S04]  /*330b0*/  LDSM.16.MT88.4 R12, [R15+UR6+0x27c00] ;  /* 0x027c00060f0c783b */ /* 0x000e280008004200 */
[----:B---3--:R-:W-:Y:S04]  /*330c0*/  STL.64 [R1+0x2d80], R26 ;  /* 0x002d801a01007387 */ /* 0x008fe80000100a00 */
[----:B--2---:R1:W-:Y:S02]  /*330d0*/  STL.64 [R1+0x2d78], R24 ;  /* 0x002d781801007387 */ /* 0x0043e40000100a00 */
[----:B-1----:R-:W-:Y:S01]  /*330e0*/  MOV R24, R20 ;  /* 0x0000001400187202 */ /* 0x002fe20000000f00 */
[----:B------:R-:W-:Y:S01]  /*330f0*/  IMAD.MOV.U32 R25, RZ, RZ, R21 ;  /* 0x000000ffff197224 */ /* 0x000fe200078e0015 */
[----:B------:R-:W2:Y:S04]  /*33100*/  LDL.LU R20, [R1+0x2db8] ;  /* 0x002db80001147983 */ /* 0x000ea80000300800 */
[----:B------:R-:W2:Y:S01]  /*33110*/  LDL.LU R21, [R1+0x2db4] ;  /* 0x002db40001157983 */ /* 0x000ea20000300800 */
[----:B------:R-:W-:-:S02]  /*33120*/  MOV R26, R22 ;  /* 0x00000016001a7202 */ /* 0x000fc40000000f00 */
[----:B------:R-:W-:Y:S01]  /*33130*/  MOV R27, R23 ;  /* 0x00000017001b7202 */ /* 0x000fe20000000f00 */
[----:B------:R-:W2:Y:S04]  /*33140*/  LDL.LU R22, [R1+0x2db0] ;  /* 0x002db00001167983 */ /* 0x000ea80000300800 */
[----:B------:R-:W2:Y:S01]  /*33150*/  LDL.LU R23, [R1+0x2dac] ;  /* 0x002dac0001177983 */ /* 0x000ea20000300800 */
[----:B------:R-:W-:-:S03]  /*33160*/  IMAD.MOV.U32 R18, RZ, RZ, R28 ;  /* 0x000000ffff127224 */ /* 0x000fc600078e001c */
[----:B------:R-:W-:Y:S04]  /*33170*/  STL.64 [R1+0x2d90], R26 ;  /* 0x002d901a01007387 */ /* 0x000fe80000100a00 */
[----:B------:R1:W-:Y:S04]  /*33180*/  STL.64 [R1+0x2d88], R24 ;  /* 0x002d881801007387 */ /* 0x0003e80000100a00 */
[----:B-1----:R-:W3:Y:S04]  /*33190*/  LDL.LU R24, [R1+0xc0] ;  /* 0x0000c00001187983 */ /* 0x002ee80000300800 */
[----:B------:R-:W3:Y:S04]  /*331a0*/  LDL.LU R25, [R1+0xc4] ;  /* 0x0000c40001197983 */ /* 0x000ee80000300800 */
[----:B------:R-:W3:Y:S04]  /*331b0*/  LDL.LU R26, [R1+0xc8] ;  /* 0x0000c800011a7983 */ /* 0x000ee80000300800 */
[----:B------:R-:W3:Y:S04]  /*331c0*/  LDL.LU R27, [R1+0xcc] ;  /* 0x0000cc00011b7983 */ /* 0x000ee80000300800 */
[----:B0-----:R-:W-:Y:S04]  /*331d0*/  STL.64 [R1+0x2ca0], R14 ;  /* 0x002ca00e01007387 */ /* 0x001fe80000100a00 */
[----:B------:R-:W-:Y:S01]  /*331e0*/  STL.64 [R1+0x2c98], R12 ;  /* 0x002c980c01007387 */ /* 0x000fe20000100a00 */
[----:B--2---:R-:W-:Y:S03]  /*331f0*/  HMMA.16816.F32.BF16 R16, R16, R8, R20 ;  /* 0x000000081010723c */ /* 0x004fe60000041814 */
[----:B------:R-:W2:Y:S04]  /*33200*/  LDL.LU R20, [R1+0x50] ;  /* 0x0000500001147983 */ /* 0x000ea80000300800 */
[----:B------:R-:W2:Y:S04]  /*33210*/  LDL.LU R21, [R1+0x54] ;  /* 0x0000540001157983 */ /* 0x000ea80000300800 */
[----:B------:R-:W4:Y:S01]  /*33220*/  LDL.LU R22, [R1+0x58] ;  /* 0x0000580001167983 */ /* 0x000f220000300800 */
[----:B------:R-:W-:-:S03]  /*33230*/  MOV R23, R2 ;  /* 0x0000000200177202 */ /* 0x000fc60000000f00 */
[----:B------:R-:W3:Y:S04]  /*33240*/  LDL.LU R2, [R1+0x2da8] ;  /* 0x002da80001027983 */ /* 0x000ee80000300800 */
[----:B----4-:R0:W-:Y:S04]  /*33250*/  STL.64 [R1+0x2da0], R22 ;  /* 0x002da01601007387 */ /* 0x0101e80000100a00 */
[----:B--2---:R-:W-:Y:S04]  /*33260*/  STL.64 [R1+0x2d98], R20 ;  /* 0x002d981401007387 */ /* 0x004fe80000100a00 */
[----:B0-----:R-:W2:Y:S01]  /*33270*/  LDL.LU.64 R22, [R1+0x128] ;  /* 0x0001280001167983 */ /* 0x001ea20000300a00 */
[----:B------:R-:W-:-:S02]  /*33280*/  MOV R8, R16 ;  /* 0x0000001000087202 */ /* 0x000fc40000000f00 */
[----:B------:R-:W-:Y:S01]  /*33290*/  MOV R9, R17 ;  /* 0x0000001100097202 */ /* 0x000fe20000000f00 */
[----:B------:R-:W-:Y:S01]  /*332a0*/  IMAD.MOV.U32 R10, RZ, RZ, R18 ;  /* 0x000000ffff0a7224 */ /* 0x000fe200078e0012 */
[----:B------:R-:W-:Y:S02]  /*332b0*/  MOV R28, R19 ;  /* 0x00000013001c7202 */ /* 0x000fe40000000f00 */
[----:B---3--:R-:W0:Y:S04]  /*332c0*/  LDSM.16.MT88.4 R16, [R2+UR6+0x27c00] ;  /* 0x027c00060210783b */ /* 0x008e280008004200 */
[----:B------:R-:W-:Y:S04]  /*332d0*/  STL [R1+0x2d4c], R8 ;  /* 0x002d4c0801007387 */ /* 0x000fe80000100800 */
[----:B------:R-:W-:Y:S04]  /*332e0*/  STL [R1+0x2d48], R9 ;  /* 0x002d480901007387 */ /* 0x000fe80000100800 */
[----:B------:R1:W-:Y:S04]  /*332f0*/  STL [R1+0x2d44], R10 ;  /* 0x002d440a01007387 */ /* 0x0003e80000100800 */
[----:B------:R-:W3:Y:S04]  /*33300*/  LDL R11, [R1+0x11c] ;  /* 0x00011c00010b7983 */ /* 0x000ee80000100800 */
[----:B-1----:R-:W3:Y:S04]  /*33310*/  LDL R10, [R1+0x118] ;  /* 0x00011800010a7983 */ /* 0x002ee80000100800 */
[----:B------:R-:W-:Y:S04]  /*33320*/  STL [R1+0x2d40], R28 ;  /* 0x002d401c01007387 */ /* 0x000fe80000100800 */
[----:B------:R-:W-:Y:S04]  /*33330*/  STL [R1+0x2c68], R0 ;  /* 0x002c680001007387 */ /* 0x000fe80000100800 */
[----:B------:R-:W-:Y:S04]  /*33340*/  STL [R1+0x2c64], R29 ;  /* 0x002c641d01007387 */ /* 0x000fe80000100800 */
[----:B0-----:R0:W-:Y:S04]  /*33350*/  STL.64 [R1+0x2c58], R18 ;  /* 0x002c581201007387 */ /* 0x0011e80000100a00 */
[----:B------:R-:W-:Y:S01]  /*33360*/  STL.64 [R1+0x2c50], R16 ;  /* 0x002c501001007387 */ /* 0x000fe20000100a00 */
[----:B------:R-:W-:Y:S06]  /*33370*/  BAR.SYNC.DEFER_BLOCKING 0x0 ;  /* 0x0000000000007b1d */ /* 0x000fec0000010000 */
[----:B0-----:R-:W4:Y:S04]  /*33380*/  LDL.LU R18, [R1+0x108] ;  /* 0x0001080001127983 */ /* 0x001f280000300800 */
[----:B------:R-:W4:Y:S01]  /*33390*/  LDL.LU R19, [R1+0x10c] ;  /* 0x00010c0001137983 */ /* 0x000f220000300800 */
[----:B--2---:R-:W-:Y:S06]  /*333a0*/  HMMA.16816.F32.BF16 R24, R4, R22, R24 ;  /* 0x000000160418723c */ /* 0x004fec0000041818 */
[----:B------:R-:W-:-:S02]  /*333b0*/  MOV R13, R22 ;  /* 0x00000016000d7202 */ /* 0x000fc40000000f00 */
[----:B------:R-:W-:Y:S02]  /*333c0*/  MOV R12, R23 ;  /* 0x00000017000c7202 */ /* 0x000fe40000000f00 */
[----:B------:R-:W2:Y:S04]  /*333d0*/  LDL.LU.64 R22, [R1+0x2da0] ;  /* 0x002da00001167983 */ /* 0x000ea80000300a00 */
[----:B------:R-:W2:Y:S10]  /*333e0*/  LDL.LU.64 R20, [R1+0x2d98] ;  /* 0x002d980001147983 */ /* 0x000eb40000300a00 */
[----:B------:R-:W-:-:S02]  /*333f0*/  MOV R14, R26 ;  /* 0x0000001a000e7202 */ /* 0x000fc40000000f00 */
[----:B------:R-:W-:Y:S01]  /*33400*/  MOV R0, R27 ;  /* 0x0000001b00007202 */ /* 0x000fe20000000f00 */
[----:B------:R-:W-:Y:S01]  /*33410*/  IMAD.MOV.U32 R29, RZ, RZ, R24 ;  /* 0x000000ffff1d7224 */ /* 0x000fe200078e0018 */
[----:B------:R-:W-:Y:S01]  /*33420*/  MOV R15, R25 ;  /* 0x00000019000f7202 */ /* 0x000fe20000000f00 */
[----:B------:R-:W4:Y:S04]  /*33430*/  LDL.LU.64 R26, [R1+0x2d90] ;  /* 0x002d9000011a7983 */ /* 0x000f280000300a00 */
[----:B------:R-:W4:Y:S04]  /*33440*/  LDL.LU.64 R24, [R1+0x2d88] ;  /* 0x002d880001187983 */ /* 0x000f280000300a00 */
[----:B------:R-:W-:Y:S01]  /*33450*/  STL [R1+0x2d3c], R13 ;  /* 0x002d3c0d01007387 */ /* 0x000fe20000100800 */
[----:B----4-:R-:W-:-:S15]  /*33460*/  HMMA.16816.F32.BF16 R24, R4, R18, R24 ;  /* 0x000000120418723c */ /* 0x010fde0000041818 */
[----:B------:R-:W-:-:S08]  /*33470*/  NOP ;  /* 0x0000000000007918 */ /* 0x000fd00000000000 */
[----:B------:R0:W-:Y:S01]  /*33480*/  STL.64 [R1+0x10], R24 ;  /* 0x0000101801007387 */ /* 0x0001e20000100a00 */
[----:B------:R-:W-:Y:S01]  /*33490*/  MOV R2, R26 ;  /* 0x0000001a00027202 */ /* 0x000fe20000000f00 */
[----:B------:R-:W-:Y:S02]  /*334a0*/  IMAD.MOV.U32 R3, RZ, RZ, R27 ;  /* 0x000000ffff037224 */ /* 0x000fe400078e001b */
[----:B------:R-:W3:Y:S04]  /*334b0*/  LDL.LU.64 R26, [R1+0x2d80] ;  /* 0x002d8000011a7983 */ /* 0x000ee80000300a00 */
[----:B0-----:R-:W3:Y:S02]  /*334c0*/  LDL.LU.64 R24, [R1+0x2d78] ;  /* 0x002d780001187983 */ /* 0x001ee40000300a00 */
[----:B---3--:R-:W-:Y:S02]  /*334d0*/  HMMA.16816.F32.BF16 R4, R4, R10, R24 ;  /* 0x0000000a0404723c */ /* 0x008fe40000041818 */
[----:B------:R-:W3:-:S15]  /*334e0*/  LDL.LU.64 R24, [R1+0x2d70] ;  /* 0x002d700001187983 */ /* 0x000ede0000300a00 */
[----:B------:R-:W-:-:S07]  /*334f0*/  NOP ;  /* 0x0000000000007918 */ /* 0x000fce0000000000 */
[----:B------:R-:W-:Y:S02]  /*33500*/  MOV R13, R6 ;  /* 0x00000006000d7202 */ /* 0x000fe40000000f00 */
[----:B------:R-:W-:Y:S02]  /*33510*/  MOV R11, R7 ;  /* 0x00000007000b7202 */ /* 0x000fe40000000f00 */
[----:B------:R-:W-:Y:S02]  /*33520*/  MOV R10, R4 ;  /* 0x00000004000a7202 */ /* 0x000fe40000000f00 */
[----:B------:R-:W-:Y:S01]  /*33530*/  MOV R28, R5 ;  /* 0x00000005001c7202 */ /* 0x000fe20000000f00 */
[----:B------:R-:W2:Y:S04]  /*33540*/  LDL.LU.64 R6, [R1+0x2d68] ;  /* 0x002d680001067983 */ /* 0x000ea80000300a00 */
[----:B------:R-:W2:Y:S04]  /*33550*/  LDL.LU.64 R4, [R1+0x2d60] ;  /* 0x002d600001047983 */ /* 0x000ea80000300a00 */
[----:B------:R-:W4:Y:S01]  /*33560*/  LDL.LU.64 R26, [R1+0x2d58] ;  /* 0x002d5800011a7983 */ /* 0x000f220000300a00 */
[----:B---3--:R-:W-:Y:S01]  /*33570*/  IMAD.MOV.U32 R8, RZ, RZ, R24 ;  /* 0x000000ffff087224 */ /* 0x008fe200078e0018 */
[----:B------:R-:W-:Y:S01]  /*33580*/  MOV R9, R25 ;  /* 0x0000001900097202 */ /* 0x000fe20000000f00 */
[----:B--2---:R-:W-:Y:S01]  /*33590*/  HMMA.16816.F32.BF16 R20, R4, R24, R20 ;  /* 0x000000180414723c */ /* 0x004fe20000041814 */
[----:B------:R-:W2:Y:S05]  /*335a0*/  LDL.LU.64 R24, [R1+0x2d50] ;  /* 0x002d500001187983 */ /* 0x000eaa0000300a00 */
[----:B------:R-:W-:Y:S04]  /*335b0*/  STL.64 [R1+0x2ce8], R6 ;  /* 0x002ce80601007387 */ /* 0x000fe80000100a00 */
[----:B------:R0:W-:Y:S04]  /*335c0*/  STL.64 [R1+0x2ce0], R4 ;  /* 0x002ce00401007387 */ /* 0x0001e80000100a00 */
[----:B0-----:R-:W3:Y:S04]  /*335d0*/  LDL.LU R4, [R1+0x70] ;  /* 0x0000700001047983 */ /* 0x001ee80000300800 */
[----:B------:R-:W3:Y:S04]  /*335e0*/  LDL.LU R5, [R1+0x74] ;  /* 0x0000740001057983 */ /* 0x000ee80000300800 */
[----:B------:R-:W3:Y:S04]  /*335f0*/  LDL.LU R6, [R1+0x78] ;  /* 0x0000780001067983 */ /* 0x000ee80000300800 */
[----:B------:R-:W3:Y:S04]  /*33600*/  LDL.LU R7, [R1+0x7c] ;  /* 0x00007c0001077983 */ /* 0x000ee80000300800 */
[----:B------:R-:W-:Y:S04]  /*33610*/  STL.64 [R1+0x2cb0], R22 ;  /* 0x002cb01601007387 */ /* 0x000fe80000100a00 */
[----:B------:R0:W-:Y:S04]  /*33620*/  STL.64 [R1+0x2ca8], R20 ;  /* 0x002ca81401007387 */ /* 0x0001e80000100a00 */
[----:B----4-:R-:W-:Y:S01]  /*33630*/  STL.64 [R1+0x2d08], R26 ;  /* 0x002d081a01007387 */ /* 0x010fe20000100a00 */
[----:B0-----:R-:W-:-:S03]  /*33640*/  MOV R20, R10 ;  /* 0x0000000a00147202 */ /* 0x001fc60000000f00 */
[----:B--2---:R0:W-:Y:S01]  /*33650*/  STL.64 [R1+0x2d00], R24 ;  /* 0x002d001801007387 */ /* 0x0041e20000100a00 */
[----:B---3--:R-:W-:Y:S07]  /*33660*/  HMMA.16816.F32.BF16 R16, R24, R18, R4 ;  /* 0x000000121810723c */ /* 0x008fee0000041804 */
[----:B0-----:R-:W-:Y:S02]  /*33670*/  MOV R24, R8 ;  /* 0x0000000800187202 */ /* 0x001fe40000000f00 */
[----:B------:R-:W-:Y:S01]  /*33680*/  MOV R25, R9 ;  /* 0x0000000900197202 */ /* 0x000fe20000000f00 */
[----:B------:R-:W2:Y:S04]  /*33690*/  LDL.LU R8, [R1+0x2d4c] ;  /* 0x002d4c0001087983 */ /* 0x000ea80000300800 */
[----:B------:R-:W3:Y:S04]  /*336a0*/  LDL.LU R9, [R1+0x2d48] ;  /* 0x002d480001097983 */ /* 0x000ee80000300800 */
[----:B------:R-:W4:Y:S01]  /*336b0*/  LDL.LU R10, [R1+0x2d44] ;  /* 0x002d4400010a7983 */ /* 0x000f220000300800 */
[----:B------:R-:W-:-:S03]  /*336c0*/  IMAD.MOV.U32 R21, RZ, RZ, R28 ;  /* 0x000000ffff157224 */ /* 0x000fc600078e001c */
[----:B------:R-:W4:Y:S01]  /*336d0*/  LDL.LU R28, [R1+0x2d40] ;  /* 0x002d4000011c7983 */ /* 0x000f220000300800 */
[----:B------:R-:W-:-:S03]  /*336e0*/  MOV R22, R13 ;  /* 0x0000000d00167202 */ /* 0x000fc60000000f00 */
[----:B------:R-:W4:Y:S01]  /*336f0*/  LDL.LU R13, [R1+0x2d3c] ;  /* 0x002d3c00010d7983 */ /* 0x000f220000300800 */
[----:B------:R-:W-:-:S03]  /*33700*/  MOV R23, R11 ;  /* 0x0000000b00177202 */ /* 0x000fc60000000f00 */
[----:B------:R-:W4:Y:S01]  /*33710*/  LDL.LU R11, [R1+0x2d38] ;  /* 0x002d3800010b7983 */ /* 0x000f220000300800 */
[----:B--2---:R-:W-:Y:S02]  /*33720*/  MOV R4, R8 ;  /* 0x0000000800047202 */ /* 0x004fe40000000f00 */
[----:B---3--:R-:W-:Y:S01]  /*33730*/  MOV R5, R9 ;  /* 0x0000000900057202 */ /* 0x008fe20000000f00 */
[----:B------:R-:W2:Y:S04]  /*33740*/  LDL.LU R8, [R1+0x2d34] ;  /* 0x002d340001087983 */ /* 0x000ea80000300800 */
[----:B------:R-:W3:Y:S01]  /*33750*/  LDL.LU R9, [R1+0x2d30] ;  /* 0x002d300001097983 */ /* 0x000ee20000300800 */
[----:B----4-:R-:W-:-:S03]  /*33760*/  IMAD.MOV.U32 R6, RZ, RZ, R10 ;  /* 0x000000ffff067224 */ /* 0x010fc600078e000a */
[----:B------:R-:W4:Y:S01]  /*33770*/  LDL.LU R10, [R1+0x2d2c] ;  /* 0x002d2c00010a7983 */ /* 0x000f220000300800 */
[----:B------:R-:W-:-:S03]  /*33780*/  MOV R7, R28 ;  /* 0x0000001c00077202 */ /* 0x000fc60000000f00 */
[----:B------:R-:W4:Y:S04]  /*33790*/  LDL.LU R28, [R1+0x2d28] ;  /* 0x002d2800011c7983 */ /* 0x000f280000300800 */
[----:B------:R0:W-:Y:S04]  /*337a0*/  STL.64 [R1+0x2cf8], R6 ;  /* 0x002cf80601007387 */ /* 0x0001e80000100a00 */
[----:B------:R-:W-:Y:S01]  /*337b0*/  STL.64 [R1+0x2cf0], R4 ;  /* 0x002cf00401007387 */ /* 0x000fe20000100a00 */
[----:B0-----:R-:W-:Y:S02]  /*337c0*/  MOV R6, R13 ;  /* 0x0000000d00067202 */ /* 0x001fe40000000f00 */
[----:B------:R-:W-:-:S05]  /*337d0*/  MOV R7, R12 ;  /* 0x0000000c00077202 */ /* 0x000fca0000000f00 */
[----:B------:R0:W-:Y:S02]  /*337e0*/  STL.64 [R1+0x2d10], R6 ;  /* 0x002d100601007387 */ /* 0x0001e40000100a00 */
[----:B0-----:R-:W-:Y:S02]  /*337f0*/  MOV R7, R11 ;  /* 0x0000000b00077202 */ /* 0x001fe40000000f00 */
[----:B--2---:R-:W-:Y:S01]  /*33800*/  MOV R4, R8 ;  /* 0x0000000800047202 */ /* 0x004fe20000000f00 */
[----:B---3--:R-:W-:Y:S01]  /*33810*/  IMAD.MOV.U32 R5, RZ, RZ, R9 ;  /* 0x000000ffff057224 */ /* 0x008fe200078e0009 */
[----:B------:R-:W2:Y:S04]  /*33820*/  LDL.LU R8, [R1+0x2d24] ;  /* 0x002d240001087983 */ /* 0x000ea80000300800 */
[----:B------:R-:W2:Y:S01]  /*33830*/  LDL.LU R9, [R1+0x2d20] ;  /* 0x002d200001097983 */ /* 0x000ea20000300800 */
[----:B----4-:R-:W-:-:S03]  /*33840*/  MOV R6, R10 ;  /* 0x0000000a00067202 */ /* 0x010fc60000000f00 */
[----:B------:R-:W2:Y:S04]  /*33850*/  LDL.LU R10, [R1+0x2d1c] ;  /* 0x002d1c00010a7983 */ /* 0x000ea80000300800 */
[----:B------:R-:W2:Y:S04]  /*33860*/  LDL.LU R11, [R1+0x2d18] ;  /* 0x002d1800010b7983 */ /* 0x000ea80000300800 */
[----:B------:R-:W-:Y:S04]  /*33870*/  STL.64 [R1+0x2cc0], R22 ;  /* 0x002cc01601007387 */ /* 0x000fe80000100a00 */
[----:B------:R0:W-:Y:S04]  /*33880*/  STL.64 [R1+0x2cb8], R20 ;  /* 0x002cb81401007387 */ /* 0x0001e80000100a00 */
[----:B0-----:R-:W3:Y:S04]  /*33890*/  LDL.LU.64 R20, [R1+0x60] ;  /* 0x0000600001147983 */ /* 0x001ee80000300a00 */
[----:B---3--:R0:W-:Y:S04]  /*338a0*/  STL.64 [R1+0x2cc8], R20 ;  /* 0x002cc81401007387 */ /* 0x0081e80000100a00 */
[----:B0-----:R-:W3:Y:S04]  /*338b0*/  LDL.LU.64 R20, [R1+0xb0] ;  /* 0x0000b00001147983 */ /* 0x001ee80000300a00 */
[----:B------:R-:W4:Y:S01]  /*338c0*/  LDL.LU.64 R12, [R1+0xa0] ;  /* 0x0000a000010c7983 */ /* 0x000f220000300a00 */
[----:B--2---:R-:W-:Y:S03]  /*338d0*/  HMMA.16816.F32.BF16 R24, R8, R24, R4 ;  /* 0x000000180818723c */ /* 0x004fe60000041804 */
[----:B----4-:R-:W-:Y:S04]  /*338e0*/  STL.64 [R1+0x2cd0], R12 ;  /* 0x002cd00c01007387 */ /* 0x010fe80000100a00 */
[----:B------:R0:W-:Y:S04]  /*338f0*/  STL [R1+0x2c78], R16 ;  /* 0x002c781001007387 */ /* 0x0001e80000100800 */
[----:B------:R1:W-:Y:S04]  /*33900*/  STL [R1+0x2c74], R17 ;  /* 0x002c741101007387 */ /* 0x0003e80000100800 */
[----:B------:R2:W-:Y:S04]  /*33910*/  STL [R1+0x2c70], R18 ;  /* 0x002c701201007387 */ /* 0x0005e80000100800 */
[----:B------:R4:W-:Y:S04]  /*33920*/  STL [R1+0x2c6c], R19 ;  /* 0x002c6c1301007387 */ /* 0x0009e80000100800 */
[----:B0-----:R-:W3:Y:S04]  /*33930*/  LDL.LU R16, [R1+0xf0] ;  /* 0x0000f00001107983 */ /* 0x001ee80000300800 */
[----:B-1----:R-:W3:Y:S04]  /*33940*/  LDL.LU R17, [R1+0xf4] ;  /* 0x0000f40001117983 */ /* 0x002ee80000300800 */
[----:B--2---:R-:W3:Y:S01]  /*33950*/  LDL.LU R18, [R1+0xf8] ;  /* 0x0000f80001127983 */ /* 0x004ee20000300800 */
[----:B------:R-:W-:-:S02]  /*33960*/  MOV R12, R29 ;  /* 0x0000001d000c7202 */ /* 0x000fc40000000f00 */
[----:B------:R-:W-:Y:S02]  /*33970*/  MOV R13, R15 ;  /* 0x0000000f000d7202 */ /* 0x000fe40000000f00 */
[----:B----4-:R-:W-:Y:S01]  /*33980*/  MOV R19, R28 ;  /* 0x0000001c00137202 */ /* 0x010fe20000000f00 */
[----:B------:R-:W3:Y:S01]  /*33990*/  LDL.LU.64 R6, [R1+0x2d10] ;  /* 0x002d100001067983 */ /* 0x000ee20000300a00 */
[----:B------:R-:W-:Y:S01]  /*339a0*/  IMAD.MOV.U32 R15, RZ, RZ, R0 ;  /* 0x000000ffff0f7224 */ /* 0x000fe200078e0000 */
[----:B------:R-:W-:Y:S02]  /*339b0*/  MOV R29, R26 ;  /* 0x0000001a001d7202 */ /* 0x000fe40000000f00 */
[----:B------:R0:W-:Y:S01]  /*339c0*/  STL [R1+0x40], R24 ;  /* 0x0000401801007387 */ /* 0x0001e20000100800 */
[----:B------:R-:W-:Y:S02]  /*339d0*/  MOV R28, R27 ;  /* 0x0000001b001c7202 */ /* 0x000fe40000000f00 */
[----:B------:R-:W-:Y:S01]  /*339e0*/  MOV R0, R25 ;  /* 0x0000001900007202 */ /* 0x000fe20000000f00 */
[----:B------:R-:W3:Y:S04]  /*339f0*/  LDL.LU.64 R26, [R1+0x2d08] ;  /* 0x002d0800011a7983 */ /* 0x000ee80000300a00 */
[----:B0-----:R-:W3:Y:S04]  /*33a00*/  LDL.LU.64 R24, [R1+0x2d00] ;  /* 0x002d000001187983 */ /* 0x001ee80000300a00 */
[----:B------:R-:W-:Y:S04]  /*33a10*/  STL [R1+0x2c90], R29 ;  /* 0x002c901d01007387 */ /* 0x000fe80000100800 */
[----:B------:R-:W-:Y:S04]  /*33a20*/  STL [R1+0x2c8c], R0 ;  /* 0x002c8c0001007387 */ /* 0x000fe80000100800 */
[----:B------:R-:W-:Y:S04]  /*33a30*/  STL [R1+0x2c88], R8 ;  /* 0x002c880801007387 */ /* 0x000fe80000100800 */
[----:B------:R-:W-:Y:S04]  /*33a40*/  STL [R1+0x2c84], R9 ;  /* 0x002c840901007387 */ /* 0x000fe80000100800 */
[----:B------:R0:W-:Y:S04]  /*33a50*/  STL [R1+0x2c80], R10 ;  /* 0x002c800a01007387 */ /* 0x0001e80000100800 */
[----:B------:R1:W-:Y:S04]  /*33a60*/  STL [R1+0x2c7c], R11 ;  /* 0x002c7c0b01007387 */ /* 0x0003e80000100800 */
[----:B0-----:R-:W2:Y:S04]  /*33a70*/  LDL.LU R10, [R1+0x118] ;  /* 0x00011800010a7983 */ /* 0x001ea80000300800 */
[----:B-1----:R-:W2:Y:S01]  /*33a80*/  LDL.LU R11, [R1+0x11c] ;  /* 0x00011c00010b7983 */ /* 0x002ea20000300800 */
[----:B---3--:R-:W-:-:S15]  /*33a90*/  HMMA.16816.F32.BF16 R4, R24, R6, R16 ;  /* 0x000000061804723c */ /* 0x008fde0000041810 */
[----:B------:R-:W-:-:S09]  /*33aa0*/  NOP ;  /* 0x0000000000007918 */ /* 0x000fd20000000000 */
[----:B------:R-:W-:Y:S02]  /*33ab0*/  MOV R18, R6 ;  /* 0x0000000600127202 */ /* 0x000fe40000000f00 */
[----:B------:R-:W-:Y:S01]  /*33ac0*/  MOV R19, R7 ;  /* 0x0000000700137202 */ /* 0x000fe20000000f00 */
[----:B------:R-:W-:Y:S01]  /*33ad0*/  IMAD.MOV.U32 R16, RZ, RZ, R4 ;  /* 0x000000ffff107224 */ /* 0x000fe200078e0004 */
[----:B------:R-:W-:Y:S01]  /*33ae0*/  MOV R17, R5 ;  /* 0x0000000500117202 */ /* 0x000fe20000000f00 */
[----:B------:R-:W2:Y:S04]  /*33af0*/  LDL.LU.64 R6, [R1+0x2cf8] ;  /* 0x002cf80001067983 */ /* 0x000ea80000300a00 */
[----:B------:R-:W2:Y:S02]  /*33b00*/  LDL.LU.64 R4, [R1+0x2cf0] ;  /* 0x002cf00001047983 */ /* 0x000ea40000300a00 */
[----:B--2---:R-:W-:Y:S02]  /*33b10*/  HMMA.16816.F32.BF16 R24, R24, R10, R4 ;  /* 0x0000000a1818723c */ /* 0x004fe40000041804 */
[----:B------:R-:W2:Y:S04]  /*33b20*/  LDL.LU.64 R6, [R1+0x2ce8] ;  /* 0x002ce80001067983 */ /* 0x000ea80000300a00 */
[----:B------:R-:W2:-:S15]  /*33b30*/  LDL.LU.64 R4, [R1+0x2ce0] ;  /* 0x002ce00001047983 */ /* 0x000e9e0000300a00 */
[----:B------:R-:W-:-:S03]  /*33b40*/  NOP ;  /* 0x0000000000007918 */ /* 0x000fc60000000000 */
[----:B------:R-:W-:Y:S01]  /*33b50*/  MOV R8, R24 ;  /* 0x0000001800087202 */ /* 0x000fe20000000f00 */
[----:B------:R-:W-:Y:S01]  /*33b60*/  IMAD.MOV.U32 R9, RZ, RZ, R25 ;  /* 0x000000ffff097224 */ /* 0x000fe200078e0019 */
[----:B------:R-:W-:Y:S01]  /*33b70*/  MOV R10, R26 ;  /* 0x0000001a000a7202 */ /* 0x000fe20000000f00 */
[----:B------:R-:W3:Y:S04]  /*33b80*/  LDL.LU R24, [R1+0x10] ;  /* 0x0000100001187983 */ /* 0x000ee80000300800 */
[----:B------:R-:W3:Y:S01]  /*33b90*/  LDL.LU R25, [R1+0x14] ;  /* 0x0000140001197983 */ /* 0x000ee20000300800 */
[----:B------:R-:W-:Y:S02]  /*33ba0*/  MOV R26, R2 ;  /* 0x00000002001a7202 */ /* 0x000fe40000000f00 */
[----:B------:R-:W-:Y:S01]  /*33bb0*/  MOV R11, R27 ;  /* 0x0000001b000b7202 */ /* 0x000fe20000000f00 */
[----:B------:R-:W4:Y:S01]  /*33bc0*/  LDL.LU R2, [R1+0x2cd8] ;  /* 0x002cd80001027983 */ /* 0x000f220000300800 */
[----:B------:R-:W-:-:S02]  /*33bd0*/  MOV R27, R3 ;  /* 0x00000003001b7202 */ /* 0x000fc40000000f00 */
[----:B------:R-:W-:Y:S01]  /*33be0*/  MOV R3, R21 ;  /* 0x0000001500037202 */ /* 0x000fe20000000f00 */
[----:B--2---:R-:W-:-:S15]  /*33bf0*/  HMMA.16816.F32.BF16 R12, R4, R20, R12 ;  /* 0x00000014040c723c */ /* 0x004fde000004180c */
[----:B------:R-:W-:-:S08]  /*33c00*/  NOP ;  /* 0x0000000000007918 */ /* 0x000fd00000000000 */
[----:B------:R0:W-:Y:S04]  /*33c10*/  STL.64 [R1+0x80], R12 ;  /* 0x0000800c01007387 */ /* 0x0001e80000100a00 */
[----:B------:R1:W-:Y:S04]  /*33c20*/  STL.64 [R1+0x88], R14 ;  /* 0x0000880e01007387 */ /* 0x0003e80000100a00 */
[----:B0-----:R-:W2:Y:S01]  /*33c30*/  LDL.LU.64 R12, [R1+0x2cd0] ;  /* 0x002cd000010c7983 */ /* 0x001ea20000300a00 */
[----:B-1----:R-:W-:-:S03]  /*33c40*/  IMAD.MOV.U32 R14, RZ, RZ, R20 ;  /* 0x000000ffff0e7224 */ /* 0x002fc600078e0014 */
[----:B------:R-:W3:Y:S04]  /*33c50*/  LDL.LU.64 R20, [R1+0x2cc8] ;  /* 0x002cc80001147983 */ /* 0x000ee80000300a00 */
[----:B------:R-:W2:Y:S01]  /*33c60*/  LDL.LU.64 R22, [R1+0x2cc0] ;  /* 0x002cc00001167983 */ /* 0x000ea20000300a00 */
[----:B---3--:R-:W-:Y:S06]  /*33c70*/  HMMA.16816.F32.BF16 R24, R4, R20, R24 ;  /* 0x000000140418723c */ /* 0x008fec0000041818 */
[----:B------:R-:W-:-:S02]  /*33c80*/  MOV R29, R20 ;  /* 0x00000014001d7202 */ /* 0x000fc40000000f00 */
[----:B------:R-:W-:Y:S02]  /*33c90*/  MOV R0, R21 ;  /* 0x0000001500007202 */ /* 0x000fe40000000f00 */
[----:B------:R-:W3:-:S13]  /*33ca0*/  LDL.LU.64 R20, [R1+0x2cb8] ;  /* 0x002cb80001147983 */ /* 0x000eda0000300a00 */
[----:B------:R0:W-:Y:S04]  /*33cb0*/  STL [R1+0x2bf8], R25 ;  /* 0x002bf81901007387 */ /* 0x0001e80000100800 */
[----:B------:R-:W-:Y:S04]  /*33cc0*/  STL [R1+0x2bf4], R26 ;  /* 0x002bf41a01007387 */ /* 0x000fe80000100800 */
[----:B------:R-:W-:Y:S04]  /*33cd0*/  STL [R1+0x2bf0], R27 ;  /* 0x002bf01b01007387 */ /* 0x000fe80000100800 */
[----:B------:R1:W-:Y:S01]  /*33ce0*/  STL [R1+0x2c20], R24 ;  /* 0x002c201801007387 */ /* 0x0003e20000100800 */
[----:B0-----:R-:W-:Y:S01]  /*33cf0*/  IMAD.MOV.U32 R25, RZ, RZ, R3 ;  /* 0x000000ffff197224 */ /* 0x001fe200078e0003 */
[----:B-1----:R-:W-:-:S05]  /*33d00*/  MOV R24, R14 ;  /* 0x0000000e00187202 */ /* 0x002fca0000000f00 */
[----:B------:R-:W-:Y:S04]  /*33d10*/  STL.64 [R1+0x2c38], R24 ;  /* 0x002c381801007387 */ /* 0x000fe80000100a00 */
[----:B------:R-:W3:Y:S01]  /*33d20*/  LDL.LU R26, [R1+0xd8] ;  /* 0x0000d800011a7983 */ /* 0x000ee20000300800 */
[----:B----4-:R-:W-:Y:S02]  /*33d30*/  MOV R27, R2 ;  /* 0x00000002001b7202 */ /* 0x010fe40000000f00 */
[----:B--2---:R-:W-:Y:S02]  /*33d40*/  MOV R3, R12 ;  /* 0x0000000c00037202 */ /* 0x004fe40000000f00 */
[----:B------:R-:W-:Y:S01]  /*33d50*/  MOV R2, R13 ;  /* 0x0000000d00027202 */ /* 0x000fe20000000f00 */
[----:B---3--:R-:W-:Y:S01]  /*33d60*/  HMMA.16816.F32.BF16 R4, R4, R12, R20 ;  /* 0x0000000c0404723c */ /* 0x008fe20000041814 */
[----:B------:R-:W2:Y:S04]  /*33d70*/  LDL.LU.64 R22, [R1+0x2cb0] ;  /* 0x002cb00001167983 */ /* 0x000ea80000300a00 */
[----:B------:R-:W2:-:S15]  /*33d80*/  LDL.LU.64 R20, [R1+0x2ca8] ;  /* 0x002ca80001147983 */ /* 0x000e9e0000300a00 */
[----:B------:R-:W-:-:S03]  /*33d90*/  NOP ;  /* 0x0000000000007918 */ /* 0x000fc60000000000 */
[----:B------:R-:W-:Y:S04]  /*33da0*/  STL.64 [R1+0x20], R4 ;  /* 0x0000200401007387 */ /* 0x000fe80000100a00 */
[----:B------:R2:W-:Y:S04]  /*33db0*/  STL.64 [R1+0x28], R6 ;  /* 0x0000280601007387 */ /* 0x0005e80000100a00 */
[----:B------:R-:W2:Y:S04]  /*33dc0*/  LDL.LU.64 R14, [R1+0x2ca0] ;  /* 0x002ca000010e7983 */ /* 0x000ea80000300a00 */
[----:B------:R-:W2:Y:S02]  /*33dd0*/  LDL.LU.64 R12, [R1+0x2c98] ;  /* 0x002c9800010c7983 */ /* 0x000ea40000300a00 */
[----:B--2---:R-:W-:Y:S07]  /*33de0*/  HMMA.16816.F32.BF16 R4, R12, R26, R20 ;  /* 0x0000001a0c04723c */ /* 0x004fee0000041814 */
[----:B------:R-:W-:Y:S01]  /*33df0*/  MOV R20, R29 ;  /* 0x0000001d00147202 */ /* 0x000fe20000000f00 */
[----:B------:R-:W-:Y:S01]  /*33e00*/  IMAD.MOV.U32 R21, RZ, RZ, R0 ;  /* 0x000000ffff157224 */ /* 0x000fe200078e0000 */
[----:B------:R-:W2:Y:S04]  /*33e10*/  LDL.LU R29, [R1+0x2c90] ;  /* 0x002c9000011d7983 */ /* 0x000ea80000300800 */
[----:B------:R-:W3:Y:S10]  /*33e20*/  LDL.LU R0, [R1+0x2c8c] ;  /* 0x002c8c0001007983 */ /* 0x000ef40000300800 */
[----:B------:R0:W-:Y:S04]  /*33e30*/  STL.64 [R1+0x2c18], R6 ;  /* 0x002c180601007387 */ /* 0x0001e80000100a00 */
[----:B------:R1:W-:Y:S01]  /*33e40*/  STL.64 [R1+0x2c10], R4 ;  /* 0x002c100401007387 */ /* 0x0003e20000100a00 */
[----:B0-----:R-:W-:-:S02]  /*33e50*/  MOV R6, R10 ;  /* 0x0000000a00067202 */ /* 0x001fc40000000f00 */
[----:B-1----:R-:W-:Y:S02]  /*33e60*/  MOV R4, R8 ;  /* 0x0000000800047202 */ /* 0x002fe40000000f00 */
[----:B------:R-:W-:Y:S01]  /*33e70*/  MOV R7, R11 ;  /* 0x0000000b00077202 */ /* 0x000fe20000000f00 */
[----:B------:R-:W4:Y:S01]  /*33e80*/  LDL.LU R8, [R1+0x2c88] ;  /* 0x002c880001087983 */ /* 0x000f220000300800 */
[----:B------:R-:W-:-:S03]  /*33e90*/  MOV R5, R9 ;  /* 0x0000000900057202 */ /* 0x000fc60000000f00 */
[----:B------:R-:W4:Y:S04]  /*33ea0*/  LDL.LU R9, [R1+0x2c84] ;  /* 0x002c840001097983 */ /* 0x000f280000300800 */
[----:B------:R-:W4:Y:S04]  /*33eb0*/  LDL.LU R10, [R1+0x2c80] ;  /* 0x002c8000010a7983 */ /* 0x000f280000300800 */
[----:B------:R-:W4:Y:S04]  /*33ec0*/  LDL.LU R11, [R1+0x2c7c] ;  /* 0x002c7c00010b7983 */ /* 0x000f280000300800 */
[----:B------:R-:W-:Y:S04]  /*33ed0*/  STL.64 [R1+0x2c30], R6 ;  /* 0x002c300601007387 */ /* 0x000fe80000100a00 */
[----:B------:R0:W-:Y:S02]  /*33ee0*/  STL.64 [R1+0x2c28], R4 ;  /* 0x002c280401007387 */ /* 0x0001e40000100a00 */
[----:B0-----:R-:W-:Y:S01]  /*33ef0*/  IMAD.MOV.U32 R4, RZ, RZ, R16 ;  /* 0x000000ffff047224 */ /* 0x001fe200078e0010 */
[----:B------:R-:W-:Y:S01]  /*33f00*/  MOV R5, R17 ;  /* 0x0000001100057202 */ /* 0x000fe20000000f00 */
[----:B------:R-:W4:Y:S04]  /*33f10*/  LDL.LU R16, [R1+0x2c78] ;  /* 0x002c780001107983 */ /* 0x000f280000300800 */
[----:B------:R-:W4:Y:S01]  /*33f20*/  LDL.LU R17, [R1+0x2c74] ;  /* 0x002c740001117983 */ /* 0x000f220000300800 */
[----:B------:R-:W-:-:S02]  /*33f30*/  MOV R6, R18 ;  /* 0x0000001200067202 */ /* 0x000fc40000000f00 */
[----:B------:R-:W-:Y:S01]  /*33f40*/  MOV R7, R19 ;  /* 0x0000001300077202 */ /* 0x000fe20000000f00 */
[----:B------:R-:W4:Y:S04]  /*33f50*/  LDL.LU R18, [R1+0x2c70] ;  /* 0x002c700001127983 */ /* 0x000f280000300800 */
[----:B------:R-:W4:Y:S04]  /*33f60*/  LDL.LU R19, [R1+0x2c6c] ;  /* 0x002c6c0001137983 */ /* 0x000f280000300800 */
[----:B------:R-:W-:Y:S04]  /*33f70*/  STL.64 [R1+0x2c48], R6 ;  /* 0x002c480601007387 */ /* 0x000fe80000100a00 */
[----:B------:R0:W-:Y:S04]  /*33f80*/  STL.64 [R1+0x2c40], R4 ;  /* 0x002c400401007387 */ /* 0x0001e80000100a00 */
[----:B0-----:R-:W4:Y:S01]  /*33f90*/  LDL.LU R4, [R1+0x40] ;  /* 0x0000400001047983 */ /* 0x001f220000300800 */
[----:B------:R-:W-:Y:S01]  /*33fa0*/  MOV R7, R28 ;  /* 0x0000001c00077202 */ /* 0x000fe20000000f00 */
[----:B--2---:R-:W-:Y:S01]  /*33fb0*/  IMAD.MOV.U32 R6, RZ, RZ, R29 ;  /* 0x000000ffff067224 */ /* 0x004fe200078e001d */
[----:B---3--:R-:W-:-:S02]  /*33fc0*/  MOV R5, R0 ;  /* 0x0000000000057202 */ /* 0x008fc40000000f00 */
[----:B------:R-:W2:Y:S04]  /*33fd0*/  LDL.LU R0, [R1+0x2c68] ;  /* 0x002c680001007983 */ /* 0x000ea80000300800 */
[----:B------:R-:W3:Y:S04]  /*33fe0*/  LDL.LU R29, [R1+0x2c64] ;  /* 0x002c6400011d7983 */ /* 0x000ee80000300800 */
[----:B------:R-:W3:Y:S04]  /*33ff0*/  LDL.LU R28, [R1+0x2c60] ;  /* 0x002c6000011c7983 */ /* 0x000ee80000300800 */
[----:B------:R-:W-:Y:S04]  /*34000*/  STL.64 [R1+0x2c08], R14 ;  /* 0x002c080e01007387 */ /* 0x000fe80000100a00 */
[----:B------:R0:W-:Y:S01]  /*34010*/  STL.64 [R1+0x2c00], R12 ;  /* 0x002c000c01007387 */ /* 0x0001e20000100a00 */
[----:B----4-:R-:W-:Y:S03]  /*34020*/  HMMA.16816.F32.BF16 R20, R8, R20, R16 ;  /* 0x000000140814723c */ /* 0x010fe60000041810 */
[----:B------:R-:W4:Y:S04]  /*34030*/  LDL.LU.64 R18, [R1+0x2c58] ;  /* 0x002c580001127983 */ /* 0x000f280000300a00 */
[----:B------:R-:W4:Y:S01]  /*34040*/  LDL.LU.64 R16, [R1+0x2c50] ;  /* 0x002c500001107983 */ /* 0x000f220000300a00 */
[----:B0-----:R-:W-:-:S02]  /*34050*/  MOV R12, R3 ;  /* 0x00000003000c7202 */ /* 0x001fc40000000f00 */
[----:B--2---:R-:W-:Y:S01]  /*34060*/  LOP3.LUT R3, R0, 0x6, RZ, 0xc0, !PT ;  /* 0x0000000600037812 */ /* 0x004fe200078ec0ff */
[----:B----4-:R-:W-:Y:S01]  /*34070*/  HMMA.16816.F32.BF16 R24, R16, R26, R4 ;  /* 0x0000001a1018723c */ /* 0x010fe20000041804 */
[----:B------:R-:W2:Y:S04]  /*34080*/  LDL.LU.64 R6, [R1+0x2c48] ;  /* 0x002c480001067983 */ /* 0x000ea80000300a00 */
[----:B------:R-:W2:-:S15]  /*34090*/  LDL.LU.64 R4, [R1+0x2c40] ;  /* 0x002c400001047983 */ /* 0x000e9e0000300a00 */
[----:B------:R-:W-:-:S03]  /*340a0*/  NOP ;  /* 0x0000000000007918 */ /* 0x000fc60000000000 */
[----:B------:R0:W-:Y:S01]  /*340b0*/  STL [R1], R24 ;  /* 0x0000001801007387 */ /* 0x0001e20000100800 */
[----:B------:R-:W-:-:S03]  /*340c0*/  MOV R0, R25 ;  /* 0x0000001900007202 */ /* 0x000fc60000000f00 */
[----:B------:R2:W-:Y:S04]  /*340d0*/  STL [R1+0x8], R26 ;  /* 0x0000081a01007387 */ /* 0x0005e80000100800 */
[----:B0-----:R-:W2:Y:S01]  /*340e0*/  LDL.LU.64 R24, [R1+0x2c38] ;  /* 0x002c380001187983 */ /* 0x001ea20000300a00 */
[----:B------:R-:W-:Y:S01]  /*340f0*/  MOV R13, R2 ;  /* 0x00000002000d7202 */ /* 0x000fe20000000f00 */
[----:B------:R-:W-:-:S05]  /*34100*/  IMAD.MOV.U32 R2, RZ, RZ, R27 ;  /* 0x000000ffff027224 */ /* 0x000fca00078e001b */
[----:B------:R0:W-:Y:S01]  /*34110*/  STL [R1+0x2bd8], R2 ;  /* 0x002bd80201007387 */ /* 0x0001e20000100800 */
[----:B--2---:R-:W-:Y:S03]  /*34120*/  HMMA.16816.F32.BF16 R24, R8, R24, R4 ;  /* 0x000000180818723c */ /* 0x004fe60000041804 */
[----:B------:R-:W2:Y:S04]  /*34130*/  LDL.LU.64 R6, [R1+0x2c30] ;  /* 0x002c300001067983 */ /* 0x000ea80000300a00 */
[----:B------:R-:W2:Y:S01]  /*34140*/  LDL.LU.64 R4, [R1+0x2c28] ;  /* 0x002c280001047983 */ /* 0x000ea20000300a00 */
[----:B0-----:R-:W0:-:S15]  /*34150*/  S2R R2, SR_CTAID.X ;  /* 0x0000000000027919 */ /* 0x001e1e0000002500 */
[----:B------:R1:W-:Y:S04]  /*34160*/  STL.64 [R1+0x10], R24 ;  /* 0x0000101801007387 */ /* 0x0003e80000100a00 */
[----:B------:R4:W-:Y:S01]  /*34170*/  STL.64 [R1+0x18], R26 ;  /* 0x0000181a01007387 */ /* 0x0009e20000100a00 */
[----:B-1----:R-:W1:Y:S01]  /*34180*/  S2R R25, SR_CTAID.X ;  /* 0x0000000000197919 */ /* 0x002e620000002500 */
[----:B----4-:R-:W4:Y:S02]  /*34190*/  S2R R27, SR_TID.X ;  /* 0x00000000001b7919 */ /* 0x010f240000002100 */
[----:B------:R-:W2:Y:S01]  /*341a0*/  LDL.LU R24, [R1+0x2c20] ;  /* 0x002c200001187983 */ /* 0x000ea20000300800 */
[----:B---3--:R-:W-:Y:S02]  /*341b0*/  LEA.HI R3, R28, R3, RZ, 0x1e ;  /* 0x000000031c037211 */ /* 0x008fe400078ff0ff */
[----:B0-----:R-:W-:-:S02]  /*341c0*/  SHF.L.U32 R2, R2, 0x5, RZ ;  /* 0x0000000502027819 */ /* 0x001fc400000006ff */
[----:B------:R-:W-:-:S04]  /*341d0*/  IADD3 R3, R3, UR4, RZ ;  /* 0x0000000403037c10 */ /* 0x000fc8000fffe0ff */
[C---:B------:R-:W-:Y:S02]  /*341e0*/  IADD3 R26, R3.reuse, 0x20, RZ ;  /* 0x00000020031a7810 */ /* 0x040fe40007ffe0ff */
[----:B------:R-:W-:Y:S02]  /*341f0*/  IADD3 R3, R3, 0x21, RZ ;  /* 0x0000002103037810 */ /* 0x000fe40007ffe0ff */
[----:B----4-:R-:W-:Y:S01]  /*34200*/  SHF.R.U32.HI R28, RZ, 0x2, R27 ;  /* 0x00000002ff1c7819 */ /* 0x010fe2000001161b */
[----:B-1----:R-:W-:-:S03]  /*34210*/  IMAD.SHL.U32 R25, R25, 0x20, RZ ;  /* 0x0000002019197824 */ /* 0x002fc600078e00ff */
[----:B------:R-:W-:-:S04]  /*34220*/  SGXT.U32 R28, R28, 0x3 ;  /* 0x000000031c1c781a */ /* 0x000fc80000000000 */
[----:B------:R-:W-:-:S04]  /*34230*/  LOP3.LUT R28, R2, 0x8, R28, 0xfe, !PT ;  /* 0x00000008021c7812 */ /* 0x000fc800078efe1c */
[----:B------:R-:W-:Y:S01]  /*34240*/  ISETP.GE.AND P1, PT, R28, R26, PT ;  /* 0x0000001a1c00720c */ /* 0x000fe20003f26270 */
[----:B--2---:R-:W-:Y:S01]  /*34250*/  HMMA.16816.F32.BF16 R8, R8, R12, R4 ;  /* 0x0000000c0808723c */ /* 0x004fe20000041804 */
[----:B------:R-:W2:Y:S04]  /*34260*/  LDL.LU.64 R6, [R1+0x2c18] ;  /* 0x002c180001067983 */ /* 0x000ea80000300a00 */
[----:B------:R-:W3:Y:S04]  /*34270*/  LDL.LU.64 R4, [R1+0x2c10] ;  /* 0x002c100001047983 */ /* 0x000ee80000300a00 */
[----:B------:R-:W4:Y:S04]  /*34280*/  LDL.LU.64 R14, [R1+0x2c08] ;  /* 0x002c0800010e7983 */ /* 0x000f280000300a00 */
[----:B------:R-:W4:Y:S10]  /*34290*/  LDL.LU.64 R12, [R1+0x2c00] ;  /* 0x002c0000010c7983 */ /* 0x000f340000300a00 */
[----:B------:R0:W-:Y:S04]  /*342a0*/  STL.64 [R1+0x2bd0], R10 ;  /* 0x002bd00a01007387 */ /* 0x0001e80000100a00 */
[----:B------:R1:W-:Y:S04]  /*342b0*/  STL.64 [R1+0x2bc8], R8 ;  /* 0x002bc80801007387 */ /* 0x0003e80000100a00 */
[----:B0-----:R-:W4:Y:S01]  /*342c0*/  LDL.LU R10, [R1+0x68] ;  /* 0x00006800010a7983 */ /* 0x001f220000300800 */
[----:B-1----:R-:W-:-:S02]  /*342d0*/  SHF.R.U32.HI R9, RZ, 0x2, R27 ;  /* 0x00000002ff097819 */ /* 0x002fc4000001161b */
[--C-:B------:R-:W-:Y:S02]  /*342e0*/  SHF.R.U32.HI R8, RZ, 0x2, R27.reuse ;  /* 0x00000002ff087819 */ /* 0x100fe4000001161b */
[----:B------:R-:W-:Y:S01]  /*342f0*/  SHF.R.U32.HI R27, RZ, 0x2, R27 ;  /* 0x00000002ff1b7819 */ /* 0x000fe2000001161b */
[----:B------:R-:W4:Y:S01]  /*34300*/  LDL.LU R11, [R1+0x6c] ;  /* 0x00006c00010b7983 */ /* 0x000f220000300800 */
[----:B------:R-:W-:Y:S02]  /*34310*/  SGXT.U32 R9, R9, 0x3 ;  /* 0x000000030909781a */ /* 0x000fe40000000000 */
[----:B------:R-:W-:Y:S02]  /*34320*/  SGXT.U32 R8, R8, 0x3 ;  /* 0x000000030808781a */ /* 0x000fe40000000000 */
[----:B------:R-:W-:Y:S02]  /*34330*/  SGXT.U32 R27, R27, 0x3 ;  /* 0x000000031b1b781a */ /* 0x000fe40000000000 */
[----:B------:R-:W-:-:S02]  /*34340*/  LOP3.LUT R9, R25, 0x18, R9, 0xfe, !PT ;  /* 0x0000001819097812 */ /* 0x000fc400078efe09 */
[----:B------:R-:W-:Y:S02]  /*34350*/  LOP3.LUT R8, R25, 0x10, R8, 0xfe, !PT ;  /* 0x0000001019087812 */ /* 0x000fe400078efe08 */
[----:B------:R-:W-:Y:S02]  /*34360*/  LOP3.LUT R27, R27, R25, RZ, 0xfc, !PT ;  /* 0x000000191b1b7212 */ /* 0x000fe400078efcff */
[----:B------:R-:W4:Y:S01]  /*34370*/  LDL.LU R25, [R1+0x2bf8] ;  /* 0x002bf80001197983 */ /* 0x000f220000300800 */
[-C--:B------:R-:W-:Y:S02]  /*34380*/  ISETP.GE.AND P2, PT, R8, R26.reuse, PT ;  /* 0x0000001a0800720c */ /* 0x080fe40003f46270 */
[-C--:B------:R-:W-:Y:S02]  /*34390*/  ISETP.GE.AND P6, PT, R27, R26.reuse, PT ;  /* 0x0000001a1b00720c */ /* 0x080fe40003fc6270 */
[----:B------:R-:W-:Y:S02]  /*343a0*/  ISETP.GE.AND P3, PT, R9, R26, PT ;  /* 0x0000001a0900720c */ /* 0x000fe40003f66270 */
[----:B------:R-:W-:Y:S01]  /*343b0*/  ISETP.GE.AND P4, PT, R27, R3, PT ;  /* 0x000000031b00720c */ /* 0x000fe20003f86270 */
[----:B------:R-:W4:Y:S04]  /*343c0*/  LDL.LU R26, [R1+0x2bf4] ;  /* 0x002bf400011a7983 */ /* 0x000f280000300800 */
[----:B------:R-:W4:Y:S01]  /*343d0*/  LDL.LU R27, [R1+0x2bf0] ;  /* 0x002bf000011b7983 */ /* 0x000f220000300800 */
[----:B---3--:R-:W-:Y:S01]  /*343e0*/  FMUL R4, R4, UR9 ;  /* 0x0000000904047c20 */ /* 0x008fe20008400000 */
[----:B--2---:R-:W-:Y:S01]  /*343f0*/  FMUL R6, R6, UR9 ;  /* 0x0000000906067c20 */ /* 0x004fe20008400000 */
[----:B----4-:R-:W-:-:S15]  /*34400*/  HMMA.16816.F32.BF16 R24, R12, R10, R24 ;  /* 0x0000000a0c18723c */ /* 0x010fde0000041818 */
[----:B------:R-:W-:-:S08]  /*34410*/  NOP ;  /* 0x0000000000007918 */ /* 0x000fd00000000000 */
[----:B------:R0:W-:Y:S02]  /*34420*/  STL [R1+0x2bdc], R27 ;  /* 0x002bdc1b01007387 */ /* 0x0001e40000100800 */
[----:B0-----:R-:W-:Y:S02]  /*34430*/  FSEL R27, R4, -INF , P6 ;  /* 0xff800000041b7808 */ /* 0x001fe40003000000 */
[----:B------:R-:W-:Y:S01]  /*34440*/  ISETP.GE.AND P6, PT, R8, R3, PT ;  /* 0x000000030800720c */ /* 0x000fe20003fc6270 */
[----:B------:R-:W2:Y:S04]  /*34450*/  LDL.LU R4, [R1+0x8] ;  /* 0x0000080001047983 */ /* 0x000ea80000300800 */
[----:B------:R0:W-:Y:S01]  /*34460*/  STL [R1+0x44], R27 ;  /* 0x0000441b01007387 */ /* 0x0001e20000100800 */
[----:B------:R-:W-:-:S03]  /*34470*/  FSEL R8, R6, -INF , P1 ;  /* 0xff80000006087808 */ /* 0x000fc60000800000 */
[----:B------:R-:W3:Y:S01]  /*34480*/  LDL.LU R6, [R1] ;  /* 0x0000000001067983 */ /* 0x000ee20000300800 */
[-C--:B------:R-:W-:Y:S02]  /*34490*/  ISETP.GE.AND P5, PT, R28, R3.reuse, PT ;  /* 0x000000031c00720c */ /* 0x080fe40003fa6270 */
[----:B------:R-:W-:Y:S02]  /*344a0*/  ISETP.GE.AND P1, PT, R9, R3, PT ;  /* 0x000000030900720c */ /* 0x000fe40003f26270 */
[----:B0-----:R-:W-:-:S04]  /*344b0*/  SHF.L.U32 R27, R29, 0x1, RZ ;  /* 0x000000011d1b7819 */ /* 0x001fc800000006ff */
[----:B------:R-:W-:Y:S02]  /*344c0*/  LOP3.LUT R3, R27, 0x6, RZ, 0xc0, !PT ;  /* 0x000000061b037812 */ /* 0x000fe400078ec0ff */
[----:B------:R-:W0:Y:S01]  /*344d0*/  S2R R27, SR_TID.X ;  /* 0x00000000001b7919 */ /* 0x000e220000002100 */
[----:B------:R-:W-:Y:S01]  /*344e0*/  HMMA.16816.F32.BF16 R20, R16, R10, R20 ;  /* 0x0000000a1014723c */ /* 0x000fe20000041814 */
[----:B------:R-:W-:Y:S05]  /*344f0*/  STL [R1+0x50], R8 ;  /* 0x0000500801007387 */ /* 0x000fea0000100800 */
[----:B------:R1:W-:Y:S04]  /*34500*/  STL.64 [R1+0x2be8], R18 ;  /* 0x002be81201007387 */ /* 0x0003e80000100a00 */
[----:B------:R0:W-:Y:S01]  /*34510*/  STL.64 [R1+0x2be0], R16 ;  /* 0x002be01001007387 */ /* 0x0001e20000100a00 */
[----:B------:R-:W-:-:S03]  /*34520*/  LOP3.LUT R11, R29, 0x60, RZ, 0xc0, !PT ;  /* 0x000000601d0b7812 */ /* 0x000fc600078ec0ff */
[----:B-1----:R-:W4:Y:S01]  /*34530*/  LDL.LU.64 R18, [R1+0xb8] ;  /* 0x0000b80001127983 */ /* 0x002f220000300a00 */
[----:B------:R-:W-:-:S08]  /*34540*/  LEA.HI R3, R11, R3, RZ, 0x1e ;  /* 0x000000030b037211 */ /* 0x000fd000078ff0ff */
[----:B------:R1:W-:Y:S04]  /*34550*/  STL.64 [R1+0x2bc0], R22 ;  /* 0x002bc01601007387 */ /* 0x0003e80000100a00 */
[----:B------:R-:W-:Y:S01]  /*34560*/  STL.64 [R1+0x2bb8], R20 ;  /* 0x002bb81401007387 */ /* 0x000fe20000100a00 */
[----:B0-----:R-:W-:Y:S01]  /*34570*/  SHF.R.U32.HI R17, RZ, 0x2, R27 ;  /* 0x00000002ff117819 */ /* 0x001fe2000001161b */
[----:B------:R-:W-:Y:S02]  /*34580*/  FMUL R27, R5, UR9 ;  /* 0x00000009051b7c20 */ /* 0x000fe40008400000 */
[----:B-1----:R-:W4:Y:S04]  /*34590*/  LDL.LU R22, [R1+0xa8] ;  /* 0x0000a80001167983 */ /* 0x002f280000300800 */
[----:B------:R-:W4:Y:S04]  /*345a0*/  LDL.LU R23, [R1+0xac] ;  /* 0x0000ac0001177983 */ /* 0x000f280000300800 */
[----:B------:R-:W4:Y:S04]  /*345b0*/  LDL.LU R8, [R1+0x20] ;  /* 0x0000200001087983 */ /* 0x000f280000300800 */
[----:B------:R-:W4:Y:S04]  /*345c0*/  LDL.LU R9, [R1+0x24] ;  /* 0x0000240001097983 */ /* 0x000f280000300800 */
[----:B------:R-:W4:Y:S04]  /*345d0*/  LDL.LU R10, [R1+0x28] ;  /* 0x00002800010a7983 */ /* 0x000f280000300800 */
[----:B------:R-:W4:Y:S01]  /*345e0*/  LDL.LU R11, [R1+0x2c] ;  /* 0x00002c00010b7983 */ /* 0x000f220000300800 */
[----:B------:R-:W-:-:S04]  /*345f0*/  SGXT.U32 R17, R17, 0x3 ;  /* 0x000000031111781a */ /* 0x000fc80000000000 */
[----:B------:R-:W-:Y:S01]  /*34600*/  LOP3.LUT R17, R17, R2, RZ, 0xfc, !PT ;  /* 0x0000000211117212 */ /* 0x000fe200078efcff */
[----:B------:R-:W-:Y:S01]  /*34610*/  FMUL R2, R7, UR9 ;  /* 0x0000000907027c20 */ /* 0x000fe20008400000 */
[----:B--2---:R-:W-:Y:S01]  /*34620*/  FMUL R4, R4, UR9 ;  /* 0x0000000904047c20 */ /* 0x004fe20008400000 */
[----:B---3--:R-:W-:-:S04]  /*34630*/  FMUL R6, R6, UR9 ;  /* 0x0000000906067c20 */ /* 0x008fc80008400000 */
[----:B------:R-:W-:Y:S02]  /*34640*/  FSEL R5, R4, -INF , P3 ;  /* 0xff80000004057808 */ /* 0x000fe40001800000 */
[----:B------:R-:W-:-:S05]  /*34650*/  FSEL R6, R6, -INF , P2 ;  /* 0xff80000006067808 */ /* 0x000fca0001000000 */
[----:B------:R-:W-:Y:S04]  /*34660*/  STL [R1+0x4c], R6 ;  /* 0x00004c0601007387 */ /* 0x000fe80000100800 */
[----:B------:R-:W2:Y:S04]  /*34670*/  LDL.LU R4, [R1+0x80] ;  /* 0x0000800001047983 */ /* 0x000ea80000300800 */
[----:B------:R0:W-:Y:S04]  /*34680*/  STL [R1+0x48], R5 ;  /* 0x0000480501007387 */ /* 0x0001e80000100800 */
[----:B0-----:R-:W2:Y:S04]  /*34690*/  LDL.LU R5, [R1+0x84] ;  /* 0x0000840001057983 */ /* 0x001ea80000300800 */
[----:B------:R-:W2:Y:S04]  /*346a0*/  LDL.LU R6, [R1+0x88] ;  /* 0x0000880001067983 */ /* 0x000ea80000300800 */
[----:B------:R-:W2:Y:S01]  /*346b0*/  LDL.LU R7, [R1+0x8c] ;  /* 0x00008c0001077983 */ /* 0x000ea20000300800 */
[----:B------:R-:W-:-:S04]  /*346c0*/  IADD3 R3, R3, UR4, RZ ;  /* 0x0000000403037c10 */ /* 0x000fc8000fffe0ff */
[----:B------:R-:W-:Y:S02]  /*346d0*/  IADD3 R3, R3, 0x40, RZ ;  /* 0x0000004003037810 */ /* 0x000fe40007ffe0ff */
[----:B----4-:R-:W-:Y:S01]  /*346e0*/  MOV R21, R18 ;  /* 0x0000001200157202 */ /* 0x010fe20000000f00 */
[----:B------:R-:W-:Y:S01]  /*346f0*/  IMAD.MOV.U32 R20, RZ, RZ, R19 ;  /* 0x000000ffff147224 */ /* 0x000fe200078e0013 */
[----:B------:R-:W-:Y:S01]  /*34700*/  ISETP.GE.AND P2, PT, R17, R3, PT ;  /* 0x000000031100720c */ /* 0x000fe20003f46270 */
[----:B--2---:R-:W-:Y:S01]  /*34710*/  HMMA.16816.F32.BF16 R4, R12, R18, R4 ;  /* 0x000000120c04723c */ /* 0x004fe20000041804 */
[----:B------:R-:W2:Y:S04]  /*34720*/  LDL.LU.64 R18, [R1+0x2be8] ;  /* 0x002be80001127983 */ /* 0x000ea80000300a00 */
[----:B------:R-:W2:-:S15]  /*34730*/  LDL.LU.64 R16, [R1+0x2be0] ;  /* 0x002be00001107983 */ /* 0x000e9e0000300a00 */
[----:B------:R-:W-:-:S03]  /*34740*/  NOP ;  /* 0x0000000000007918 */ /* 0x000fc60000000000 */
[----:B------:R0:W-:Y:S02]  /*34750*/  STL.64 [R1+0x2ba0], R6 ;  /* 0x002ba00601007387 */ /* 0x0001e40000100a00 */
[----:B0-----:R-:W0:Y:S01]  /*34760*/  S2R R7, SR_TID.X ;  /* 0x0000000000077919 */ /* 0x001e220000002100 */
[----:B------:R-:W1:Y:S01]  /*34770*/  S2R R6, SR_CTAID.X ;  /* 0x0000000000067919 */ /* 0x000e620000002500 */
[----:B------:R3:W-:Y:S02]  /*34780*/  STL.64 [R1+0x2b98], R4 ;  /* 0x002b980401007387 */ /* 0x0007e40000100a00 */
[----:B---3--:R-:W-:Y:S02]  /*34790*/  FSEL R4, R27, -INF , P4 ;  /* 0xff8000001b047808 */ /* 0x008fe40002000000 */
[----:B------:R-:W3:Y:S04]  /*347a0*/  LDL.LU R27, [R1+0x2bdc] ;  /* 0x002bdc00011b7983 */ /* 0x000ee80000300800 */
[----:B------:R4:W-:Y:S01]  /*347b0*/  STL [R1+0x38], R4 ;  /* 0x0000380401007387 */ /* 0x0009e20000100800 */
[----:B0-----:R-:W-:-:S02]  /*347c0*/  SHF.R.U32.HI R5, RZ, 0x2, R7 ;  /* 0x00000002ff057819 */ /* 0x001fc40000011607 */
[----:B------:R-:W-:Y:S02]  /*347d0*/  SHF.R.U32.HI R7, RZ, 0x2, R7 ;  /* 0x00000002ff077819 */ /* 0x000fe40000011607 */
[----:B-1----:R-:W-:Y:S02]  /*347e0*/  SHF.L.U32 R6, R6, 0x5, RZ ;  /* 0x0000000506067819 */ /* 0x002fe400000006ff */
[----:B------:R-:W-:-:S04]  /*347f0*/  SGXT.U32 R7, R7, 0x3 ;  /* 0x000000030707781a */ /* 0x000fc80000000000 */
[----:B------:R-:W-:Y:S02]  /*34800*/  LOP3.LUT R7, R6, 0x18, R7, 0xfe, !PT ;  /* 0x0000001806077812 */ /* 0x000fe400078efe07 */
[----:B------:R-:W-:Y:S02]  /*34810*/  FSEL R6, R2, -INF , P5 ;  /* 0xff80000002067808 */ /* 0x000fe40002800000 */
[----:B------:R-:W2:Y:S04]  /*34820*/  LDL.LU R2, [R1+0x2bd8] ;  /* 0x002bd80001027983 */ /* 0x000ea80000300800 */
[----:B------:R-:W-:Y:S01]  /*34830*/  STL [R1+0x3c], R6 ;  /* 0x00003c0601007387 */ /* 0x000fe20000100800 */
[----:B------:R-:W-:Y:S03]  /*34840*/  HMMA.16816.F32.BF16 R12, R12, R22, R8 ;  /* 0x000000160c0c723c */ /* 0x000fe60000041808 */
[----:B------:R-:W3:Y:S04]  /*34850*/  LDL.LU.64 R10, [R1+0x2bd0] ;  /* 0x002bd000010a7983 */ /* 0x000ee80000300a00 */
[----:B------:R-:W3:Y:S01]  /*34860*/  LDL.LU.64 R8, [R1+0x2bc8] ;  /* 0x002bc80001087983 */ /* 0x000ee20000300a00 */
[----:B------:R-:W-:-:S02]  /*34870*/  ISETP.GE.AND P3, PT, R28, R3, PT ;  /* 0x000000031c00720c */ /* 0x000fc40003f66270 */
[----:B------:R-:W0:Y:S01]  /*34880*/  S2R R28, SR_CTAID.X ;  /* 0x00000000001c7919 */ /* 0x000e220000002500 */
[----:B----4-:R-:W-:-:S12]  /*34890*/  SHF.L.U32 R4, R29, 0x1, RZ ;  /* 0x000000011d047819 */ /* 0x010fd800000006ff */
[----:B------:R1:W-:Y:S02]  /*348a0*/  STL.64 [R1+0x2bb0], R14 ;  /* 0x002bb00e01007387 */ /* 0x0003e40000100a00 */
[----:B-1----:R-:W1:Y:S01]  /*348b0*/  S2R R15, SR_TID.X ;  /* 0x00000000000f7919 */ /* 0x002e620000002100 */
[----:B------:R-:W4:Y:S01]  /*348c0*/  S2R R14, SR_CTAID.X ;  /* 0x00000000000e7919 */ /* 0x000f220000002500 */
[----:B------:R-:W-:Y:S02]  /*348d0*/  LOP3.LUT R6, R29, 0x60, RZ, 0xc0, !PT ;  /* 0x000000601d067812 */ /* 0x000fe400078ec0ff */
[----:B------:R-:W-:Y:S01]  /*348e0*/  LOP3.LUT R4, R4, 0x6, RZ, 0xc0, !PT ;  /* 0x0000000604047812 */ /* 0x000fe200078ec0ff */
[----:B------:R-:W-:-:S03]  /*348f0*/  FMUL R0, R0, UR9 ;  /* 0x0000000900007c20 */ /* 0x000fc60008400000 */
[----:B------:R-:W-:Y:S01]  /*34900*/  LEA.HI R4, R6, R4, RZ, 0x1e ;  /* 0x0000000406047211 */ /* 0x000fe200078ff0ff */
[----:B------:R2:W-:Y:S01]  /*34910*/  STL.64 [R1+0x2ba8], R12 ;  /* 0x002ba80c01007387 */ /* 0x0005e20000100a00 */
[----:B------:R-:W-:Y:S02]  /*34920*/  FSEL R0, R0, -INF , P6 ;  /* 0xff80000000007808 */ /* 0x000fe40003000000 */
[----:B0-----:R-:W-:Y:S02]  /*34930*/  SHF.L.U32 R28, R28, 0x5, RZ ;  /* 0x000000051c1c7819 */ /* 0x001fe400000006ff */
[----:B------:R-:W-:Y:S01]  /*34940*/  SGXT.U32 R5, R5, 0x3 ;  /* 0x000000030505781a */ /* 0x000fe20000000000 */
[----:B------:R-:W-:Y:S01]  /*34950*/  FMUL R24, R24, UR9 ;  /* 0x0000000918187c20 */ /* 0x000fe20008400000 */
[----:B------:R-:W-:Y:S01]  /*34960*/  FMUL R26, R26, UR9 ;  /* 0x000000091a1a7c20 */ /* 0x000fe20008400000 */
[----:B------:R-:W-:Y:S02]  /*34970*/  IADD3 R4, R4, UR4, RZ ;  /* 0x0000000404047c10 */ /* 0x000fe4000fffe0ff */
[----:B------:R-:W-:Y:S01]  /*34980*/  LOP3.LUT R5, R28, 0x10, R5, 0xfe, !PT ;  /* 0x000000101c057812 */ /* 0x000fe200078efe05 */
[----:B------:R-:W-:Y:S01]  /*34990*/  STL [R1+0x2b88], R0 ;  /* 0x002b880001007387 */ /* 0x000fe20000100800 */
[----:B------:R-:W-:-:S02]  /*349a0*/  ISETP.GE.AND P5, PT, R7, R3, PT ;  /* 0x000000030700720c */ /* 0x000fc40003fa6270 */
[----:B------:R-:W-:Y:S01]  /*349b0*/  ISETP.GE.AND P4, PT, R5, R3, PT ;  /* 0x000000030500720c */ /* 0x000fe20003f86270 */
[----:B------:R-:W-:Y:S01]  /*349c0*/  VIADD R3, R4, 0x41 ;  /* 0x0000004104037836 */ /* 0x000fe20000000000 */
[----:B-1----:R-:W-:Y:S02]  /*349d0*/  SHF.R.U32.HI R15, RZ, 0x2, R15 ;  /* 0x00000002ff0f7819 */ /* 0x002fe4000001160f */
[----:B----4-:R-:W-:Y:S02]  /*349e0*/  SHF.L.U32 R14, R14, 0x5, RZ ;  /* 0x000000050e0e7819 */ /* 0x010fe400000006ff */
[----:B------:R-:W-:-:S04]  /*349f0*/  SGXT.U32 R15, R15, 0x3 ;  /* 0x000000030f0f781a */ /* 0x000fc80000000000 */
[----:B------:R-:W-:-:S04]  /*34a00*/  LOP3.LUT R15, R15, R14, RZ, 0xfc, !PT ;  /* 0x0000000e0f0f7212 */ /* 0x000fc800078efcff */
[----:B------:R-:W-:Y:S01]  /*34a10*/  ISETP.GE.AND P6, PT, R15, R3, PT ;  /* 0x000000030f00720c */ /* 0x000fe20003fc6270 */
[----:B--2---:R-:W-:-:S05]  /*34a20*/  FMUL R6, R2, UR9 ;  /* 0x0000000902067c20 */ /* 0x004fca0008400000 */
[----:B------:R-:W-:Y:S02]  /*34a30*/  FSEL R12, R6, -INF , P1 ;  /* 0xff800000060c7808 */ /* 0x000fe40000800000 */
[----:B------:R-:W-:-:S03]  /*34a40*/  FSEL R6, R24, -INF , P2 ;  /* 0xff80000018067808 */ /* 0x000fc60001000000 */
[----:B------:R0:W-:Y:S04]  /*34a50*/  STL [R1+0x30], R12 ;  /* 0x0000300c01007387 */ /* 0x0001e80000100800 */
[----:B------:R1:W-:Y:S01]  /*34a60*/  STL [R1+0x28], R6 ;  /* 0x0000280601007387 */ /* 0x0003e20000100800 */
[----:B0-----:R-:W-:Y:S02]  /*34a70*/  FSEL R12, R26, -INF , P3 ;  /* 0xff8000001a0c7808 */ /* 0x001fe40001800000 */
[----:B------:R-:W-:-:S03]  /*34a80*/  ISETP.GE.AND P3, PT, R7, R3, PT ;  /* 0x000000030700720c */ /* 0x000fc60003f66270 */
[----:B------:R0:W-:Y:S01]  /*34a90*/  STL [R1+0x2c], R12 ;  /* 0x00002c0c01007387 */ /* 0x0001e20000100800 */
[----:B---3--:R-:W-:Y:S01]  /*34aa0*/  HMMA.16816.F32.BF16 R8, R16, R22, R8 ;  /* 0x000000161008723c */ /* 0x008fe20000041808 */
[----:B-1----:R-:W-:Y:S02]  /*34ab0*/  MOV R6, R21 ;  /* 0x0000001500067202 */ /* 0x002fe40000000f00 */
[----:B------:R-:W-:Y:S01]  /*34ac0*/  MOV R7, R20 ;  /* 0x0000001400077202 */ /* 0x000fe20000000f00 */
[----:B0-----:R-:W2:Y:S04]  /*34ad0*/  LDL.LU R12, [R1+0x10] ;  /* 0x00001000010c7983 */ /* 0x001ea80000300800 */
[----:B------:R-:W2:Y:S04]  /*34ae0*/  LDL.LU R13, [R1+0x14] ;  /* 0x00001400010d7983 */ /* 0x000ea80000300800 */
[----:B------:R-:W2:Y:S04]  /*34af0*/  LDL.LU R14, [R1+0x18] ;  /* 0x00001800010e7983 */ /* 0x000ea80000300800 */
[----:B------:R-:W2:Y:S04]  /*34b00*/  LDL.LU R15, [R1+0x1c] ;  /* 0x00001c00010f7983 */ /* 0x000ea80000300800 */
[----:B------:R-:W3:Y:S04]  /*34b10*/  LDL.LU.64 R22, [R1+0x2bc0] ;  /* 0x002bc00001167983 */ /* 0x000ee80000300a00 */
[----:B------:R-:W4:Y:S01]  /*34b20*/  LDL.LU.64 R20, [R1+0x2bb8] ;  /* 0x002bb80001147983 */ /* 0x000f220000300a00 */
[----:B------:R-:W0:Y:S01]  /*34b30*/  S2R R2, SR_TID.X ;  /* 0x0000000000027919 */ /* 0x000e220000002100 */
[----:B------:R-:W-:-:S02]  /*34b40*/  ISETP.GE.AND P2, PT, R5, R3, PT ;  /* 0x000000030500720c */ /* 0x000fc40003f46270 */
[----:B0-----:R-:W-:-:S04]  /*34b50*/  SHF.R.U32.HI R0, RZ, 0x2, R2 ;  /* 0x00000002ff007819 */ /* 0x001fc80000011602 */
[----:B------:R-:W-:-:S04]  /*34b60*/  SGXT.U32 R0, R0, 0x3 ;  /* 0x000000030000781a */ /* 0x000fc80000000000 */
[----:B------:R-:W-:-:S04]  /*34b70*/  LOP3.LUT R0, R28, 0x8, R0, 0xfe, !PT ;  /* 0x000000081c007812 */ /* 0x000fc800078efe00 */
[----:B------:R-:W-:Y:S02]  /*34b80*/  ISETP.GE.AND P1, PT, R0, R3, PT ;  /* 0x000000030000720c */ /* 0x000fe40003f26270 */
[----:B------:R-:W-:Y:S01]  /*34b90*/  IADD3 R3, R4, 0x60, RZ ;  /* 0x0000006004037810 */ /* 0x000fe20007ffe0ff */
[----:B----4-:R-:W-:Y:S01]  /*34ba0*/  FMUL R26, R20, UR9 ;  /* 0x00000009141a7c20 */ /* 0x010fe20008400000 */
[----:B------:R-:W-:Y:S01]  /*34bb0*/  FMUL R20, R27, UR9 ;  /* 0x000000091b147c20 */ /* 0x000fe20008400000 */
[----:B------:R-:W-:Y:S01]  /*34bc0*/  SHF.R.U32.HI R27, RZ, 0x2, R2 ;  /* 0x00000002ff1b7819 */ /* 0x000fe20000011602 */
[----:B---3--:R-:W-:Y:S01]  /*34bd0*/  FMUL R24, R22, UR9 ;  /* 0x0000000916187c20 */ /* 0x008fe20008400000 */
[----:B------:R-:W-:Y:S02]  /*34be0*/  FMUL R22, R25, UR9 ;  /* 0x0000000919167c20 */ /* 0x000fe40008400000 */
[----:B------:R-:W-:Y:S02]  /*34bf0*/  SGXT.U32 R27, R27, 0x3 ;  /* 0x000000031b1b781a */ /* 0x000fe40000000000 */
[----:B------:R-:W-:-:S02]  /*34c00*/  FSEL R26, R26, -INF , P4 ;  /* 0xff8000001a1a7808 */ /* 0x000fc40002000000 */
[----:B------:R-:W-:Y:S02]  /*34c10*/  FSEL R25, R24, -INF , P5 ;  /* 0xff80000018197808 */ /* 0x000fe40002800000 */
[----:B------:R-:W-:Y:S02]  /*34c20*/  LOP3.LUT R27, R27, R28, RZ, 0xfc, !PT ;  /* 0x0000001c1b1b7212 */ /* 0x000fe400078efcff */
[----:B------:R-:W-:Y:S01]  /*34c30*/  FSEL R28, R22, -INF , P6 ;  /* 0xff800000161c7808 */ /* 0x000fe20003000000 */
[----:B------:R-:W-:Y:S04]  /*34c40*/  STL [R1+0x24], R26 ;  /* 0x0000241a01007387 */ /* 0x000fe80000100800 */
[----:B------:R-:W-:Y:S01]  /*34c50*/  STL [R1+0x2b8c], R26 ;  /* 0x002b8c1a01007387 */ /* 0x000fe20000100800 */
[----:B--2---:R-:W-:Y:S03]  /*34c60*/  HMMA.16816.F32.BF16 R16, R16, R6, R12 ;  /* 0x000000061010723c */ /* 0x004fe6000004180c */
[----:B------:R0:W-:Y:S04]  /*34c70*/  STL [R1+0x2b90], R28 ;  /* 0x002b901c01007387 */ /* 0x0001e80000100800 */
[----:B------:R-:W-:Y:S04]  /*34c80*/  STL [R1+0x20], R25 ;  /* 0x0000201901007387 */ /* 0x000fe80000100800 */
[----:B------:R1:W-:Y:S04]  /*34c90*/  STL [R1+0x2b94], R25 ;  /* 0x002b941901007387 */ /* 0x0003e80000100800 */
[----:B------:R-:W2:Y:S04]  /*34ca0*/  LDL.LU.64 R14, [R1+0x2bb0] ;  /* 0x002bb000010e7983 */ /* 0x000ea80000300a00 */
[----:B------:R-:W3:Y:S01]  /*34cb0*/  LDL.LU.64 R12, [R1+0x2ba8] ;  /* 0x002ba800010c7983 */ /* 0x000ee20000300a00 */
[----:B------:R-:W-:-:S03]  /*34cc0*/  ISETP.GE.AND P6, PT, R5, R3, PT ;  /* 0x000000030500720c */ /* 0x000fc60003fc6270 */
[----:B------:R-:W4:Y:S04]  /*34cd0*/  LDL.LU.64 R6, [R1+0x2ba0] ;  /* 0x002ba00001067983 */ /* 0x000f280000300a00 */
[----:B------:R-:W4:Y:S01]  /*34ce0*/  LDL.LU.64 R4, [R1+0x2b98] ;  /* 0x002b980001047983 */ /* 0x000f220000300a00 */
[----:B0-----:R-:W0:Y:S01]  /*34cf0*/  S2R R28, SR_CTAID.X ;  /* 0x00000000001c7919 */ /* 0x001e220000002500 */
[C---:B------:R-:W-:Y:S02]  /*34d00*/  SHF.L.U32 R26, R29.reuse, 0x1, RZ ;  /* 0x000000011d1a7819 */ /* 0x040fe400000006ff */
[----:B------:R-:W-:Y:S02]  /*34d10*/  SHF.R.U32.HI R22, RZ, 0x2, R2 ;  /* 0x00000002ff167819 */ /* 0x000fe40000011602 */
[----:B------:R-:W-:-:S02]  /*34d20*/  LOP3.LUT R24, R29, 0x60, RZ, 0xc0, !PT ;  /* 0x000000601d187812 */ /* 0x000fc400078ec0ff */
[----:B------:R-:W-:Y:S02]  /*34d30*/  LOP3.LUT R26, R26, 0x6, RZ, 0xc0, !PT ;  /* 0x000000061a1a7812 */ /* 0x000fe400078ec0ff */
[----:B------:R-:W-:Y:S02]  /*34d40*/  SGXT.U32 R22, R22, 0x3 ;  /* 0x000000031616781a */ /* 0x000fe40000000000 */
[-C--:B------:R-:W-:Y:S02]  /*34d50*/  ISETP.GE.AND P5, PT, R0, R3.reuse, PT ;  /* 0x000000030000720c */ /* 0x080fe40003fa6270 */
[----:B------:R-:W-:Y:S01]  /*34d60*/  LEA.HI R26, R24, R26, RZ, 0x1e ;  /* 0x0000001a181a7211 */ /* 0x000fe200078ff0ff */
[----:B------:R-:W-:Y:S01]  /*34d70*/  FMUL R21, R21, UR9 ;  /* 0x0000000915157c20 */ /* 0x000fe20008400000 */
[----:B------:R-:W-:Y:S01]  /*34d80*/  FSEL R2, R20, -INF , P1 ;  /* 0xff80000014027808 */ /* 0x000fe20000800000 */
[----:B------:R-:W-:Y:S01]  /*34d90*/  FMUL R20, R8, UR9 ;  /* 0x0000000908147c20 */ /* 0x000fe20008400000 */
[----:B------:R-:W-:Y:S01]  /*34da0*/  IADD3 R26, R26, UR4, RZ ;  /* 0x000000041a1a7c10 */ /* 0x000fe2000fffe0ff */
[----:B------:R-:W-:Y:S01]  /*34db0*/  FMUL R23, R23, UR9 ;  /* 0x0000000917177c20 */ /* 0x000fe20008400000 */
[----:B------:R-:W-:-:S02]  /*34dc0*/  ISETP.GE.AND P4, PT, R27, R3, PT ;  /* 0x000000031b00720c */ /* 0x000fc40003f86270 */
[----:B------:R-:W-:Y:S02]  /*34dd0*/  FSEL R24, R21, -INF , P2 ;  /* 0xff80000015187808 */ /* 0x000fe40001000000 */
[----:B------:R-:W-:Y:S01]  /*34de0*/  ISETP.GE.AND P2, PT, R27, R26, PT ;  /* 0x0000001a1b00720c */ /* 0x000fe20003f46270 */
[----:B0-----:R-:W-:-:S05]  /*34df0*/  IMAD.SHL.U32 R28, R28, 0x20, RZ ;  /* 0x000000201c1c7824 */ /* 0x001fca00078e00ff */
[----:B------:R-:W-:-:S04]  /*34e00*/  LOP3.LUT R22, R28, 0x18, R22, 0xfe, !PT ;  /* 0x000000181c167812 */ /* 0x000fc800078efe16 */
[----:B------:R-:W-:Y:S01]  /*34e10*/  ISETP.GE.AND P1, PT, R22, R3, PT ;  /* 0x000000031600720c */ /* 0x000fe20003f26270 */
[----:B------:R-:W-:Y:S01]  /*34e20*/  FMUL R19, R19, UR9 ;  /* 0x0000000913137c20 */ /* 0x000fe20008400000 */
[----:B------:R-:W-:Y:S01]  /*34e30*/  STL [R1], R24 ;  /* 0x0000001801007387 */ /* 0x000fe20000100800 */
[----:B--2---:R-:W-:Y:S01]  /*34e40*/  FMUL R14, R14, UR9 ;  /* 0x000000090e0e7c20 */ /* 0x004fe20008400000 */
[----:B---3--:R-:W-:-:S04]  /*34e50*/  FMUL R3, R12, UR9 ;  /* 0x000000090c037c20 */ /* 0x008fc80008400000 */
[----:B------:R-:W-:Y:S01]  /*34e60*/  FSEL R8, R14, -INF , P5 ;  /* 0xff8000000e087808 */ /* 0x000fe20002800000 */
[----:B----4-:R-:W-:Y:S01]  /*34e70*/  FMUL R14, R4, UR9 ;  /* 0x00000009040e7c20 */ /* 0x010fe20008400000 */
[----:B------:R-:W-:Y:S02]  /*34e80*/  FSEL R4, R20, -INF , P6 ;  /* 0xff80000014047808 */ /* 0x000fe40003000000 */
[----:B------:R-:W-:Y:S01]  /*34e90*/  FSEL R12, R23, -INF , P3 ;  /* 0xff800000170c7808 */ /* 0x000fe20001800000 */
[----:B------:R-:W-:Y:S01]  /*34ea0*/  FMUL R20, R5, UR9 ;  /* 0x0000000905147c20 */ /* 0x000fe20008400000 */
[-C--:B------:R-:W-:Y:S02]  /*34eb0*/  ISETP.GT.AND P3, PT, R27, R26.reuse, PT ;  /* 0x0000001a1b00720c */ /* 0x080fe40003f64270 */
[----:B------:R-:W-:Y:S02]  /*34ec0*/  FSEL R5, R14, -INF , P2 ;  /* 0xff8000000e057808 */ /* 0x000fe40001000000 */
[----:B------:R-:W-:Y:S01]  /*34ed0*/  FSEL R3, R3, -INF , P4 ;  /* 0xff80000003037808 */ /* 0x000fe20002000000 */
[----:B------:R-:W-:Y:S01]  /*34ee0*/  FMUL R14, R6, UR9 ;  /* 0x00000009060e7c20 */ /* 0x000fe20008400000 */
[CC--:B------:R-:W-:Y:S01]  /*34ef0*/  ISETP.GE.AND P4, PT, R0.reuse, R26.reuse, PT ;  /* 0x0000001a0000720c */ /* 0x0c0fe20003f86270 */
[----:B------:R-:W-:Y:S01]  /*34f00*/  FMUL R21, R7, UR9 ;  /* 0x0000000907157c20 */ /* 0x000fe20008400000 */
[----:B------:R-:W-:-:S02]  /*34f10*/  ISETP.GT.AND P5, PT, R0, R26, PT ;  /* 0x0000001a0000720c */ /* 0x000fc40003fa4270 */
[----:B------:R-:W-:Y:S02]  /*34f20*/  FSEL R6, R20, -INF , P3 ;  /* 0xff80000014067808 */ /* 0x000fe40001800000 */
[----:B------:R-:W-:Y:S02]  /*34f30*/  ISETP.GT.AND P3, PT, R22, R26, PT ;  /* 0x0000001a1600720c */ /* 0x000fe40003f64270 */
[----:B------:R-:W-:Y:S02]  /*34f40*/  FSEL R7, R14, -INF , P4 ;  /* 0xff8000000e077808 */ /* 0x000fe40002000000 */
[----:B------:R-:W-:Y:S02]  /*34f50*/  FSEL R14, R21, -INF , P5 ;  /* 0xff800000150e7808 */ /* 0x000fe40002800000 */
[----:B------:R-:W-:Y:S02]  /*34f60*/  FSEL R21, R19, -INF , P3 ;  /* 0xff80000013157808 */ /* 0x000fe40001800000 */
[----:B------:R-:W2:Y:S01]  /*34f70*/  LDL R19, [R1+0x44] ;  /* 0x0000440001137983 */ /* 0x000ea20000100800 */
[----:B-1----:R-:W0:Y:S01]  /*34f80*/  S2R R25, SR_TID.X ;  /* 0x0000000000197919 */ /* 0x002e220000002100 */
[----:B------:R-:W-:Y:S01]  /*34f90*/  FMUL R10, R10, UR9 ;  /* 0x000000090a0a7c20 */ /* 0x000fe20008400000 */
[----:B------:R-:W-:Y:S01]  /*34fa0*/  IADD3 R20, R26, 0x61, RZ ;  /* 0x000000611a147810 */ /* 0x000fe20007ffe0ff */
[----:B------:R-:W-:Y:S01]  /*34fb0*/  FMUL R16, R16, UR9 ;  /* 0x0000000910107c20 */ /* 0x000fe20008400000 */
[----:B------:R-:W-:Y:S01]  /*34fc0*/  FMUL R13, R13, UR9 ;  /* 0x000000090d0d7c20 */ /* 0x000fe20008400000 */
[----:B------:R-:W-:Y:S01]  /*34fd0*/  FMUL R17, R17, UR9 ;  /* 0x0000000911117c20 */ /* 0x000fe20008400000 */
[----:B------:R-:W-:-:S02]  /*34fe0*/  FSEL R10, R10, -INF , P1 ;  /* 0xff8000000a0a7808 */ /* 0x000fc40000800000 */
[----:B------:R-:W-:Y:S01]  /*34ff0*/  ISETP.GE.AND P4, PT, R27, R20, PT ;  /* 0x000000141b00720c */ /* 0x000fe20003f86270 */
[----:B------:R-:W-:Y:S01]  /*35000*/  FMUL R9, R9, UR9 ;  /* 0x0000000909097c20 */ /* 0x000fe20008400000 */
[----:B------:R-:W-:Y:S02]  /*35010*/  ISETP.GE.AND P2, PT, R22, R26, PT ;  /* 0x0000001a1600720c */ /* 0x000fe40003f46270 */
[----:B------:R-:W-:Y:S01]  /*35020*/  ISETP.GE.AND P5, PT, R0, R20, PT ;  /* 0x000000140000720c */ /* 0x000fe20003fa6270 */
[----:B------:R-:W3:Y:S04]  /*35030*/  LDL R27, [R1+0x30] ;  /* 0x00003000011b7983 */ /* 0x000ee80000100800 */
[----:B------:R-:W4:Y:S01]  /*35040*/  LDL R0, [R1+0x48] ;  /* 0x0000480001007983 */ /* 0x000f220000100800 */
[----:B0-----:R-:W-:-:S03]  /*35050*/  SHF.R.U32.HI R23, RZ, 0x2, R25 ;  /* 0x00000002ff177819 */ /* 0x001fc60000011619 */
[----:B------:R-:W3:Y:S01]  /*35060*/  LDL R25, [R1+0x4c] ;  /* 0x00004c0001197983 */ /* 0x000ee20000100800 */
[----:B------:R-:W-:-:S04]  /*35070*/  SGXT.U32 R23, R23, 0x3 ;  /* 0x000000031717781a */ /* 0x000fc80000000000 */
[----:B------:R-:W-:Y:S02]  /*35080*/  LOP3.LUT R23, R28, 0x10, R23, 0xfe, !PT ;  /* 0x000000101c177812 */ /* 0x000fe400078efe17 */
[----:B------:R-:W4:Y:S02]  /*35090*/  LDL R28, [R1+0x38] ;  /* 0x00003800011c7983 */ /* 0x000f240000100800 */
[CC--:B------:R-:W-:Y:S02]  /*350a0*/  ISETP.GE.AND P6, PT, R23.reuse, R26.reuse, PT ;  /* 0x0000001a1700720c */ /* 0x0c0fe40003fc6270 */
[C---:B------:R-:W-:Y:S02]  /*350b0*/  ISETP.GT.AND P1, PT, R23.reuse, R26, PT ;  /* 0x0000001a1700720c */ /* 0x040fe40003f24270 */
[----:B------:R-:W4:Y:S01]  /*350c0*/  LDL R26, [R1+0x3c] ;  /* 0x00003c00011a7983 */ /* 0x000f220000100800 */
[----:B------:R-:W-:Y:S02]  /*350d0*/  FSEL R16, R16, -INF , P6 ;  /* 0xff80000010107808 */ /* 0x000fe40003000000 */
[----:B------:R-:W-:Y:S01]  /*350e0*/  ISETP.GE.AND P6, PT, R23, R20, PT ;  /* 0x000000141700720c */ /* 0x000fe20003fc6270 */
[----:B------:R-:W-:Y:S01]  /*350f0*/  FMUL R23, R15, UR9 ;  /* 0x000000090f177c20 */ /* 0x000fe20008400000 */
[----:B------:R-:W-:-:S02]  /*35100*/  FSEL R15, R13, -INF , P4 ;  /* 0xff8000000d0f7808 */ /* 0x000fc40002000000 */
[----:B------:R-:W-:Y:S02]  /*35110*/  FSEL R17, R17, -INF , P1 ;  /* 0xff80000011117808 */ /* 0x000fe40000800000 */
[----:B------:R-:W-:Y:S02]  /*35120*/  FMNMX R13, R5, R6, !PT ;  /* 0x00000006050d7209 */ /* 0x000fe40007800000 */
[----:B------:R-:W-:Y:S02]  /*35130*/  ISETP.GE.AND P1, PT, R22, R20, PT ;  /* 0x000000141600720c */ /* 0x000fe40003f26270 */
[----:B------:R-:W-:Y:S02]  /*35140*/  FSEL R22, R9, -INF , P6 ;  /* 0xff80000009167808 */ /* 0x000fe40003000000 */
[----:B------:R-:W-:Y:S01]  /*35150*/  FMNMX R9, R7, R14, !PT ;  /* 0x0000000e07097209 */ /* 0x000fe20007800000 */
[----:B------:R0:W-:Y:S04]  /*35160*/  STL [R1+0x2b84], R7 ;  /* 0x002b840701007387 */ /* 0x0001e80000100800 */
[----:B0-----:R-:W4:Y:S04]  /*35170*/  LDL R7, [R1+0x2c] ;  /* 0x00002c0001077983 */ /* 0x001f280000100800 */
[----:B------:R0:W-:Y:S01]  /*35180*/  STL [R1+0x2b80], R14 ;  /* 0x002b800e01007387 */ /* 0x0001e20000100800 */
[----:B------:R-:W-:Y:S01]  /*35190*/  FMUL R18, R18, UR9 ;  /* 0x0000000912127c20 */ /* 0x000fe20008400000 */
[----:B--2---:R-:W-:Y:S01]  /*351a0*/  FMNMX R19, R19, R13, !PT ;  /* 0x0000000d13137209 */ /* 0x004fe20007800000 */
[----:B------:R-:W-:Y:S01]  /*351b0*/  FMUL R11, R11, UR9 ;  /* 0x000000090b0b7c20 */ /* 0x000fe20008400000 */
[----:B------:R-:W2:Y:S02]  /*351c0*/  LDL R13, [R1+0x50] ;  /* 0x00005000010d7983 */ /* 0x000ea40000100800 */
[----:B------:R-:W-:-:S02]  /*351d0*/  FSEL R18, R18, -INF , P2 ;  /* 0xff80000012127808 */ /* 0x000fc40001000000 */
[----:B0-----:R-:W2:Y:S01]  /*351e0*/  LDL R14, [R1+0x28] ;  /* 0x00002800010e7983 */ /* 0x001ea20000100800 */
[----:B------:R-:W-:Y:S02]  /*351f0*/  FSEL R20, R11, -INF , P1 ;  /* 0xff8000000b147808 */ /* 0x000fe40000800000 */
[----:B------:R-:W-:-:S04]  /*35200*/  FMNMX R11, R16, R17, !PT ;  /* 0x00000011100b7209 */ /* 0x000fc80007800000 */
[----:B---3--:R-:W-:Y:S02]  /*35210*/  FMNMX R11, R25, R11, !PT ;  /* 0x0000000b190b7209 */ /* 0x008fe40007800000 */
[----:B------:R-:W3:Y:S01]  /*35220*/  LDL.LU R25, [R1+0x2b94] ;  /* 0x002b940001197983 */ /* 0x000ee20000300800 */
[----:B----4-:R-:W-:-:S03]  /*35230*/  FMNMX R19, R28, R19, !PT ;  /* 0x000000131c137209 */ /* 0x010fc60007800000 */
[----:B------:R-:W4:Y:S01]  /*35240*/  LDL.LU R28, [R1+0x2b90] ;  /* 0x002b9000011c7983 */ /* 0x000f220000300800 */
[----:B--2---:R-:W-:Y:S02]  /*35250*/  FMNMX R13, R13, R9, !PT ;  /* 0x000000090d0d7209 */ /* 0x004fe40007800000 */
[----:B------:R-:W-:Y:S02]  /*35260*/  FMNMX R9, R18, R21, !PT ;  /* 0x0000001512097209 */ /* 0x000fe40007800000 */
[----:B------:R-:W-:Y:S02]  /*35270*/  FMNMX R13, R26, R13, !PT ;  /* 0x0000000d1a0d7209 */ /* 0x000fe40007800000 */
[----:B------:R-:W-:Y:S01]  /*35280*/  FMNMX R9, R0, R9, !PT ;  /* 0x0000000900097209 */ /* 0x000fe20007800000 */
[----:B------:R-:W2:Y:S04]  /*35290*/  LDL.LU R26, [R1+0x2b8c] ;  /* 0x002b8c00011a7983 */ /* 0x000ea80000300800 */
[----:B------:R-:W2:Y:S01]  /*352a0*/  LDL.LU R0, [R1+0x2b88] ;  /* 0x002b880001007983 */ /* 0x000ea20000300800 */
[----:B------:R-:W-:-:S02]  /*352b0*/  FMNMX R19, R14, R19, !PT ;  /* 0x000000130e137209 */ /* 0x000fc40007800000 */
[----:B------:R-:W-:Y:S02]  /*352c0*/  FMNMX R13, R7, R13, !PT ;  /* 0x0000000d070d7209 */ /* 0x000fe40007800000 */
[----:B------:R-:W-:Y:S02]  /*352d0*/  FMNMX R9, R27, R9, !PT ;  /* 0x000000091b097209 */ /* 0x000fe40007800000 */
[----:B------:R-:W-:Y:S02]  /*352e0*/  FMNMX R13, R2, R13, !PT ;  /* 0x0000000d020d7209 */ /* 0x000fe40007800000 */
[----:B------:R-:W-:Y:S02]  /*352f0*/  FSEL R23, R23, -INF , P5 ;  /* 0xff80000017177808 */ /* 0x000fe40002800000 */
[----:B------:R-:W-:Y:S02]  /*35300*/  FMNMX R13, R8, R13, !PT ;  /* 0x0000000d080d7209 */ /* 0x000fe40007800000 */
[----:B---3--:R-:W-:-:S02]  /*35310*/  FMNMX R9, R25, R9, !PT ;  /* 0x0000000919097209 */ /* 0x008fc40007800000 */
[----:B----4-:R-:W-:-:S04]  /*35320*/  FMNMX R19, R28, R19, !PT ;  /* 0x000000131c137209 */ /* 0x010fc80007800000 */
[----:B------:R-:W-:Y:S02]  /*35330*/  FMNMX R19, R3, R19, !PT ;  /* 0x0000001303137209 */ /* 0x000fe40007800000 */
[----:B------:R-:W-:-:S04]  /*35340*/  FMNMX R9, R12, R9, !PT ;  /* 0x000000090c097209 */ /* 0x000fc80007800000 */
[----:B------:R-:W-:-:S04]  /*35350*/  FMNMX R9, R10, R9, !PT ;  /* 0x000000090a097209 */ /* 0x000fc80007800000 */
[----:B------:R-:W-:Y:S01]  /*35360*/  FMNMX R9, R20, R9, !PT ;  /* 0x0000000914097209 */ /* 0x000fe20007800000 */
[----:B------:R-:W0:Y:S02]  /*35370*/  S2R R7, SR_TID.X ;  /* 0x0000000000077919 */ /* 0x000e240000002100 */
[----:B0-----:R-:W-:Y:S02]  /*35380*/  LOP3.LUT R14, R7, 0x7f, RZ, 0xc0, !PT ;  /* 0x0000007f070e7812 */ /* 0x001fe400078ec0ff */
[----:B------:R-:W-:Y:S02]  /*35390*/  LOP3.LUT R7, R29, 0x1c, RZ, 0xc0, !PT ;  /* 0x0000001c1d077812 */ /* 0x000fe400078ec0ff */
[----:B--2---:R-:W-:-:S04]  /*353a0*/  FMNMX R11, R0, R11, !PT ;  /* 0x0000000b000b7209 */ /* 0x004fc80007800000 */
[----:B------:R-:W-:Y:S02]  /*353b0*/  FMNMX R11, R26, R11, !PT ;  /* 0x0000000b1a0b7209 */ /* 0x000fe40007800000 */
[----:B------:R-:W-:Y:S02]  /*353c0*/  FMNMX R26, R15, R19, !PT ;  /* 0x000000130f1a7209 */ /* 0x000fe40007800000 */
[----:B------:R-:W-:Y:S02]  /*353d0*/  FMNMX R11, R24, R11, !PT ;  /* 0x0000000b180b7209 */ /* 0x000fe40007800000 */
[----:B------:R-:W-:Y:S01]  /*353e0*/  FMNMX R24, R23, R13, !PT ;  /* 0x0000000d17187209 */ /* 0x000fe20007800000 */
[----:B------:R-:W0:Y:S01]  /*353f0*/  SHFL.BFLY PT, R27, R26, 0x2, 0x1f ;  /* 0x0c401f001a1b7f89 */ /* 0x000e2200000e0000 */
[----:B------:R-:W-:-:S03]  /*35400*/  FMNMX R11, R4, R11, !PT ;  /* 0x0000000b040b7209 */ /* 0x000fc60007800000 */
[----:B------:R-:W1:Y:S01]  /*35410*/  SHFL.BFLY PT, R25, R24, 0x2, 0x1f ;  /* 0x0c401f0018197f89 */ /* 0x000e6200000e0000 */
[----:B------:R-:W-:-:S03]  /*35420*/  FMNMX R13, R22, R11, !PT ;  /* 0x0000000b160d7209 */ /* 0x000fc60007800000 */
[----:B------:R-:W-:Y:S04]  /*35430*/  SHFL.BFLY PT, R11, R9, 0x2, 0x1f ;  /* 0x0c401f00090b7f89 */ /* 0x000fe800000e0000 */
[----:B------:R-:W2:Y:S01]  /*35440*/  SHFL.BFLY PT, R19, R13, 0x2, 0x1f ;  /* 0x0c401f000d137f89 */ /* 0x000ea200000e0000 */
[----:B0-----:R-:W-:Y:S02]  /*35450*/  FMNMX R26, R26, R27, !PT ;  /* 0x0000001b1a1a7209 */ /* 0x001fe40007800000 */
[----:B-1----:R-:W-:-:S03]  /*35460*/  FMNMX R24, R24, R25, !PT ;  /* 0x0000001918187209 */ /* 0x002fc60007800000 */
[----:B------:R-:W0:Y:S01]  /*35470*/  SHFL.BFLY PT, R27, R26, 0x1, 0x1f ;  /* 0x0c201f001a1b7f89 */ /* 0x000e2200000e0000 */
[----:B--2---:R-:W-:Y:S02]  /*35480*/  FMNMX R13, R13, R19, !PT ;  /* 0x000000130d0d7209 */ /* 0x004fe40007800000 */
[----:B------:R-:W-:Y:S01]  /*35490*/  FMNMX R19, R9, R11, !PT ;  /* 0x0000000b09137209 */ /* 0x000fe20007800000 */
[----:B------:R-:W1:Y:S04]  /*354a0*/  SHFL.BFLY PT, R25, R24, 0x1, 0x1f ;  /* 0x0c201f0018197f89 */ /* 0x000e6800000e0000 */
[----:B------:R-:W2:Y:S04]  /*354b0*/  SHFL.BFLY PT, R11, R13, 0x1, 0x1f ;  /* 0x0c201f000d0b7f89 */ /* 0x000ea800000e0000 */
[----:B------:R-:W3:Y:S01]  /*354c0*/  SHFL.BFLY PT, R9, R19, 0x1, 0x1f ;  /* 0x0c201f0013097f89 */ /* 0x000ee200000e0000 */
[----:B0-----:R-:W-:-:S02]  /*354d0*/  FMNMX R27, R26, R27, !PT ;  /* 0x0000001b1a1b7209 */ /* 0x001fc40007800000 */
[----:B------:R-:W-:-:S04]  /*354e0*/  SHF.R.U32.HI R26, RZ, 0x2, R29 ;  /* 0x00000002ff1a7819 */ /* 0x000fc8000001161d */
[----:B------:R-:W-:Y:S02]  /*354f0*/  SGXT.U32 R26, R26, 0x3 ;  /* 0x000000031a1a781a */ /* 0x000fe40000000000 */
[----:B-1----:R-:W-:Y:S02]  /*35500*/  FMNMX R25, R24, R25, !PT ;  /* 0x0000001918197209 */ /* 0x002fe40007800000 */
[----:B------:R-:W-:Y:S02]  /*35510*/  SHF.R.U32.HI R24, RZ, 0x3, R14 ;  /* 0x00000003ff187819 */ /* 0x000fe4000001160e */
[----:B--2---:R-:W-:Y:S02]  /*35520*/  FMNMX R11, R13, R11, !PT ;  /* 0x0000000b0d0b7209 */ /* 0x004fe40007800000 */
[----:B---3--:R-:W-:Y:S02]  /*35530*/  FMNMX R13, R19, R9, !PT ;  /* 0x00000009130d7209 */ /* 0x008fe40007800000 */
[----:B------:R-:W-:-:S02]  /*35540*/  LOP3.LUT R19, R26, 0x8, RZ, 0xfc, !PT ;  /* 0x000000081a137812 */ /* 0x000fc400078efcff */
[----:B------:R-:W-:Y:S02]  /*35550*/  LOP3.LUT R9, R24, 0xc, RZ, 0xc0, !PT ;  /* 0x0000000c18097812 */ /* 0x000fe400078ec0ff */
[----:B------:R-:W-:Y:S02]  /*35560*/  SHF.L.U32 R14, R7, 0x2, RZ ;  /* 0x00000002070e7819 */ /* 0x000fe400000006ff */
[C---:B------:R-:W-:Y:S02]  /*35570*/  LOP3.LUT R24, R26.reuse, 0x18, RZ, 0xfc, !PT ;  /* 0x000000181a187812 */ /* 0x040fe400078efcff */
[----:B------:R-:W-:Y:S02]  /*35580*/  LEA R7, R19, UR6, 0x4 ;  /* 0x0000000613077c11 */ /* 0x000fe4000f8e20ff */
[----:B------:R-:W-:Y:S02]  /*35590*/  LOP3.LUT R26, R26, 0x10, RZ, 0xfc, !PT ;  /* 0x000000101a1a7812 */ /* 0x000fe400078efcff */
[----:B------:R-:W-:Y:S01]  /*355a0*/  LEA R19, R24, UR6, 0x4 ;  /* 0x0000000618137c11 */ /* 0x000fe2000f8e20ff */
[----:B------:R-:W-:Y:S01]  /*355b0*/  VIADD R24, R14, UR6 ;  /* 0x000000060e187c36 */ /* 0x000fe20008000000 */
[----:B------:R-:W-:-:S04]  /*355c0*/  LEA R14, R26, UR6, 0x4 ;  /* 0x000000061a0e7c11 */ /* 0x000fc8000f8e20ff */
[----:B------:R-:W-:Y:S02]  /*355d0*/  IADD3 R26, R24, R9, RZ ;  /* 0x00000009181a7210 */ /* 0x000fe40007ffe0ff */
[----:B------:R-:W-:-:S03]  /*355e0*/  IADD3 R24, R9, R7, RZ ;  /* 0x0000000709187210 */ /* 0x000fc60007ffe0ff */
[----:B------:R-:W-:Y:S04]  /*355f0*/  @!P0 STS [R26], R27 ;  /* 0x0000001b1a008388 */ /* 0x000fe80000000800 */
[----:B------:R0:W-:Y:S04]  /*35600*/  STL [R1+0x2b58], R26 ;  /* 0x002b581a01007387 */ /* 0x0001e80000100800 */
[----:B------:R1:W-:Y:S01]  /*35610*/  @!P0 STS [R24], R25 ;  /* 0x0000001918008388 */ /* 0x0003e20000000800 */
[----:B------:R-:W-:-:S03]  /*35620*/  IADD3 R19, R9, R19, RZ ;  /* 0x0000001309137210 */ /* 0x000fc60007ffe0ff */
[----:B0-----:R-:W2:Y:S04]  /*35630*/  LDL.LU R26, [R1+0x28] ;  /* 0x00002800011a7983 */ /* 0x001ea80000300800 */
[----:B-1----:R-:W3:Y:S01]  /*35640*/  LDL R25, [R1+0xa84] ;  /* 0x000a840001197983 */ /* 0x002ee20000100800 */
[----:B------:R-:W-:-:S03]  /*35650*/  IADD3 R9, R9, R14, RZ ;  /* 0x0000000e09097210 */ /* 0x000fc60007ffe0ff */
[----:B------:R0:W-:Y:S04]  /*35660*/  STL [R1+0x2b5c], R24 ;  /* 0x002b5c1801007387 */ /* 0x0001e80000100800 */
[----:B------:R-:W-:Y:S04]  /*35670*/  @!P0 STS [R9], R11 ;  /* 0x0000000b09008388 */ /* 0x000fe80000000800 */
[----:B0-----:R-:W4:Y:S04]  /*35680*/  LDL.LU R24, [R1+0x38] ;  /* 0x0000380001187983 */ /* 0x001f280000300800 */
[----:B------:R0:W-:Y:S04]  /*35690*/  STL [R1+0x2b60], R9 ;  /* 0x002b600901007387 */ /* 0x0001e80000100800 */
[----:B0-----:R-:W2:Y:S01]  /*356a0*/  LDL.LU R9, [R1+0x44] ;  /* 0x0000440001097983 */ /* 0x001ea20000300800 */
[----:B------:R-:W0:Y:S03]  /*356b0*/  S2R R27, SR_TID.X ;  /* 0x00000000001b7919 */ /* 0x000e260000002100 */
[----:B------:R-:W-:Y:S01]  /*356c0*/  @!P0 STS [R19], R13 ;  /* 0x0000000d13008388 */ /* 0x000fe20000000800 */
[----:B------:R-:W-:Y:S01]  /*356d0*/  BAR.SYNC.DEFER_BLOCKING 0x0 ;  /* 0x0000000000007b1d */ /* 0x000fe20000010000 */
[----:B0-----:R-:W-:-:S04]  /*356e0*/  LOP3.LUT R27, R27, 0x7f, RZ, 0xc0, !PT ;  /* 0x0000007f1b1b7812 */ /* 0x001fc800078ec0ff */
[----:B------:R-:W-:-:S05]  /*356f0*/  LEA R27, R27, UR6, 0x2 ;  /* 0x000000061b1b7c11 */ /* 0x000fca000f8e10ff */
[----:B------:R-:W0:Y:S04]  /*35700*/  LDS R11, [R27] ;  /* 0x000000001b0b7984 */ /* 0x000e280000000800 */
[----:B0-----:R-:W0:Y:S02]  /*35710*/  SHFL.BFLY PT, R13, R11, 0x2, 0x1f ;  /* 0x0c401f000b0d7f89 */ /* 0x001e2400000e0000 */
[----:B0-----:R-:W-:-:S05]  /*35720*/  FMNMX R11, R11, R13, !PT ;  /* 0x0000000d0b0b7209 */ /* 0x001fca0007800000 */
[----:B------:R-:W0:Y:S04]  /*35730*/  SHFL.BFLY PT, R13, R11, 0x1, 0x1f ;  /* 0x0c201f000b0d7f89 */ /* 0x000e2800000e0000 */
[----:B------:R1:W-:Y:S01]  /*35740*/  STL [R1+0x2b64], R19 ;  /* 0x002b641301007387 */ /* 0x0003e20000100800 */
[----:B0-----:R-:W-:-:S05]  /*35750*/  FMNMX R11, R11, R13, !PT ;  /* 0x0000000d0b0b7209 */ /* 0x001fca0007800000 */
[----:B------:R-:W-:Y:S01]  /*35760*/  @!P0 STS [R27], R11 ;  /* 0x0000000b1b008388 */ /* 0x000fe20000000800 */
[----:B------:R-:W-:Y:S01]  /*35770*/  BAR.SYNC.DEFER_BLOCKING 0x0 ;  /* 0x0000000000007b1d */ /* 0x000fe20000010000 */
[----:B-1----:R-:W-:-:S05]  /*35780*/  LOP3.LUT R19, R29, 0x1c, RZ, 0xc0, !PT ;  /* 0x0000001c1d137812 */ /* 0x002fca00078ec0ff */
[----:B------:R-:W-:-:S05]  /*35790*/  IMAD.SHL.U32 R19, R19, 0x4, RZ ;  /* 0x0000000413137824 */ /* 0x000fca00078e00ff */
[----:B------:R-:W3:Y:S04]  /*357a0*/  LDS R11, [R19+UR6] ;  /* 0x00000006130b7984 */ /* 0x000ee80008000800 */
[----:B------:R-:W-:Y:S04]  /*357b0*/  STL [R1+0x2b68], R27 ;  /* 0x002b681b01007387 */ /* 0x000fe80000100800 */
[----:B------:R0:W1:Y:S04]  /*357c0*/  LDS R13, [R7] ;  /* 0x00000000070d7984 */ /* 0x0000680000000800 */
[----:B0-----:R-:W4:Y:S01]  /*357d0*/  LDL.LU R7, [R1+0x2b84] ;  /* 0x002b840001077983 */ /* 0x001f220000300800 */
[----:B---3--:R-:W-:-:S05]  /*357e0*/  FMNMX R25, R11, R25, !PT ;  /* 0x000000190b197209 */ /* 0x008fca0007800000 */
[----:B------:R-:W-:-:S04]  /*357f0*/  FADD R5, R5, -R25 ;  /* 0x8000001905057221 */ /* 0x000fc80000000000 */
[----:B------:R-:W-:Y:S01]  /*35800*/  FMUL R5, R5, 1.4426950216293334961 ;  /* 0x3fb8aa3b05057820 */ /* 0x000fe20000400000 */
[----:B------:R-:W-:-:S03]  /*35810*/  FADD R6, R6, -R25 ;  /* 0x8000001906067221 */ /* 0x000fc60000000000 */
[----:B------:R2:W0:Y:S01]  /*35820*/  MUFU.EX2 R11, R5 ;  /* 0x00000005000b7308 */ /* 0x0004220000000800 */
[----:B------:R-:W-:Y:S01]  /*35830*/  FMUL R6, R6, 1.4426950216293334961 ;  /* 0x3fb8aa3b06067820 */ /* 0x000fe20000400000 */
[----:B--2---:R-:W-:-:S04]  /*35840*/  FADD R5, R9, -R25 ;  /* 0x8000001909057221 */ /* 0x004fc80000000000 */
[----:B------:R-:W-:Y:S02]  /*35850*/  FMUL R5, R5, 1.4426950216293334961 ;  /* 0x3fb8aa3b05057820 */ /* 0x000fe40000400000 */
[----:B------:R4:W2:Y:S08]  /*35860*/  MUFU.EX2 R9, R6 ;  /* 0x0000000600097308 */ /* 0x0008b00000000800 */
[----:B------:R-:W3:Y:S01]  /*35870*/  MUFU.EX2 R5, R5 ;  /* 0x0000000500057308 */ /* 0x000ee20000000800 */
[----:B------:R-:W-:Y:S04]  /*35880*/  STL [R1+0x49c], R25 ;  /* 0x00049c1901007387 */ /* 0x000fe80000100800 */
[----:B0-----:R0:W-:Y:S01]  /*35890*/  STL [R1+0x57c], R11 ;  /* 0x00057c0b01007387 */ /* 0x0011e20000100800 */
[----:B----4-:R-:W-:-:S03]  /*358a0*/  FADD R6, R24, -R25 ;  /* 0x8000001918067221 */ /* 0x010fc60000000000 */
[----:B--2---:R-:W-:Y:S04]  /*358b0*/  STL [R1+0x578], R9 ;  /* 0x0005780901007387 */ /* 0x004fe80000100800 */
[----:B0-----:R-:W1:Y:S04]  /*358c0*/  LDL R11, [R1+0xa88] ;  /* 0x000a8800010b7983 */ /* 0x001e680000100800 */
[----:B---3--:R0:W-:Y:S01]  /*358d0*/  STL [R1+0x570], R5 ;  /* 0x0005700501007387 */ /* 0x0081e20000100800 */
[----:B------:R-:W-:-:S03]  /*358e0*/  FMUL R6, R6, 1.4426950216293334961 ;  /* 0x3fb8aa3b06067820 */ /* 0x000fc60000400000 */
[----:B------:R-:W2:Y:S01]  /*358f0*/  LDL.LU R27, [R1+0x50] ;  /* 0x00005000011b7983 */ /* 0x000ea20000300800 */
[----:B0-----:R-:W-:Y:S01]  /*35900*/  FADD R5, R26, -R25 ;  /* 0x800000191a057221 */ /* 0x001fe20000000000 */
[----:B------:R-:W0:Y:S02]  /*35910*/  MUFU.EX2 R19, R6 ;  /* 0x0000000600137308 */ /* 0x000e240000000800 */
[----:B------:R-:W3:Y:S04]  /*35920*/  LDL.LU R9, [R1+0x3c] ;  /* 0x00003c0001097983 */ /* 0x000ee80000300800 */
[----:B------:R-:W4:Y:S01]  /*35930*/  LDL.LU R24, [R1+0x2c] ;  /* 0x00002c0001187983 */ /* 0x000f220000300800 */
[----:B------:R-:W-:-:S04]  /*35940*/  FMUL R5, R5, 1.4426950216293334961 ;  /* 0x3fb8aa3b05057820 */ /* 0x000fc80000400000 */
[----:B------:R0:W0:Y:S02]  /*35950*/  MUFU.EX2 R26, R5 ;  /* 0x00000005001a7308 */ /* 0x0000240000000800 */
[----:B0-----:R0:W4:Y:S04]  /*35960*/  LDS R5, [R14] ;  /* 0x000000000e057984 */ /* 0x0011280000000800 */
[----:B------:R-:W-:Y:S04]  /*35970*/  STL [R1+0x568], R19 ;  /* 0x0005681301007387 */ /* 0x000fe80000100800 */
[----:B------:R-:W-:Y:S04]  /*35980*/  STL [R1+0x2b78], R19 ;  /* 0x002b781301007387 */ /* 0x000fe80000100800 */
[----:B------:R-:W-:Y:S04]  /*35990*/  STL [R1+0x564], R26 ;  /* 0x0005641a01007387 */ /* 0x000fe80000100800 */
[----:B------:R-:W-:Y:S04]  /*359a0*/  STL [R1+0x2b6c], R26 ;  /* 0x002b6c1a01007387 */ /* 0x000fe80000100800 */
[----:B0-----:R-:W2:Y:S01]  /*359b0*/  LDL.LU R14, [R1+0x2b80] ;  /* 0x002b8000010e7983 */ /* 0x001ea20000300800 */
[--C-:B------:R-:W-:Y:S01]  /*359c0*/  FADD R6, R28, -R25.reuse ;  /* 0x800000191c067221 */ /* 0x100fe20000000000 */
[----:B------:R-:W-:-:S03]  /*359d0*/  FADD R3, R3, -R25 ;  /* 0x8000001903037221 */ /* 0x000fc60000000000 */
[----:B------:R-:W-:Y:S01]  /*359e0*/  FMUL R6, R6, 1.4426950216293334961 ;  /* 0x3fb8aa3b06067820 */ /* 0x000fe20000400000 */
[----:B------:R-:W-:-:S03]  /*359f0*/  FMUL R3, R3, 1.4426950216293334961 ;  /* 0x3fb8aa3b03037820 */ /* 0x000fc60000400000 */
[----:B------:R0:W0:Y:S02]  /*35a00*/  MUFU.EX2 R28, R6 ;  /* 0x00000006001c7308 */ /* 0x0000240000000800 */
[----:B0-----:R-:W-:-:S06]  /*35a10*/  FADD R6, R15, -R25 ;  /* 0x800000190f067221 */ /* 0x001fcc0000000000 */
[----:B------:R0:W1:Y:S02]  /*35a20*/  MUFU.EX2 R25, R3 ;  /* 0x0000000300197308 */ /* 0x0000640000000800 */
[----:B0-----:R-:W-:Y:S01]  /*35a30*/  FMUL R3, R6, 1.4426950216293334961 ;  /* 0x3fb8aa3b06037820 */ /* 0x001fe20000400000 */
[----:B------:R-:W-:Y:S04]  /*35a40*/  STL [R1+0x560], R28 ;  /* 0x0005601c01007387 */ /* 0x000fe80000100800 */
[----:B------:R-:W-:Y:S01]  /*35a50*/  STL [R1+0x2b70], R28 ;  /* 0x002b701c01007387 */ /* 0x000fe20000100800 */
[----:B-1----:R-:W-:Y:S02]  /*35a60*/  FMNMX R11, R13, R11, !PT ;  /* 0x0000000b0d0b7209 */ /* 0x002fe40007800000 */
[----:B------:R0:W1:Y:S03]  /*35a70*/  MUFU.EX2 R13, R3 ;  /* 0x00000003000d7308 */ /* 0x0000660000000800 */
[----:B------:R-:W-:-:S04]  /*35a80*/  FADD R7, R7, -R11 ;  /* 0x8000000b07077221 */ /* 0x000fc80000000000 */
[----:B0-----:R-:W-:-:S04]  /*35a90*/  FMUL R3, R7, 1.4426950216293334961 ;  /* 0x3fb8aa3b07037820 */ /* 0x001fc80000400000 */
[----:B------:R-:W0:Y:S01]  /*35aa0*/  MUFU.EX2 R7, R3 ;  /* 0x0000000300077308 */ /* 0x000e220000000800 */
[----:B------:R-:W-:Y:S04]  /*35ab0*/  STL [R1+0x498], R11 ;  /* 0x0004980b01007387 */ /* 0x000fe80000100800 */
[----:B------:R-:W-:Y:S04]  /*35ac0*/  STL [R1+0x55c], R25 ;  /* 0x00055c1901007387 */ /* 0x000fe80000100800 */
[----:B------:R-:W-:Y:S04]  /*35ad0*/  STL [R1+0x2b74], R25 ;  /* 0x002b741901007387 */ /* 0x000fe80000100800 */
[----:B-1----:R-:W-:Y:S04]  /*35ae0*/  STL [R1+0x558], R13 ;  /* 0x0005580d01007387 */ /* 0x002fe80000100800 */
[----:B------:R1:W-:Y:S04]  /*35af0*/  STL [R1+0x2b7c], R13 ;  /* 0x002b7c0d01007387 */ /* 0x0003e80000100800 */
[----:B0-----:R-:W-:Y:S04]  /*35b00*/  STL [R1+0x554], R7 ;  /* 0x0005540701007387 */ /* 0x001fe80000100800 */
[----:B-1----:R-:W4:Y:S01]  /*35b10*/  LDL R13, [R1+0xa8c] ;  /* 0x000a8c00010d7983 */ /* 0x002f220000100800 */
[----:B--2---:R-:W-:-:S04]  /*35b20*/  FADD R6, R14, -R11 ;  /* 0x8000000b0e067221 */ /* 0x004fc80000000000 */
[----:B------:R-:W-:Y:S01]  /*35b30*/  FMUL R3, R6, 1.4426950216293334961 ;  /* 0x3fb8aa3b06037820 */ /* 0x000fe20000400000 */
[----:B------:R-:W-:-:S03]  /*35b40*/  FADD R6, R27, -R11 ;  /* 0x8000000b1b067221 */ /* 0x000fc60000000000 */
[----:B------:R0:W1:Y:S02]  /*35b50*/  MUFU.EX2 R14, R3 ;  /* 0x00000003000e7308 */ /* 0x0000640000000800 */
[----:B0-----:R-:W-:-:S06]  /*35b60*/  FMUL R3, R6, 1.4426950216293334961 ;  /* 0x3fb8aa3b06037820 */ /* 0x001fcc0000400000 */
[----:B------:R0:W2:Y:S01]  /*35b70*/  MUFU.EX2 R26, R3 ;  /* 0x00000003001a7308 */ /* 0x0000a20000000800 */
[----:B-1----:R-:W-:Y:S04]  /*35b80*/  STL [R1+0x550], R14 ;  /* 0x0005500e01007387 */ /* 0x002fe80000100800 */
[----:B------:R-:W2:Y:S01]  /*35b90*/  LDL.LU R27, [R1+0x4c] ;  /* 0x00004c00011b7983 */ /* 0x000ea20000300800 */
[----:B---3--:R-:W-:-:S04]  /*35ba0*/  FADD R6, R9, -R11 ;  /* 0x8000000b09067221 */ /* 0x008fc80000000000 */
[----:B0-----:R-:W-:Y:S01]  /*35bb0*/  FMUL R3, R6, 1.4426950216293334961 ;  /* 0x3fb8aa3b06037820 */ /* 0x001fe20000400000 */
[----:B----4-:R-:W-:Y:S01]  /*35bc0*/  FADD R6, R24, -R11 ;  /* 0x8000000b18067221 */ /* 0x010fe20000000000 */
[----:B--2---:R-:W-:Y:S04]  /*35bd0*/  STL [R1+0x548], R26 ;  /* 0x0005481a01007387 */ /* 0x004fe80000100800 */
[----:B------:R-:W2:Y:S04]  /*35be0*/  LDL.LU R24, [R1+0x24] ;  /* 0x0000240001187983 */ /* 0x000ea80000300800 */
[----:B------:R-:W3:Y:S01]  /*35bf0*/  LDL.LU R28, [R1] ;  /* 0x00000000011c7983 */ /* 0x000ee20000300800 */
[----:B------:R0:W1:Y:S01]  /*35c00*/  MUFU.EX2 R9, R3 ;  /* 0x0000000300097308 */ /* 0x0000620000000800 */
[----:B------:R-:W-:Y:S01]  /*35c10*/  SHF.R.U32.HI R19, RZ, 0x2, R29 ;  /* 0x00000002ff137819 */ /* 0x000fe2000001161d */
[----:B0-----:R-:W-:Y:S01]  /*35c20*/  FMUL R3, R6, 1.4426950216293334961 ;  /* 0x3fb8aa3b06037820 */ /* 0x001fe20000400000 */
[----:B------:R-:W-:-:S05]  /*35c30*/  FADD R6, R2, -R11 ;  /* 0x8000000b02067221 */ /* 0x000fca0000000000 */
[----:B------:R0:W4:Y:S01]  /*35c40*/  MUFU.EX2 R2, R3 ;  /* 0x0000000300027308 */ /* 0x0001220000000800 */
[----:B------:R-:W-:Y:S01]  /*35c50*/  SGXT.U32 R19, R19, 0x3 ;  /* 0x000000031313781a */ /* 0x000fe20000000000 */
[----:B0-----:R-:W-:Y:S01]  /*35c60*/  FMUL R3, R6, 1.4426950216293334961 ;  /* 0x3fb8aa3b06037820 */ /* 0x001fe20000400000 */
[--C-:B------:R-:W-:Y:S02]  /*35c70*/  FADD R6, R8, -R11.reuse ;  /* 0x8000000b08067221 */ /* 0x100fe40000000000 */
[----:B------:R-:W-:Y:S02]  /*35c80*/  LOP3.LUT R19, R19, 0x18, RZ, 0xfc, !PT ;  /* 0x0000001813137812 */ /* 0x000fe400078efcff */
[----:B------:R-:W-:Y:S02]  /*35c90*/  FMUL R6, R6, 1.4426950216293334961 ;  /* 0x3fb8aa3b06067820 */ /* 0x000fe40000400000 */
[----:B------:R-:W-:Y:S02]  /*35ca0*/  LEA R19, R19, UR6, 0x4 ;  /* 0x0000000613137c11 */ /* 0x000fe4000f8e20ff */
[----:B------:R-:W-:Y:S08]  /*35cb0*/  MUFU.EX2 R15, R6 ;  /* 0x00000006000f7308 */ /* 0x000ff00000000800 */
[----:B------:R0:W4:Y:S02]  /*35cc0*/  MUFU.EX2 R29, R3 ;  /* 0x00000003001d7308 */ /* 0x0001240000000800 */
[----:B0-----:R0:W3:Y:S04]  /*35cd0*/  LDS R3, [R19] ;  /* 0x0000000013037984 */ /* 0x0010e80000000800 */
[----:B-1----:R-:W-:Y:S04]  /*35ce0*/  STL [R1+0x53c], R9 ;  /* 0x00053c0901007387 */ /* 0x002fe80000100800 */
[----:B----4-:R-:W-:Y:S01]  /*35cf0*/  STL [R1+0x534], R2 ;  /* 0x0005340201007387 */ /* 0x010fe20000100800 */
[----:B------:R-:W-:Y:S06]  /*35d00*/  BAR.SYNC.DEFER_BLOCKING 0x0 ;  /* 0x0000000000007b1d */ /* 0x000fec0000010000 */
[----:B------:R-:W-:Y:S01]  /*35d10*/  STL [R1+0x528], R29 ;  /* 0x0005281d01007387 */ /* 0x000fe20000100800 */
[----:B------:R-:W-:Y:S01]  /*35d20*/  FMNMX R8, R5, R13, !PT ;  /* 0x0000000d05087209 */ /* 0x000fe20007800000 */
[----:B------:R-:W-:-:S04]  /*35d30*/  FADD R5, R23, -R11 ;  /* 0x8000000b17057221 */ /* 0x000fc80000000000 */
[----:B------:R-:W-:Y:S01]  /*35d40*/  FADD R6, R16, -R8 ;  /* 0x8000000810067221 */ /* 0x000fe20000000000 */
[----:B------:R-:W-:-:S03]  /*35d50*/  FMUL R5, R5, 1.4426950216293334961 ;  /* 0x3fb8aa3b05057820 */ /* 0x000fc60000400000 */
[----:B------:R-:W-:Y:S01]  /*35d60*/  FMUL R6, R6, 1.4426950216293334961 ;  /* 0x3fb8aa3b06067820 */ /* 0x000fe20000400000 */
[----:B------:R1:W4:Y:S08]  /*35d70*/  MUFU.EX2 R11, R5 ;  /* 0x00000005000b7308 */ /* 0x0003300000000800 */
[----:B0-----:R0:W4:Y:S01]  /*35d80*/  MUFU.EX2 R19, R6 ;  /* 0x0000000600137308 */ /* 0x0011220000000800 */
[----:B-1----:R-:W-:-:S04]  /*35d90*/  FADD R5, R17, -R8 ;  /* 0x8000000811057221 */ /* 0x002fc80000000000 */
[----:B------:R-:W-:Y:S01]  /*35da0*/  FMUL R5, R5, 1.4426950216293334961 ;  /* 0x3fb8aa3b05057820 */ /* 0x000fe20000400000 */
[----:B------:R1:W-:Y:S04]  /*35db0*/  STL [R1+0x470], R8 ;  /* 0x0004700801007387 */ /* 0x0003e80000100800 */
[----:B------:R-:W-:Y:S01]  /*35dc0*/  STL [R1+0x524], R15 ;  /* 0x0005240f01007387 */ /* 0x000fe20000100800 */
[----:B------:R1:W2:Y:S01]  /*35dd0*/  MUFU.EX2 R13, R5 ;  /* 0x00000005000d7308 */ /* 0x0002a20000000800 */
[--C-:B0-----:R-:W-:Y:S02]  /*35de0*/  FADD R6, R27, -R8.reuse ;  /* 0x800000081b067221 */ /* 0x101fe40000000000 */
[----:B----4-:R-:W-:Y:S04]  /*35df0*/  STL [R1+0x51c], R11 ;  /* 0x00051c0b01007387 */ /* 0x010fe80000100800 */
[----:B------:R-:W-:Y:S01]  /*35e00*/  STL [R1+0x514], R19 ;  /* 0x0005141301007387 */ /* 0x000fe20000100800 */
[----:B------:R-:W-:Y:S01]  /*35e10*/  FMUL R6, R6, 1.4426950216293334961 ;  /* 0x3fb8aa3b06067820 */ /* 0x000fe20000400000 */
[----:B-1----:R-:W-:-:S02]  /*35e20*/  FADD R5, R0, -R8 ;  /* 0x8000000800057221 */ /* 0x002fc40000000000 */
[----:B------:R-:W4:Y:S01]  /*35e30*/  LDL R0, [R1+0xa80] ;  /* 0x000a800001007983 */ /* 0x000f220000100800 */
[----:B------:R2:W0:Y:S01]  /*35e40*/  MUFU.EX2 R27, R6 ;  /* 0x00000006001b7308 */ /* 0x0004220000000800 */
[----:B------:R-:W-:Y:S02]  /*35e50*/  FMUL R5, R5, 1.4426950216293334961 ;  /* 0x3fb8aa3b05057820 */ /* 0x000fe40000400000 */
[----:B------:R-:W4:Y:S01]  /*35e60*/  LDL.LU R25, [R1+0x48] ;  /* 0x0000480001197983 */ /* 0x000f220000300800 */
[----:B--2---:R-:W-:-:S04]  /*35e70*/  FADD R6, R24, -R8 ;  /* 0x8000000818067221 */ /* 0x004fc80000000000 */
[----:B------:R3:W1:Y:S01]  /*35e80*/  MUFU.EX2 R24, R5 ;  /* 0x0000000500187308 */ /* 0x0006620000000800 */
[----:B------:R-:W-:Y:S01]  /*35e90*/  STL [R1+0x510], R13 ;  /* 0x0005100d01007387 */ /* 0x000fe20000100800 */
[----:B---3--:R-:W-:-:S03]  /*35ea0*/  FADD R5, R28, -R8 ;  /* 0x800000081c057221 */ /* 0x008fc60000000000 */
[----:B0-----:R-:W-:Y:S04]  /*35eb0*/  STL [R1+0x50c], R27 ;  /* 0x00050c1b01007387 */ /* 0x001fe80000100800 */
[----:B------:R-:W2:Y:S01]  /*35ec0*/  LDL.LU R16, [R1+0x20] ;  /* 0x0000200001107983 */ /* 0x000ea20000300800 */
[----:B------:R-:W-:-:S03]  /*35ed0*/  FMUL R5, R5, 1.4426950216293334961 ;  /* 0x3fb8aa3b05057820 */ /* 0x000fc60000400000 */
[----:B-1----:R-:W-:Y:S01]  /*35ee0*/  STL [R1+0x508], R24 ;  /* 0x0005081801007387 */ /* 0x002fe20000100800 */
[----:B------:R0:W-:Y:S03]  /*35ef0*/  MUFU.EX2 R17, R5 ;  /* 0x0000000500117308 */ /* 0x0001e60000000800 */
[----:B0-----:R-:W3:Y:S01]  /*35f00*/  LDL.LU R5, [R1+0x30] ;  /* 0x0000300001057983 */ /* 0x001ee20000300800 */
[----:B------:R-:W-:-:S04]  /*35f10*/  FMUL R6, R6, 1.4426950216293334961 ;  /* 0x3fb8aa3b06067820 */ /* 0x000fc80000400000 */
[----:B------:R-:W0:Y:S02]  /*35f20*/  MUFU.EX2 R23, R6 ;  /* 0x0000000600177308 */ /* 0x000e240000000800 */
[----:B0-----:R-:W-:Y:S04]  /*35f30*/  STL [R1+0x504], R23 ;  /* 0x0005041701007387 */ /* 0x001fe80000100800 */
[----:B------:R-:W2:Y:S01]  /*35f40*/  LDL R6, [R1+0x550] ;  /* 0x0005500001067983 */ /* 0x000ea20000100800 */
[----:B------:R-:W-:Y:S01]  /*35f50*/  FADD R4, R4, -R8 ;  /* 0x8000000804047221 */ /* 0x000fe20000000000 */
[----:B----4-:R-:W-:-:S03]  /*35f60*/  FMNMX R0, R3, R0, !PT ;  /* 0x0000000003007209 */ /* 0x010fc60007800000 */
[----:B------:R-:W-:Y:S01]  /*35f70*/  FMUL R3, R4, 1.4426950216293334961 ;  /* 0x3fb8aa3b04037820 */ /* 0x000fe20000400000 */
[----:B------:R-:W-:-:S03]  /*35f80*/  FADD R4, R22, -R8 ;  /* 0x8000000816047221 */ /* 0x000fc60000000000 */
[----:B------:R0:W1:Y:S02]  /*35f90*/  MUFU.EX2 R14, R3 ;  /* 0x00000003000e7308 */ /* 0x0000640000000800 */
[----:B0-----:R-:W-:Y:S01]  /*35fa0*/  FMUL R3, R4, 1.4426950216293334961 ;  /* 0x3fb8aa3b04037820 */ /* 0x001fe20000400000 */
[----:B------:R-:W-:-:S05]  /*35fb0*/  FADD R4, R18, -R0 ;  /* 0x8000000012047221 */ /* 0x000fca0000000000 */
[----:B------:R0:W4:Y:S02]  /*35fc0*/  MUFU.EX2 R8, R3 ;  /* 0x0000000300087308 */ /* 0x0001240000000800 */
[----:B0-----:R-:W-:Y:S01]  /*35fd0*/  FMUL R3, R4, 1.4426950216293334961 ;  /* 0x3fb8aa3b04037820 */ /* 0x001fe20000400000 */
[----:B------:R-:W-:-:S05]  /*35fe0*/  FADD R4, R21, -R0 ;  /* 0x8000000015047221 */ /* 0x000fca0000000000 */
[----:B------:R0:W4:Y:S02]  /*35ff0*/  MUFU.EX2 R28, R3 ;  /* 0x00000003001c7308 */ /* 0x0001240000000800 */
[----:B0-----:R-:W-:Y:S01]  /*36000*/  FMUL R3, R4, 1.4426950216293334961 ;  /* 0x3fb8aa3b04037820 */ /* 0x001fe20000400000 */
[----:B------:R-:W-:-:S05]  /*36010*/  FADD R4, R25, -R0 ;  /* 0x8000000019047221 */ /* 0x000fca0000000000 */
[----:B------:R0:W4:Y:S02]  /*36020*/  MUFU.EX2 R25, R3 ;  /* 0x0000000300197308 */ /* 0x0001240000000800 */
[----:B0-----:R-:W-:Y:S01]  /*36030*/  FMUL R3, R4, 1.4426950216293334961 ;  /* 0x3fb8aa3b04037820 */ /* 0x001fe20000400000 */
[----:B---3--:R-:W-:-:S05]  /*36040*/  FADD R4, R5, -R0 ;  /* 0x8000000005047221 */ /* 0x008fca0000000000 */
[----:B------:R0:W3:Y:S02]  /*36050*/  MUFU.EX2 R22, R3 ;  /* 0x0000000300167308 */ /* 0x0000e40000000800 */
[----:B0-----:R-:W-:Y:S01]  /*36060*/  FMUL R3, R4, 1.4426950216293334961 ;  /* 0x3fb8aa3b04037820 */ /* 0x001fe20000400000 */
[----:B--2---:R-:W-:-:S05]  /*36070*/  FADD R4, R16, -R0 ;  /* 0x8000000010047221 */ /* 0x004fca0000000000 */
[----:B------:R0:W2:Y:S02]  /*36080*/  MUFU.EX2 R21, R3 ;  /* 0x0000000300157308 */ /* 0x0000a40000000800 */
[----:B0-----:R-:W-:Y:S01]  /*36090*/  FMUL R3, R4, 1.4426950216293334961 ;  /* 0x3fb8aa3b04037820 */ /* 0x001fe20000400000 */
[----:B------:R-:W-:-:S05]  /*360a0*/  FADD R4, R12, -R0 ;  /* 0x800000000c047221 */ /* 0x000fca0000000000 */
[----:B------:R0:W2:Y:S01]  /*360b0*/  MUFU.EX2 R18, R3 ;  /* 0x0000000300127308 */ /* 0x0000a20000000800 */
[----:B------:R1:W-:Y:S01]  /*360c0*/  STL [R1+0x460], R0 ;  /* 0x0004600001007387 */ /* 0x0003e20000100800 */
[----:B0-----:R-:W-:Y:S01]  /*360d0*/  FMUL R3, R4, 1.4426950216293334961 ;  /* 0x3fb8aa3b04037820 */ /* 0x001fe20000400000 */
[----:B------:R-:W-:-:S05]  /*360e0*/  FADD R4, R10, -R0 ;  /* 0x800000000a047221 */ /* 0x000fca0000000000 */
[----:B------:R0:W2:Y:S01]  /*360f0*/  MUFU.EX2 R16, R3 ;  /* 0x0000000300107308 */ /* 0x0000a20000000800 */
[----:B------:R-:W-:Y:S01]  /*36100*/  STL [R1+0x500], R17 ;  /* 0x0005001101007387 */ /* 0x000fe20000100800 */
[----:B0-----:R-:W-:Y:S01]  /*36110*/  FMUL R3, R4, 1.4426950216293334961 ;  /* 0x3fb8aa3b04037820 */ /* 0x001fe20000400000 */
[----:B------:R-:W-:-:S05]  /*36120*/  FADD R4, R20, -R0 ;  /* 0x8000000014047221 */ /* 0x000fca0000000000 */
[----:B-1----:R0:W-:Y:S01]  /*36130*/  MUFU.EX2 R0, R3 ;  /* 0x0000000300007308 */ /* 0x0021e20000000800 */
[----:B------:R-:W-:Y:S04]  /*36140*/  STL [R1+0x4fc], R14 ;  /* 0x0004fc0e01007387 */ /* 0x000fe80000100800 */
[----:B----4-:R-:W-:Y:S04]  /*36150*/  STL [R1+0x4f4], R8 ;  /* 0x0004f40801007387 */ /* 0x010fe80000100800 */
[----:B------:R-:W-:Y:S01]  /*36160*/  STL [R1+0x4f0], R28 ;  /* 0x0004f01c01007387 */ /* 0x000fe20000100800 */
[----:B0-----:R-:W-:-:S03]  /*36170*/  FMUL R3, R4, 1.4426950216293334961 ;  /* 0x3fb8aa3b04037820 */ /* 0x001fc60000400000 */
[----:B------:R0:W-:Y:S01]  /*36180*/  STL [R1+0x4d8], R25 ;  /* 0x0004d81901007387 */ /* 0x0001e20000100800 */
[----:B------:R1:W4:Y:S03]  /*36190*/  MUFU.EX2 R5, R3 ;  /* 0x0000000300057308 */ /* 0x0003260000000800 */
[----:B---3--:R-:W-:Y:S04]  /*361a0*/  STL [R1+0x4d4], R22 ;  /* 0x0004d41601007387 */ /* 0x008fe80000100800 */
[----:B------:R-:W3:Y:S04]  /*361b0*/  LDL R12, [R1+0x570] ;  /* 0x00057000010c7983 */ /* 0x000ee80000100800 */
[----:B--2---:R-:W-:Y:S04]  /*361c0*/  STL [R1+0x4cc], R21 ;  /* 0x0004cc1501007387 */ /* 0x004fe80000100800 */
[----:B------:R-:W2:Y:S04]  /*361d0*/  LDL R10, [R1+0x57c] ;  /* 0x00057c00010a7983 */ /* 0x000ea80000100800 */
[----:B------:R-:W-:Y:S04]  /*361e0*/  STL [R1+0x4c4], R18 ;  /* 0x0004c41201007387 */ /* 0x000fe80000100800 */
[----:B------:R-:W2:Y:S01]  /*361f0*/  LDL R20, [R1+0x578] ;  /* 0x0005780001147983 */ /* 0x000ea20000100800 */
[----:B------:R-:W-:-:S03]  /*36200*/  FADD R7, R7, R6 ;  /* 0x0000000607077221 */ /* 0x000fc60000000000 */
[----:B------:R-:W-:Y:S01]  /*36210*/  STL [R1+0x4c0], R16 ;  /* 0x0004c01001007387 */ /* 0x000fe20000100800 */
[----:B------:R-:W-:-:S03]  /*36220*/  FADD R6, R19, R13 ;  /* 0x0000000d13067221 */ /* 0x000fc60000000000 */
[----:B------:R-:W3:Y:S04]  /*36230*/  LDL.LU R13, [R1+0x2b7c] ;  /* 0x002b7c00010d7983 */ /* 0x000ee80000300800 */
[----:B------:R-:W3:Y:S01]  /*36240*/  LDL.LU R19, [R1+0x2b78] ;  /* 0x002b780001137983 */ /* 0x000ee20000300800 */
[----:B-1----:R-:W-:Y:S01]  /*36250*/  FADD R3, R28, R25 ;  /* 0x000000191c037221 */ /* 0x002fe20000000000 */
[----:B------:R-:W-:Y:S02]  /*36260*/  FADD R7, R26, R7 ;  /* 0x000000071a077221 */ /* 0x000fe40000000000 */
[----:B----4-:R1:W-:Y:S04]  /*36270*/  STL [R1+0x46c], R5 ;  /* 0x00046c0501007387 */ /* 0x0103e80000100800 */
[----:B0-----:R-:W4:Y:S04]  /*36280*/  LDL.LU R25, [R1+0x2b74] ;  /* 0x002b740001197983 */ /* 0x001f280000300800 */
[----:B------:R-:W4:Y:S04]  /*36290*/  LDL.LU R28, [R1+0x2b70] ;  /* 0x002b7000011c7983 */ /* 0x000f280000300800 */
[----:B------:R-:W4:Y:S01]  /*362a0*/  LDL.LU R26, [R1+0x2b6c] ;  /* 0x002b6c00011a7983 */ /* 0x000f220000300800 */
[----:B------:R-:W-:Y:S01]  /*362b0*/  FADD R6, R27, R6 ;  /* 0x000000061b067221 */ /* 0x000fe20000000000 */
[----:B------:R-:W-:-:S02]  /*362c0*/  FADD R7, R9, R7 ;  /* 0x0000000709077221 */ /* 0x000fc40000000000 */
[----:B------:R-:W4:Y:S01]  /*362d0*/  LDL.LU R27, [R1+0x2b68] ;  /* 0x002b6800011b7983 */ /* 0x000f220000300800 */
[----:B------:R-:W-:Y:S01]  /*362e0*/  FADD R6, R24, R6 ;  /* 0x0000000618067221 */ /* 0x000fe20000000000 */
[----:B------:R-:W-:-:S04]  /*362f0*/  FADD R7, R2, R7 ;  /* 0x0000000702077221 */ /* 0x000fc80000000000 */
[----:B------:R-:W-:Y:S01]  /*36300*/  FADD R7, R29, R7 ;  /* 0x000000071d077221 */ /* 0x000fe20000000000 */
[----:B------:R-:W-:Y:S01]  /*36310*/  FADD R3, R22, R3 ;  /* 0x0000000316037221 */ /* 0x000fe20000000000 */
[----:B------:R-:W-:-:S03]  /*36320*/  FADD R6, R23, R6 ;  /* 0x0000000617067221 */ /* 0x000fc60000000000 */
[----:B------:R-:W-:Y:S01]  /*36330*/  FADD R3, R21, R3 ;  /* 0x0000000315037221 */ /* 0x000fe20000000000 */
[----:B------:R-:W-:-:S03]  /*36340*/  FADD R6, R17, R6 ;  /* 0x0000000611067221 */ /* 0x000fc60000000000 */
[----:B------:R-:W-:Y:S01]  /*36350*/  FADD R3, R18, R3 ;  /* 0x0000000312037221 */ /* 0x000fe20000000000 */
[----:B------:R-:W-:-:S03]  /*36360*/  FADD R7, R15, R7 ;  /* 0x000000070f077221 */ /* 0x000fc60000000000 */
[----:B------:R-:W-:Y:S01]  /*36370*/  FADD R3, R16, R3 ;  /* 0x0000000310037221 */ /* 0x000fe20000000000 */
[----:B------:R-:W-:Y:S01]  /*36380*/  FADD R6, R14, R6 ;  /* 0x000000060e067221 */ /* 0x000fe20000000000 */
[----:B------:R-:W-:Y:S02]  /*36390*/  FADD R7, R11, R7 ;  /* 0x000000070b077221 */ /* 0x000fe40000000000 */
[----:B------:R-:W-:Y:S01]  /*363a0*/  FADD R3, R0, R3 ;  /* 0x0000000300037221 */ /* 0x000fe20000000000 */
[----:B------:R-:W-:-:S03]  /*363b0*/  FADD R6, R8, R6 ;  /* 0x0000000608067221 */ /* 0x000fc60000000000 */
[----:B-1----:R-:W-:Y:S01]  /*363c0*/  FADD R5, R5, R3 ;  /* 0x0000000305057221 */ /* 0x002fe20000000000 */
[----:B--2---:R-:W-:-:S04]  /*363d0*/  FADD R4, R10, R20 ;  /* 0x000000140a047221 */ /* 0x004fc80000000000 */
[----:B---3--:R-:W-:-:S04]  /*363e0*/  FADD R4, R12, R4 ;  /* 0x000000040c047221 */ /* 0x008fc80000000000 */
[----:B------:R-:W-:Y:S02]  /*363f0*/  FADD R4, R19, R4 ;  /* 0x0000000413047221 */ /* 0x000fe40000000000 */
[----:B------:R-:W2:Y:S04]  /*36400*/  LDL.LU R19, [R1+0x2b64] ;  /* 0x002b640001137983 */ /* 0x000ea80000300800 */
[----:B------:R-:W3:Y:S04]  /*36410*/  LDL.LU R9, [R1+0x2b60] ;  /* 0x002b600001097983 */ /* 0x000ee80000300800 */
[----:B------:R-:W2:Y:S01]  /*36420*/  LDL.LU R24, [R1+0x2b5c] ;  /* 0x002b5c0001187983 */ /* 0x000ea20000300800 */
[----:B----4-:R-:W-:-:S03]  /*36430*/  FADD R4, R26, R4 ;  /* 0x000000041a047221 */ /* 0x010fc60000000000 */
[----:B------:R-:W4:Y:S04]  /*36440*/  LDL.LU R26, [R1+0x2b58] ;  /* 0x002b5800011a7983 */ /* 0x000f280000300800 */
[----:B------:R-:W3:Y:S01]  /*36450*/  LDL.LU R2, [R1+0x2b54] ;  /* 0x002b540001027983 */ /* 0x000ee20000300800 */
[----:B------:R-:W-:-:S03]  /*36460*/  FADD R4, R28, R4 ;  /* 0x000000041c047221 */ /* 0x000fc60000000000 */
[----:B------:R-:W3:Y:S04]  /*36470*/  LDL.LU R28, [R1+0x2b50] ;  /* 0x002b5000011c7983 */ /* 0x000ee80000300800 */
[----:B------:R-:W3:Y:S01]  /*36480*/  LDL.LU R29, [R1+0x2b4c] ;  /* 0x002b4c00011d7983 */ /* 0x000ee20000300800 */
[----:B------:R-:W-:-:S04]  /*36490*/  FADD R4, R25, R4 ;  /* 0x0000000419047221 */ /* 0x000fc80000000000 */
[----:B------:R-:W-:Y:S01]  /*364a0*/  FADD R10, R13, R4 ;  /* 0x000000040d0a7221 */ /* 0x000fe20000000000 */
[----:B------:R-:W0:Y:S04]  /*364b0*/  SHFL.BFLY PT, R8, R7, 0x2, 0x1f ;  /* 0x0c401f0007087f89 */ /* 0x000e2800000e0000 */
[----:B------:R-:W-:Y:S04]  /*364c0*/  SHFL.BFLY PT, R4, R6, 0x2, 0x1f ;  /* 0x0c401f0006047f89 */ /* 0x000fe800000e0000 */
[----:B------:R-:W1:Y:S04]  /*364d0*/  SHFL.BFLY PT, R11, R10, 0x2, 0x1f ;  /* 0x0c401f000a0b7f89 */ /* 0x000e6800000e0000 */
[----:B------:R-:W1:Y:S01]  /*364e0*/  SHFL.BFLY PT, R3, R5, 0x2, 0x1f ;  /* 0x0c401f0005037f89 */ /* 0x000e6200000e0000 */
[----:B0-----:R-:W-:Y:S01]  /*364f0*/  FADD R7, R7, R8 ;  /* 0x0000000807077221 */ /* 0x001fe20000000000 */
[----:B-1----:R-:W-:Y:S01]  /*36500*/  FADD R11, R10, R11 ;  /* 0x0000000b0a0b7221 */ /* 0x002fe20000000000 */
[----:B------:R-:W-:Y:S01]  /*36510*/  FADD R4, R6, R4 ;  /* 0x0000000406047221 */ /* 0x000fe20000000000 */
[----:B------:R-:W-:-:S02]  /*36520*/  FADD R3, R5, R3 ;  /* 0x0000000305037221 */ /* 0x000fc40000000000 */
[----:B------:R-:W0:Y:S04]  /*36530*/  SHFL.BFLY PT, R6, R7, 0x1, 0x1f ;  /* 0x0c201f0007067f89 */ /* 0x000e2800000e0000 */
[----:B------:R-:W1:Y:S04]  /*36540*/  SHFL.BFLY PT, R5, R11, 0x1, 0x1f ;  /* 0x0c201f000b057f89 */ /* 0x000e6800000e0000 */
[----:B------:R-:W1:Y:S04]  /*36550*/  SHFL.BFLY PT, R8, R4, 0x1, 0x1f ;  /* 0x0c201f0004087f89 */ /* 0x000e6800000e0000 */
[----:B------:R-:W1:Y:S04]  /*36560*/  SHFL.BFLY PT, R10, R3, 0x1, 0x1f ;  /* 0x0c201f00030a7f89 */ /* 0x000e6800000e0000 */
[----:B------:R-:W-:Y:S04]  /*36570*/  STL [R1+0x2a6c], R0 ;  /* 0x002a6c0001007387 */ /* 0x000fe80000100800 */
[----:B------:R-:W3:Y:S04]  /*36580*/  LDL.64 R20, [R1+0x1a98] ;  /* 0x001a980001147983 */ /* 0x000ee80000100a00 */
[----:B------:R-:W3:Y:S04]  /*36590*/  LDL.64 R16, [R1+0x1950] ;  /* 0x0019500001107983 */ /* 0x000ee80000100a00 */
[----:B------:R-:W3:Y:S04]  /*365a0*/  LDL.64 R14, [R1+0x1948] ;  /* 0x00194800010e7983 */ /* 0x000ee80000100a00 */
[----:B------:R-:W3:Y:S04]  /*365b0*/  LDL.64 R12, [R1+0x1928] ;  /* 0x00192800010c7983 */ /* 0x000ee80000100a00 */
[----:B------:R-:W3:Y:S01]  /*365c0*/  LDL.64 R22, [R1+0x1918] ;  /* 0x0019180001167983 */ /* 0x000ee20000100a00 */
[----:B0-----:R-:W-:Y:S01]  /*365d0*/  FADD R6, R7, R6 ;  /* 0x0000000607067221 */ /* 0x001fe20000000000 */
[----:B-1----:R-:W-:Y:S01]  /*365e0*/  FADD R5, R11, R5 ;  /* 0x000000050b057221 */ /* 0x002fe20000000000 */
[----:B------:R-:W-:Y:S01]  /*365f0*/  FADD R4, R4, R8 ;  /* 0x0000000804047221 */ /* 0x000fe20000000000 */
[----:B------:R-:W-:-:S02]  /*36600*/  FADD R3, R3, R10 ;  /* 0x0000000a03037221 */ /* 0x000fc40000000000 */
[----:B------:R-:W3:Y:S04]  /*36610*/  LDL.64 R10, [R1+0x1930] ;  /* 0x00193000010a7983 */ /* 0x000ee80000100a00 */
[----:B----4-:R-:W-:Y:S04]  /*36620*/  @!P0 STS [R26], R5 ;  /* 0x000000051a008388 */ /* 0x010fe80000000800 */
[----:B--2---:R0:W-:Y:S04]  /*36630*/  @!P0 STS [R24], R6 ;  /* 0x0000000618008388 */ /* 0x0041e80000000800 */
[----:B---3--:R-:W-:Y:S04]  /*36640*/  @!P0 STS [R9], R4 ;  /* 0x0000000409008388 */ /* 0x008fe80000000800 */
[----:B------:R-:W-:Y:S01]  /*36650*/  @!P0 STS [R19], R3 ;  /* 0x0000000313008388 */ /* 0x000fe20000000800 */
[----:B------:R-:W-:Y:S06]  /*36660*/  BAR.SYNC.DEFER_BLOCKING 0x0 ;  /* 0x0000000000007b1d */ /* 0x000fec0000010000 */
[----:B0-----:R-:W2:Y:S04]  /*36670*/  LDL.64 R24, [R1+0x1938] ;  /* 0x0019380001187983 */ /* 0x001ea80000100a00 */
[----:B------:R-:W0:Y:S04]  /*36680*/  LDS R3, [R27] ;  /* 0x000000001b037984 */ /* 0x000e280000000800 */
[----:B0-----:R-:W0:Y:S02]  /*36690*/  SHFL.BFLY PT, R4, R3, 0x2, 0x1f ;  /* 0x0c401f0003047f89 */ /* 0x001e2400000e0000 */
[----:B0-----:R-:W-:-:S05]  /*366a0*/  FADD R3, R3, R4 ;  /* 0x0000000403037221 */ /* 0x001fca0000000000 */
[----:B------:R-:W0:Y:S02]  /*366b0*/  SHFL.BFLY PT, R4, R3, 0x1, 0x1f ;  /* 0x0c201f0003047f89 */ /* 0x000e2400000e0000 */
[----:B0-----:R-:W-:-:S05]  /*366c0*/  FADD R3, R3, R4 ;  /* 0x0000000403037221 */ /* 0x001fca0000000000 */
[----:B------:R0:W-:Y:S01]  /*366d0*/  @!P0 STS [R27], R3 ;  /* 0x000000031b008388 */ /* 0x0001e20000000800 */
[----:B------:R-:W-:Y:S01]  /*366e0*/  BAR.SYNC.DEFER_BLOCKING 0x0 ;  /* 0x0000000000007b1d */ /* 0x000fe20000010000 */
[----:B------:R-:W-:-:S05]  /*366f0*/  IMAD.WIDE R4, R2, 0x2, R28 ;  /* 0x0000000202047825 */ /* 0x000fca00078e021c */
[----:B0-----:R-:W3:Y:S04]  /*36700*/  LDL.64 R26, [R1+0x1940] ;  /* 0x00194000011a7983 */ /* 0x001ee80000100a00 */
[----:B------:R0:W4:Y:S01]  /*36710*/  LDG.E.U16 R19, desc[UR10][R4.64] ;  /* 0x0000000a04137981 */ /* 0x000122000c1e1500 */
[----:B------:R-:W-:-:S04]  /*36720*/  IMAD.WIDE R6, R2, 0x2, R20 ;  /* 0x0000000202067825 */ /* 0x000fc800078e0214 */
[C---:B------:R-:W-:Y:S01]  /*36730*/  IMAD.WIDE R8, R2.reuse, 0x2, R16 ;  /* 0x0000000202087825 */ /* 0x040fe200078e0210 */
[----:B------:R-:W4:Y:S04]  /*36740*/  LDL.64 R20, [R1+0x1910] ;  /* 0x0019100001147983 */ /* 0x000f280000100a00 */
[----:B------:R-:W4:Y:S04]  /*36750*/  LDL.64 R16, [R1+0x1920] ;  /* 0x0019200001107983 */ /* 0x000f280000100a00 */
[----:B------:R-:W4:Y:S04]  /*36760*/  LDG.E.U16 R0, desc[UR10][R6.64] ;  /* 0x0000000a06007981 */ /* 0x000f28000c1e1500 */
[----:B------:R2:W4:Y:S01]  /*36770*/  LDG.E.U16 R3, desc[UR10][R8.64] ;  /* 0x0000000a08037981 */ /* 0x000522000c1e1500 */
[----:B0-----:R-:W-:-:S04]  /*36780*/  IMAD.WIDE R4, R2, 0x2, R14 ;  /* 0x0000000202047825 */ /* 0x001fc800078e020e */
[----:B--2---:R-:W-:-:S05]  /*36790*/  IMAD.WIDE R8, R2, 0x2, R24 ;  /* 0x0000000202087825 */ /* 0x004fca00078e0218 */
[----:B------:R-:W2:Y:S01]  /*367a0*/  LDG.E.U16 R25, desc[UR10][R8.64] ;  /* 0x0000000a08197981 */ /* 0x000ea2000c1e1500 */
[----:B---3--:R-:W-:-:S03]  /*367b0*/  IMAD.WIDE R6, R2, 0x2, R26 ;  /* 0x0000000202067825 */ /* 0x008fc600078e021a */
[----:B------:R0:W3:Y:S04]  /*367c0*/  LDG.E.U16 R27, desc[UR10][R4.64] ;  /* 0x0000000a041b7981 */ /* 0x0000e8000c1e1500 */
[----:B------:R1:W2:Y:S04]  /*367d0*/  LDG.E.U16 R24, desc[UR10][R6.64] ;  /* 0x0000000a06187981 */ /* 0x0002a8000c1e1500 */
[----:B----4-:R4:W-:Y:S01]  /*367e0*/  STL [R1+0xa60], R19 ;  /* 0x000a601301007387 */ /* 0x0109e20000100800 */
[----:B------:R-:W-:-:S03]  /*367f0*/  IMAD.WIDE R10, R2, 0x2, R10 ;  /* 0x00000002020a7825 */ /* 0x000fc600078e020a */
[----:B------:R-:W2:Y:S04]  /*36800*/  LDL.64 R14, [R1+0x1a90] ;  /* 0x001a9000010e7983 */ /* 0x000ea80000100a00 */
[----:B----4-:R-:W4:Y:S04]  /*36810*/  LDL.64 R18, [R1+0x1908] ;  /* 0x0019080001127983 */ /* 0x010f280000100a00 */
[----:B------:R0:W-:Y:S04]  /*36820*/  STL [R1+0xa5c], R0 ;  /* 0x000a5c0001007387 */ /* 0x0001e80000100800 */
[----:B0-----:R4:W4:Y:S01]  /*36830*/  LDG.E.U16 R0, desc[UR10][R10.64] ;  /* 0x0000000a0a007981 */ /* 0x001922000c1e1500 */
[----:B------:R-:W-:-:S04]  /*36840*/  IMAD.WIDE R12, R2, 0x2, R12 ;  /* 0x00000002020c7825 */ /* 0x000fc800078e020c */
[C---:B------:R-:W-:Y:S01]  /*36850*/  IMAD.WIDE R4, R2.reuse, 0x2, R16 ;  /* 0x0000000202047825 */ /* 0x040fe200078e0210 */
[----:B------:R0:W-:Y:S03]  /*36860*/  STL [R1+0xa70], R3 ;  /* 0x000a700301007387 */ /* 0x0001e60000100800 */
[C---:B------:R-:W-:Y:S01]  /*36870*/  IMAD.WIDE R8, R2.reuse, 0x2, R20 ;  /* 0x0000000202087825 */ /* 0x040fe200078e0214 */
[----:B------:R-:W4:Y:S03]  /*36880*/  LDL.64 R16, [R1+0x1900] ;  /* 0x0019000001107983 */ /* 0x000f260000100a00 */
[C---:B-1----:R-:W-:Y:S01]  /*36890*/  IMAD.WIDE R6, R2.reuse, 0x2, R22 ;  /* 0x0000000202067825 */ /* 0x042fe200078e0216 */
[----:B------:R-:W4:Y:S04]  /*368a0*/  LDG.E.U16 R5, desc[UR10][R4.64] ;  /* 0x0000000a04057981 */ /* 0x000f28000c1e1500 */
[----:B0-----:R0:W4:Y:S04]  /*368b0*/  LDG.E.U16 R3, desc[UR10][R12.64] ;  /* 0x0000000a0c037981 */ /* 0x001128000c1e1500 */
[----:B---3--:R1:W-:Y:S04]  /*368c0*/  STL [R1+0xa6c], R27 ;  /* 0x000a6c1b01007387 */ /* 0x0083e80000100800 */
[----:B-1----:R-:W3:Y:S04]  /*368d0*/  LDL.64 R26, [R1+0x18e8] ;  /* 0x0018e800011a7983 */ /* 0x002ee80000100a00 */
[----:B--2---:R-:W-:Y:S04]  /*368e0*/  STL [R1+0xa64], R25 ;  /* 0x000a641901007387 */ /* 0x004fe80000100800 */
[----:B------:R1:W-:Y:S04]  /*368f0*/  STL [R1+0xa68], R24 ;  /* 0x000a681801007387 */ /* 0x0003e80000100800 */
[----:B-1----:R-:W2:Y:S01]  /*36900*/  LDL.64 R24, [R1+0x18e0] ;  /* 0x0018e00001187983 */ /* 0x002ea20000100a00 */
[----:B----4-:R-:W-:-:S03]  /*36910*/  IMAD.WIDE R10, R2, 0x2, R18 ;  /* 0x00000002020a7825 */ /* 0x010fc600078e0212 */
[----:B------:R-:W4:Y:S04]  /*36920*/  LDG.E.U16 R19, desc[UR10][R8.64] ;  /* 0x0000000a08137981 */ /* 0x000f28000c1e1500 */
[----:B------:R-:W4:Y:S04]  /*36930*/  LDG.E.U16 R18, desc[UR10][R6.64] ;  /* 0x0000000a06127981 */ /* 0x000f28000c1e1500 */
[----:B------:R-:W4:Y:S04]  /*36940*/  LDL.64 R8, [R1+0x18f0] ;  /* 0x0018f00001087983 */ /* 0x000f280000100a00 */
[----:B------:R-:W4:Y:S01]  /*36950*/  LDL.64 R6, [R1+0x18f8] ;  /* 0x0018f80001067983 */ /* 0x000f220000100a00 */
[----:B0-----:R-:W-:-:S03]  /*36960*/  IMAD.WIDE R12, R2, 0x2, R14 ;  /* 0x00000002020c7825 */ /* 0x001fc600078e020e */
[----:B------:R-:W4:Y:S04]  /*36970*/  LDL.64 R14, [R1+0x18d8] ;  /* 0x0018d800010e7983 */ /* 0x000f280000100a00 */
[----:B------:R0:W-:Y:S04]  /*36980*/  STL [R1+0xa40], R0 ;  /* 0x000a400001007387 */ /* 0x0001e80000100800 */
[----:B------:R-:W4:Y:S04]  /*36990*/  LDL.64 R22, [R1+0x18d0] ;  /* 0x0018d00001167983 */ /* 0x000f280000100a00 */
[----:B------:R-:W4:Y:S04]  /*369a0*/  LDL.64 R20, [R1+0x18c8] ;  /* 0x0018c80001147983 */ /* 0x000f280000100a00 */
[----:B0-----:R3:W4:Y:S04]  /*369b0*/  LDG.E.U16 R0, desc[UR10][R10.64] ;  /* 0x0000000a0a007981 */ /* 0x001728000c1e1500 */
[----:B------:R0:W-:Y:S04]  /*369c0*/  STL [R1+0xa54], R3 ;  /* 0x000a540301007387 */ /* 0x0001e80000100800 */
[----:B------:R1:W-:Y:S04]  /*369d0*/  STL [R1+0xa58], R5 ;  /* 0x000a580501007387 */ /* 0x0003e80000100800 */
[----:B0-----:R2:W4:Y:S01]  /*369e0*/  LDG.E.U16 R3, desc[UR10][R12.64] ;  /* 0x0000000a0c037981 */ /* 0x001522000c1e1500 */
[----:B-1----:R-:W-:-:S04]  /*369f0*/  IMAD.WIDE R4, R2, 0x2, R16 ;  /* 0x0000000202047825 */ /* 0x002fc800078e0210 */
[C---:B---3--:R-:W-:Y:S02]  /*36a00*/  IMAD.WIDE R10, R2.reuse, 0x2, R26 ;  /* 0x00000002020a7825 */ /* 0x048fe400078e021a */
[----:B------:R0:W3:Y:S02]  /*36a10*/  LDG.E.U16 R27, desc[UR10][R4.64] ;  /* 0x0000000a041b7981 */ /* 0x0000e4000c1e1500 */
[C---:B--2---:R-:W-:Y:S02]  /*36a20*/  IMAD.WIDE R12, R2.reuse, 0x2, R24 ;  /* 0x00000002020c7825 */ /* 0x044fe400078e0218 */
[----:B----4-:R-:W-:Y:S04]  /*36a30*/  STL [R1+0xa4c], R19 ;  /* 0x000a4c1301007387 */ /* 0x010fe80000100800 */
[----:B------:R1:W-:Y:S04]  /*36a40*/  STL [R1+0xa50], R18 ;  /* 0x000a501201007387 */ /* 0x0003e80000100800 */
[----:B------:R-:W2:Y:S01]  /*36a50*/  LDL.64 R16, [R1+0x18b8] ;  /* 0x0018b80001107983 */ /* 0x000ea20000100a00 */
[----:B------:R-:W-:-:S04]  /*36a60*/  IMAD.WIDE R8, R2, 0x2, R8 ;  /* 0x0000000202087825 */ /* 0x000fc800078e0208 */
[C---:B------:R-:W-:Y:S01]  /*36a70*/  IMAD.WIDE R6, R2.reuse, 0x2, R6 ;  /* 0x0000000202067825 */ /* 0x040fe200078e0206 */
[----:B-1----:R-:W4:Y:S04]  /*36a80*/  LDL.64 R18, [R1+0x18c0] ;  /* 0x0018c00001127983 */ /* 0x002f280000100a00 */
[----:B------:R1:W2:Y:S04]  /*36a90*/  LDG.E.U16 R25, desc[UR10][R8.64] ;  /* 0x0000000a08197981 */ /* 0x0002a8000c1e1500 */
[----:B------:R1:W2:Y:S04]  /*36aa0*/  LDG.E.U16 R24, desc[UR10][R6.64] ;  /* 0x0000000a06187981 */ /* 0x0002a8000c1e1500 */
[----:B------:R0:W-:Y:S04]  /*36ab0*/  STL [R1+0xa48], R0 ;  /* 0x000a480001007387 */ /* 0x0001e80000100800 */
[----:B0-----:R4:W2:Y:S01]  /*36ac0*/  LDG.E.U16 R0, desc[UR10][R10.64] ;  /* 0x0000000a0a007981 */ /* 0x0018a2000c1e1500 */
[----:B------:R-:W-:-:S03]  /*36ad0*/  IMAD.WIDE R4, R2, 0x2, R14 ;  /* 0x0000000202047825 */ /* 0x000fc600078e020e */
[----:B------:R0:W-:Y:S01]  /*36ae0*/  STL [R1+0xa44], R3 ;  /* 0x000a440301007387 */ /* 0x0001e20000100800 */
[----:B-1----:R-:W-:-:S03]  /*36af0*/  IMAD.WIDE R8, R2, 0x2, R20 ;  /* 0x0000000202087825 */ /* 0x002fc600078e0214 */
[----:B------:R-:W2:Y:S01]  /*36b00*/  LDL.64 R14, [R1+0x18b0] ;  /* 0x0018b000010e7983 */ /* 0x000ea20000100a00 */
[----:B------:R-:W-:-:S03]  /*36b10*/  IMAD.WIDE R6, R2, 0x2, R22 ;  /* 0x0000000202067825 */ /* 0x000fc600078e0216 */
[----:B------:R-:W2:Y:S04]  /*36b20*/  LDG.E.U16 R5, desc[UR10][R4.64] ;  /* 0x0000000a04057981 */ /* 0x000ea8000c1e1500 */
[----:B0-----:R0:W2:Y:S04]  /*36b30*/  LDG.E.U16 R3, desc[UR10][R12.64] ;  /* 0x0000000a0c037981 */ /* 0x0010a8000c1e1500 */
[----:B---3--:R1:W-:Y:S04]  /*36b40*/  STL [R1+0xa24], R27 ;  /* 0x000a241b01007387 */ /* 0x0083e80000100800 */
[----:B-1----:R-:W3:Y:S01]  /*36b50*/  LDL.64 R26, [R1+0x1a80] ;  /* 0x001a8000011a7983 */ /* 0x002ee20000100a00 */
[----:B----4-:R-:W-:-:S03]  /*36b60*/  IMAD.WIDE R10, R2, 0x2, R18 ;  /* 0x00000002020a7825 */ /* 0x010fc600078e0212 */
[----:B--2---:R-:W-:Y:S04]  /*36b70*/  STL [R1+0xa3c], R25 ;  /* 0x000a3c1901007387 */ /* 0x004fe80000100800 */
[----:B------:R1:W-:Y:S04]  /*36b80*/  STL [R1+0xa38], R24 ;  /* 0x000a381801007387 */ /* 0x0003e80000100800 */
[----:B------:R-:W2:Y:S04]  /*36b90*/  LDG.E.U16 R19, desc[UR10][R8.64] ;  /* 0x0000000a08137981 */ /* 0x000ea8000c1e1500 */
[----:B------:R-:W4:Y:S04]  /*36ba0*/  LDG.E.U16 R18, desc[UR10][R6.64] ;  /* 0x0000000a06127981 */ /* 0x000f28000c1e1500 */
[----:B-1----:R-:W4:Y:S04]  /*36bb0*/  LDL.64 R24, [R1+0x1a78] ;  /* 0x001a780001187983 */ /* 0x002f280000100a00 */
        /* <DEDUP_REMOVED lines=13> */
[----:B------:R1:W3:Y:S04]  /*36c90*/  LDG.E.U16 R27, desc[UR10][R4.64] ;  /* 0x0000000a041b7981 */ /* 0x0002e8000c1e1500 */
[----:B--2---:R-:W-:Y:S04]  /*36ca0*/  STL [R1+0xa08], R19 ;  /* 0x000a081301007387 */ /* 0x004fe80000100800 */
[----:B----4-:R2:W-:Y:S04]  /*36cb0*/  STL [R1+0xa28], R18 ;  /* 0x000a281201007387 */ /* 0x0105e80000100800 */
[----:B------:R-:W4:Y:S01]  /*36cc0*/  LDL.64 R14, [R1+0x1880] ;  /* 0x00188000010e7983 */ /* 0x000f220000100a00 */
[----:B------:R-:W-:-:S04]  /*36cd0*/  IMAD.WIDE R8, R2, 0x2, R8 ;  /* 0x0000000202087825 */ /* 0x000fc800078e0208 */
[----:B------:R-:W-:-:S04]  /*36ce0*/  IMAD.WIDE R6, R2, 0x2, R6 ;  /* 0x0000000202067825 */ /* 0x000fc800078e0206 */
[C---:B0-----:R-:W-:Y:S01]  /*36cf0*/  IMAD.WIDE R12, R2.reuse, 0x2, R24 ;  /* 0x00000002020c7825 */ /* 0x041fe200078e0218 */
[----:B--2---:R-:W2:Y:S04]  /*36d00*/  LDL.64 R18, [R1+0x1888] ;  /* 0x0018880001127983 */ /* 0x004ea80000100a00 */
[----:B------:R0:W4:Y:S04]  /*36d10*/  LDG.E.U16 R25, desc[UR10][R8.64] ;  /* 0x0000000a08197981 */ /* 0x000128000c1e1500 */
[----:B------:R0:W4:Y:S04]  /*36d20*/  LDG.E.U16 R24, desc[UR10][R6.64] ;  /* 0x0000000a06187981 */ /* 0x000128000c1e1500 */
[----:B------:R1:W-:Y:S04]  /*36d30*/  STL [R1+0xa04], R0 ;  /* 0x000a040001007387 */ /* 0x0003e80000100800 */
[----:B-1----:R2:W4:Y:S01]  /*36d40*/  LDG.E.U16 R0, desc[UR10][R10.64] ;  /* 0x0000000a0a007981 */ /* 0x002522000c1e1500 */
[----:B------:R-:W-:-:S03]  /*36d50*/  IMAD.WIDE R4, R2, 0x2, R16 ;  /* 0x0000000202047825 */ /* 0x000fc600078e0210 */
[----:B------:R1:W-:Y:S01]  /*36d60*/  STL [R1+0xa1c], R3 ;  /* 0x000a1c0301007387 */ /* 0x0003e20000100800 */
[----:B0-----:R-:W-:-:S03]  /*36d70*/  IMAD.WIDE R8, R2, 0x2, R20 ;  /* 0x0000000202087825 */ /* 0x001fc600078e0214 */
[----:B------:R-:W4:Y:S01]  /*36d80*/  LDL.64 R16, [R1+0x1878] ;  /* 0x0018780001107983 */ /* 0x000f220000100a00 */
[----:B------:R-:W-:-:S03]  /*36d90*/  IMAD.WIDE R6, R2, 0x2, R22 ;  /* 0x0000000202067825 */ /* 0x000fc600078e0216 */
[----:B------:R-:W4:Y:S04]  /*36da0*/  LDG.E.U16 R5, desc[UR10][R4.64] ;  /* 0x0000000a04057981 */ /* 0x000f28000c1e1500 */
[----:B-1----:R0:W4:Y:S04]  /*36db0*/  LDG.E.U16 R3, desc[UR10][R12.64] ;  /* 0x0000000a0c037981 */ /* 0x002128000c1e1500 */
[----:B---3--:R1:W-:Y:S04]  /*36dc0*/  STL [R1+0xa20], R27 ;  /* 0x000a201b01007387 */ /* 0x0083e80000100800 */
[----:B-1----:R-:W3:Y:S01]  /*36dd0*/  LDL.64 R26, [R1+0x1860] ;  /* 0x00186000011a7983 */ /* 0x002ee20000100a00 */
[----:B--2---:R-:W-:-:S03]  /*36de0*/  IMAD.WIDE R10, R2, 0x2, R18 ;  /* 0x00000002020a7825 */ /* 0x004fc600078e0212 */
[----:B----4-:R-:W-:Y:S04]  /*36df0*/  STL [R1+0xa14], R25 ;  /* 0x000a141901007387 */ /* 0x010fe80000100800 */
        /* <DEDUP_REMOVED lines=1042> */
[----:B------:R-:W4:Y:S01]  /*3af20*/  LDG.E.U16 R18, desc[UR10][R6.64] ;  /* 0x0000000a06127981 */ /* 0x000f22000c1e1500 */
[----:B0-----:R-:W-:-:S03]  /*3af30*/  IMAD.WIDE R12, R2, 0x2, R14 ;  /* 0x00000002020c7825 */ /* 0x001fc600078e020e */
[----:B------:R-:W4:Y:S04]  /*3af40*/  LDL.64 R14, [R1+0x1150] ;  /* 0x00115000010e7983 */ /* 0x000f280000100a00 */
[----:B-1----:R-:W4:Y:S04]  /*3af50*/  LDL.64 R24, [R1+0x1158] ;  /* 0x0011580001187983 */ /* 0x002f280000100a00 */
[----:B------:R-:W4:Y:S04]  /*3af60*/  LDL.64 R8, [R1+0x1168] ;  /* 0x0011680001087983 */ /* 0x000f280000100a00 */
        /* <DEDUP_REMOVED lines=18> */
[----:B------:R0:W2:Y:S04]  /*3b090*/  LDG.E.U16 R25, desc[UR10][R8.64] ;  /* 0x0000000a08197981 */ /* 0x0000a8000c1e1500 */
[----:B------:R0:W2:Y:S04]  /*3b0a0*/  LDG.E.U16 R24, desc[UR10][R6.64] ;  /* 0x0000000a06187981 */ /* 0x0000a8000c1e1500 */
[----:B------:R1:W-:Y:S04]  /*3b0b0*/  STL [R1+0x300], R0 ;  /* 0x0003000001007387 */ /* 0x0003e80000100800 */
[----:B-1----:R-:W2:Y:S04]  /*3b0c0*/  LDG.E.U16 R0, desc[UR10][R10.64] ;  /* 0x0000000a0a007981 */ /* 0x002ea8000c1e1500 */
[----:B------:R1:W-:Y:S01]  /*3b0d0*/  STL [R1+0x2fc], R3 ;  /* 0x0002fc0301007387 */ /* 0x0003e20000100800 */
[----:B------:R-:W-:-:S04]  /*3b0e0*/  IMAD.WIDE R4, R2, 0x2, R14 ;  /* 0x0000000202047825 */ /* 0x000fc800078e020e */
[C---:B0-----:R-:W-:Y:S01]  /*3b0f0*/  IMAD.WIDE R8, R2.reuse, 0x2, R20 ;  /* 0x0000000202087825 */ /* 0x041fe200078e0214 */
[----:B------:R-:W2:Y:S03]  /*3b100*/  LDL.64 R14, [R1+0x1128] ;  /* 0x00112800010e7983 */ /* 0x000ea60000100a00 */
[C---:B------:R-:W-:Y:S01]  /*3b110*/  IMAD.WIDE R6, R2.reuse, 0x2, R22 ;  /* 0x0000000202067825 */ /* 0x040fe200078e0216 */
[----:B------:R-:W2:Y:S04]  /*3b120*/  LDG.E.U16 R5, desc[UR10][R4.64] ;  /* 0x0000000a04057981 */ /* 0x000ea8000c1e1500 */
[----:B-1----:R4:W2:Y:S04]  /*3b130*/  LDG.E.U16 R3, desc[UR10][R12.64] ;  /* 0x0000000a0c037981 */ /* 0x0028a8000c1e1500 */
[----:B---3--:R0:W-:Y:S04]  /*3b140*/  STL [R1+0x314], R27 ;  /* 0x0003141b01007387 */ /* 0x0081e80000100800 */
[----:B0-----:R-:W3:Y:S01]  /*3b150*/  LDL.64 R26, [R1+0x1110] ;  /* 0x00111000011a7983 */ /* 0x001ee20000100a00 */
[----:B----4-:R-:W-:-:S04]  /*3b160*/  IMAD.WIDE R12, R2, 0x2, R16 ;  /* 0x00000002020c7825 */ /* 0x010fc800078e0210 */
[C---:B--2---:R-:W-:Y:S01]  /*3b170*/  IMAD.WIDE R10, R2.reuse, 0x2, R18 ;  /* 0x00000002020a7825 */ /* 0x044fe200078e0212 */
[----:B------:R-:W-:Y:S04]  /*3b180*/  STL [R1+0x310], R25 ;  /* 0x0003101901007387 */ /* 0x000fe80000100800 */
[----:B------:R0:W-:Y:S04]  /*3b190*/  STL [R1+0x318], R24 ;  /* 0x0003181801007387 */ /* 0x0001e80000100800 */
[----:B------:R-:W2:Y:S04]  /*3b1a0*/  LDG.E.U16 R19, desc[UR10][R8.64] ;  /* 0x0000000a08137981 */ /* 0x000ea8000c1e1500 */
[----:B------:R-:W4:Y:S04]  /*3b1b0*/  LDG.E.U16 R18, desc[UR10][R6.64] ;  /* 0x0000000a06127981 */ /* 0x000f28000c1e1500 */
[----:B------:R-:W4:Y:S04]  /*3b1c0*/  LDL.64 R16, [R1+0x1100] ;  /* 0x0011000001107983 */ /* 0x000f280000100a00 */
[----:B0-----:R-:W4:Y:S04]  /*3b1d0*/  LDL.64 R24, [R1+0x1108] ;  /* 0x0011080001187983 */ /* 0x001f280000100a00 */
        /* <DEDUP_REMOVED lines=22> */
[----:B-1----:R2:W4:Y:S04]  /*3b340*/  LDG.E.U16 R0, desc[UR10][R10.64] ;  /* 0x0000000a0a007981 */ /* 0x002528000c1e1500 */
[----:B------:R1:W-:Y:S01]  /*3b350*/  STL [R1+0x2f8], R3 ;  /* 0x0002f80301007387 */ /* 0x0003e20000100800 */
[----:B------:R-:W-:-:S04]  /*3b360*/  IMAD.WIDE R4, R2, 0x2, R16 ;  /* 0x0000000202047825 */ /* 0x000fc800078e0210 */
[----:B0-----:R-:W-:-:S04]  /*3b370*/  IMAD.WIDE R8, R2, 0x2, R20 ;  /* 0x0000000202087825 */ /* 0x001fc800078e0214 */
[C---:B------:R-:W-:Y:S01]  /*3b380*/  IMAD.WIDE R6, R2.reuse, 0x2, R22 ;  /* 0x0000000202067825 */ /* 0x040fe200078e0216 */
[----:B------:R-:W4:Y:S04]  /*3b390*/  LDL.64 R16, [R1+0x10d8] ;  /* 0x0010d80001107983 */ /* 0x000f280000100a00 */
[----:B------:R-:W4:Y:S04]  /*3b3a0*/  LDG.E.U16 R5, desc[UR10][R4.64] ;  /* 0x0000000a04057981 */ /* 0x000f28000c1e1500 */
[----:B------:R-:W4:Y:S04]  /*3b3b0*/  LDG.E.U16 R21, desc[UR10][R8.64] ;  /* 0x0000000a08157981 */ /* 0x000f28000c1e1500 */
[----:B------:R-:W4:Y:S04]  /*3b3c0*/  LDG.E.U16 R20, desc[UR10][R6.64] ;  /* 0x0000000a06147981 */ /* 0x000f28000c1e1500 */
[----:B-1----:R0:W4:Y:S04]  /*3b3d0*/  LDG.E.U16 R3, desc[UR10][R12.64] ;  /* 0x0000000a0c037981 */ /* 0x002128000c1e1500 */
[----:B---3--:R1:W-:Y:S04]  /*3b3e0*/  STL [R1+0x2f0], R27 ;  /* 0x0002f01b01007387 */ /* 0x0083e80000100800 */
[----:B-1----:R-:W3:Y:S01]  /*3b3f0*/  LDL.64 R26, [R1+0x10c0] ;  /* 0x0010c000011a7983 */ /* 0x002ee20000100a00 */
[----:B--2---:R-:W-:-:S03]  /*3b400*/  IMAD.WIDE R10, R2, 0x2, R18 ;  /* 0x00000002020a7825 */ /* 0x004fc600078e0212 */
[----:B----4-:R-:W-:Y:S04]  /*3b410*/  STL [R1+0x2e8], R25 ;  /* 0x0002e81901007387 */ /* 0x010fe80000100800 */
[----:B------:R1:W-:Y:S04]  /*3b420*/  STL [R1+0x2ec], R24 ;  /* 0x0002ec1801007387 */ /* 0x0003e80000100800 */
[----:B------:R-:W2:Y:S04]  /*3b430*/  LDL.64 R6, [R1+0x10d0] ;  /* 0x0010d00001067983 */ /* 0x000ea80000100a00 */
[----:B------:R-:W4:Y:S04]  /*3b440*/  LDL.64 R8, [R1+0x10c8] ;  /* 0x0010c80001087983 */ /* 0x000f280000100a00 */
[----:B------:R-:W4:Y:S04]  /*3b450*/  LDL.64 R18, [R1+0x10b0] ;  /* 0x0010b00001127983 */ /* 0x000f280000100a00 */
[----:B-1----:R-:W4:Y:S04]  /*3b460*/  LDL.64 R24, [R1+0x10b8] ;  /* 0x0010b80001187983 */ /* 0x002f280000100a00 */
[----:B------:R1:W-:Y:S01]  /*3b470*/  STL [R1+0x2e4], R0 ;  /* 0x0002e40001007387 */ /* 0x0003e20000100800 */
[----:B0-----:R-:W-:-:S03]  /*3b480*/  IMAD.WIDE R12, R2, 0x2, R14 ;  /* 0x00000002020c7825 */ /* 0x001fc600078e020e */
[----:B------:R-:W4:Y:S04]  /*3b490*/  LDL.64 R22, [R1+0x10a8] ;  /* 0x0010a80001167983 */ /* 0x000f280000100a00 */
[----:B------:R-:W4:Y:S04]  /*3b4a0*/  LDL.64 R14, [R1+0x10a0] ;  /* 0x0010a000010e7983 */ /* 0x000f280000100a00 */
[----:B-1----:R3:W4:Y:S04]  /*3b4b0*/  LDG.E.U16 R0, desc[UR10][R10.64] ;  /* 0x0000000a0a007981 */ /* 0x002728000c1e1500 */
[----:B------:R0:W-:Y:S04]  /*3b4c0*/  STL [R1+0x2c0], R3 ;  /* 0x0002c00301007387 */ /* 0x0001e80000100800 */
[----:B------:R-:W-:Y:S04]  /*3b4d0*/  STL [R1+0x2bc], R5 ;  /* 0x0002bc0501007387 */ /* 0x000fe80000100800 */
[----:B------:R-:W-:Y:S04]  /*3b4e0*/  STL [R1+0x2d8], R21 ;  /* 0x0002d81501007387 */ /* 0x000fe80000100800 */
[----:B------:R1:W-:Y:S04]  /*3b4f0*/  STL [R1+0x2d4], R20 ;  /* 0x0002d41401007387 */ /* 0x0003e80000100800 */
[----:B0-----:R0:W4:Y:S04]  /*3b500*/  LDG.E.U16 R3, desc[UR10][R12.64] ;  /* 0x0000000a0c037981 */ /* 0x001128000c1e1500 */
[----:B-1----:R-:W4:Y:S01]  /*3b510*/  LDL.64 R20, [R1+0x1098] ;  /* 0x0010980001147983 */ /* 0x002f220000100a00 */
[----:B------:R-:W-:-:S03]  /*3b520*/  IMAD.WIDE R4, R2, 0x2, R16 ;  /* 0x0000000202047825 */ /* 0x000fc600078e0210 */
[----:B------:R-:W4:Y:S01]  /*3b530*/  LDL.64 R16, [R1+0x1090] ;  /* 0x0010900001107983 */ /* 0x000f220000100a00 */
[----:B---3--:R-:W-:-:S03]  /*3b540*/  IMAD.WIDE R10, R2, 0x2, R26 ;  /* 0x00000002020a7825 */ /* 0x008fc600078e021a */
[----:B------:R1:W3:Y:S01]  /*3b550*/  LDG.E.U16 R27, desc[UR10][R4.64] ;  /* 0x0000000a041b7981 */ /* 0x0002e2000c1e1500 */
[----:B--2---:R-:W-:-:S03]  /*3b560*/  IMAD.WIDE R6, R2, 0x2, R6 ;  /* 0x0000000202067825 */ /* 0x004fc600078e0206 */
[----:B----4-:R2:W-:Y:S04]  /*3b570*/  STL [R1+0x2d0], R0 ;  /* 0x0002d00001007387 */ /* 0x0105e80000100800 */
[----:B--2---:R2:W4:Y:S01]  /*3b580*/  LDG.E.U16 R0, desc[UR10][R6.64] ;  /* 0x0000000a06007981 */ /* 0x004522000c1e1500 */
[----:B------:R-:W-:-:S04]  /*3b590*/  IMAD.WIDE R8, R2, 0x2, R8 ;  /* 0x0000000202087825 */ /* 0x000fc800078e0208 */
[----:B0-----:R-:W-:-:S04]  /*3b5a0*/  IMAD.WIDE R12, R2, 0x2, R24 ;  /* 0x00000002020c7825 */ /* 0x001fc800078e0218 */
[C---:B-1----:R-:W-:Y:S01]  /*3b5b0*/  IMAD.WIDE R4, R2.reuse, 0x2, R18 ;  /* 0x0000000202047825 */ /* 0x042fe200078e0212 */
[----:B------:R-:W4:Y:S04]  /*3b5c0*/  LDG.E.U16 R25, desc[UR10][R10.64] ;  /* 0x0000000a0a197981 */ /* 0x000f28000c1e1500 */
[----:B------:R0:W4:Y:S04]  /*3b5d0*/  LDG.E.U16 R24, desc[UR10][R8.64] ;  /* 0x0000000a08187981 */ /* 0x000128000c1e1500 */
[----:B------:R1:W-:Y:S04]  /*3b5e0*/  STL [R1+0x2cc], R3 ;  /* 0x0002cc0301007387 */ /* 0x0003e80000100800 */
[----:B------:R-:W4:Y:S04]  /*3b5f0*/  LDG.E.U16 R5, desc[UR10][R4.64] ;  /* 0x0000000a04057981 */ /* 0x000f28000c1e1500 */
[----:B------:R-:W4:Y:S01]  /*3b600*/  LDL.64 R18, [R1+0x1088] ;  /* 0x0010880001127983 */ /* 0x000f220000100a00 */
[----:B--2---:R-:W-:-:S03]  /*3b610*/  IMAD.WIDE R6, R2, 0x2, R22 ;  /* 0x0000000202067825 */ /* 0x004fc600078e0216 */
[----:B-1----:R1:W2:Y:S01]  /*3b620*/  LDG.E.U16 R3, desc[UR10][R12.64] ;  /* 0x0000000a0c037981 */ /* 0x0022a2000c1e1500 */
[----:B0-----:R-:W-:-:S04]  /*3b630*/  IMAD.WIDE R8, R2, 0x2, R14 ;  /* 0x0000000202087825 */ /* 0x001fc800078e020e */
[C---:B------:R-:W-:Y:S02]  /*3b640*/  IMAD.WIDE R10, R2.reuse, 0x2, R20 ;  /* 0x00000002020a7825 */ /* 0x040fe400078e0214 */
[----:B------:R-:W2:Y:S04]  /*3b650*/  LDG.E.U16 R20, desc[UR10][R6.64] ;  /* 0x0000000a06147981 */ /* 0x000ea8000c1e1500 */
[----:B------:R-:W2:Y:S04]  /*3b660*/  LDG.E.U16 R21, desc[UR10][R8.64] ;  /* 0x0000000a08157981 */ /* 0x000ea8000c1e1500 */
[----:B---3--:R0:W-:Y:S04]  /*3b670*/  STL [R1+0x2c8], R27 ;  /* 0x0002c81b01007387 */ /* 0x0081e80000100800 */
[----:B------:R-:W3:Y:S04]  /*3b680*/  LDL.64 R14, [R1+0x1068] ;  /* 0x00106800010e7983 */ /* 0x000ee80000100a00 */
[----:B------:R-:W3:Y:S04]  /*3b690*/  LDL.64 R6, [R1+0x1080] ;  /* 0x0010800001067983 */ /* 0x000ee80000100a00 */
[----:B0-----:R-:W3:Y:S04]  /*3b6a0*/  LDL.64 R26, [R1+0x1070] ;  /* 0x00107000011a7983 */ /* 0x001ee80000100a00 */
[----:B------:R-:W3:Y:S04]  /*3b6b0*/  LDL.64 R8, [R1+0x1078] ;  /* 0x0010780001087983 */ /* 0x000ee80000100a00 */
[----:B----4-:R0:W-:Y:S04]  /*3b6c0*/  STL [R1+0x2c4], R0 ;  /* 0x0002c40001007387 */ /* 0x0101e80000100800 */
[----:B0-----:R-:W4:Y:S04]  /*3b6d0*/  LDG.E.U16 R0, desc[UR10][R10.64] ;  /* 0x0000000a0a007981 */ /* 0x001f28000c1e1500 */
[----:B------:R-:W-:Y:S01]  /*3b6e0*/  STL [R1+0x29c], R25 ;  /* 0x00029c1901007387 */ /* 0x000fe20000100800 */
[----:B-1----:R-:W-:-:S03]  /*3b6f0*/  IMAD.WIDE R12, R2, 0x2, R16 ;  /* 0x00000002020c7825 */ /* 0x002fc600078e0210 */
[----:B------:R0:W-:Y:S04]  /*3b700*/  STL [R1+0x2a0], R24 ;  /* 0x0002a01801007387 */ /* 0x0001e80000100800 */
[----:B------:R-:W4:Y:S04]  /*3b710*/  LDL.64 R22, [R1+0x1058] ;  /* 0x0010580001167983 */ /* 0x000f280000100a00 */
[----:B------:R-:W4:Y:S04]  /*3b720*/  LDL.64 R16, [R1+0x1050] ;  /* 0x0010500001107983 */ /* 0x000f280000100a00 */
[----:B0-----:R-:W4:Y:S04]  /*3b730*/  LDL.64 R24, [R1+0x1060] ;  /* 0x0010600001187983 */ /* 0x001f280000100a00 */
[----:B--2---:R0:W-:Y:S04]  /*3b740*/  STL [R1+0x2b8], R3 ;  /* 0x0002b80301007387 */ /* 0x0041e80000100800 */
[----:B------:R1:W-:Y:S04]  /*3b750*/  STL [R1+0x2b4], R5 ;  /* 0x0002b40501007387 */ /* 0x0003e80000100800 */
[----:B------:R-:W-:Y:S04]  /*3b760*/  STL [R1+0x2ac], R21 ;  /* 0x0002ac1501007387 */ /* 0x000fe80000100800 */
[----:B------:R2:W-:Y:S04]  /*3b770*/  STL [R1+0x2b0], R20 ;  /* 0x0002b01401007387 */ /* 0x0005e80000100800 */
[----:B0-----:R0:W4:Y:S01]  /*3b780*/  LDG.E.U16 R3, desc[UR10][R12.64] ;  /* 0x0000000a0c037981 */ /* 0x001122000c1e1500 */
[----:B-1----:R-:W-:-:S03]  /*3b790*/  IMAD.WIDE R4, R2, 0x2, R18 ;  /* 0x0000000202047825 */ /* 0x002fc600078e0212 */
[----:B------:R-:W4:Y:S01]  /*3b7a0*/  LDL.64 R18, [R1+0x1040] ;  /* 0x0010400001127983 */ /* 0x000f220000100a00 */
[----:B---3--:R-:W-:-:S03]  /*3b7b0*/  IMAD.WIDE R6, R2, 0x2, R6 ;  /* 0x0000000202067825 */ /* 0x008fc600078e0206 */
[----:B--2---:R-:W2:Y:S04]  /*3b7c0*/  LDL.64 R20, [R1+0x1048] ;  /* 0x0010480001147983 */ /* 0x004ea80000100a00 */
[----:B------:R-:W3:Y:S04]  /*3b7d0*/  LDG.E.U16 R5, desc[UR10][R4.64] ;  /* 0x0000000a04057981 */ /* 0x000ee8000c1e1500 */
[----:B----4-:R1:W-:Y:S04]  /*3b7e0*/  STL [R1+0x2a8], R0 ;  /* 0x0002a80001007387 */ /* 0x0103e80000100800 */
[----:B-1----:R1:W4:Y:S01]  /*3b7f0*/  LDG.E.U16 R0, desc[UR10][R6.64] ;  /* 0x0000000a06007981 */ /* 0x002322000c1e1500 */
[----:B------:R-:W-:-:S04]  /*3b800*/  IMAD.WIDE R8, R2, 0x2, R8 ;  /* 0x0000000202087825 */ /* 0x000fc800078e0208 */
[----:B0-----:R-:W-:-:S04]  /*3b810*/  IMAD.WIDE R12, R2, 0x2, R14 ;  /* 0x00000002020c7825 */ /* 0x001fc800078e020e */
[C---:B------:R-:W-:Y:S02]  /*3b820*/  IMAD.WIDE R10, R2.reuse, 0x2, R26 ;  /* 0x00000002020a7825 */ /* 0x040fe400078e021a */
[----:B------:R0:W4:Y:S04]  /*3b830*/  LDG.E.U16 R27, desc[UR10][R12.64] ;  /* 0x0000000a0c1b7981 */ /* 0x000128000c1e1500 */
[----:B------:R2:W4:Y:S01]  /*3b840*/  LDG.E.U16 R26, desc[UR10][R10.64] ;  /* 0x0000000a0a1a7981 */ /* 0x000522000c1e1500 */
[----:B-1----:R-:W-:-:S03]  /*3b850*/  IMAD.WIDE R6, R2, 0x2, R22 ;  /* 0x0000000202067825 */ /* 0x002fc600078e0216 */
[----:B------:R1:W-:Y:S04]  /*3b860*/  STL [R1+0x2a4], R3 ;  /* 0x0002a40301007387 */ /* 0x0003e80000100800 */
[----:B------:R-:W4:Y:S01]  /*3b870*/  LDL.64 R14, [R1+0x1038] ;  /* 0x00103800010e7983 */ /* 0x000f220000100a00 */
[----:B0-----:R-:W-:-:S03]  /*3b880*/  IMAD.WIDE R12, R2, 0x2, R18 ;  /* 0x00000002020c7825 */ /* 0x001fc600078e0212 */
[----:B------:R-:W4:Y:S04]  /*3b890*/  LDG.E.U16 R18, desc[UR10][R6.64] ;  /* 0x0000000a06127981 */ /* 0x000f28000c1e1500 */
[----:B---3--:R0:W-:Y:S04]  /*3b8a0*/  STL [R1+0x280], R5 ;  /* 0x0002800501007387 */ /* 0x0081e80000100800 */
[----:B-1----:R1:W3:Y:S01]  /*3b8b0*/  LDG.E.U16 R3, desc[UR10][R8.64] ;  /* 0x0000000a08037981 */ /* 0x0022e2000c1e1500 */
[----:B--2---:R-:W-:-:S03]  /*3b8c0*/  IMAD.WIDE R10, R2, 0x2, R20 ;  /* 0x00000002020a7825 */ /* 0x004fc600078e0214 */
[----:B------:R-:W2:Y:S01]  /*3b8d0*/  LDL.64 R6, [R1+0x1030] ;  /* 0x0010300001067983 */ /* 0x000ea20000100a00 */
[----:B0-----:R-:W-:-:S03]  /*3b8e0*/  IMAD.WIDE R4, R2, 0x2, R24 ;  /* 0x0000000202047825 */ /* 0x001fc600078e0218 */
[----:B------:R-:W2:Y:S01]  /*3b8f0*/  LDL.64 R24, [R1+0x1020] ;  /* 0x0010200001187983 */ /* 0x000ea20000100a00 */
[----:B-1----:R-:W-:-:S03]  /*3b900*/  IMAD.WIDE R8, R2, 0x2, R16 ;  /* 0x0000000202087825 */ /* 0x002fc600078e0210 */
[----:B------:R0:W2:Y:S04]  /*3b910*/  LDG.E.U16 R23, desc[UR10][R4.64] ;  /* 0x0000000a04177981 */ /* 0x0000a8000c1e1500 */
[----:B------:R-:W2:Y:S04]  /*3b920*/  LDL.64 R16, [R1+0x1018] ;  /* 0x0010180001107983 */ /* 0x000ea80000100a00 */
[----:B------:R-:W2:Y:S04]  /*3b930*/  LDG.E.U16 R19, desc[UR10][R8.64] ;  /* 0x0000000a08137981 */ /* 0x000ea8000c1e1500 */
[----:B------:R-:W2:Y:S04]  /*3b940*/  LDL.64 R8, [R1+0x1028] ;  /* 0x0010280001087983 */ /* 0x000ea80000100a00 */
[----:B----4-:R1:W-:Y:S04]  /*3b950*/  STL [R1+0x27c], R0 ;  /* 0x00027c0001007387 */ /* 0x0103e80000100800 */
[----:B-1----:R1:W4:Y:S01]  /*3b960*/  LDG.E.U16 R0, desc[UR10][R10.64] ;  /* 0x0000000a0a007981 */ /* 0x002322000c1e1500 */
[----:B0-----:R-:W-:-:S03]  /*3b970*/  IMAD.WIDE R4, R2, 0x2, R14 ;  /* 0x0000000202047825 */ /* 0x001fc600078e020e */
[----:B---3--:R0:W-:Y:S04]  /*3b980*/  STL [R1+0x298], R3 ;  /* 0x0002980301007387 */ /* 0x0081e80000100800 */
[----:B------:R-:W3:Y:S04]  /*3b990*/  LDL.64 R20, [R1+0x1010] ;  /* 0x0010100001147983 */ /* 0x000ee80000100a00 */
[----:B------:R-:W-:Y:S04]  /*3b9a0*/  STL [R1+0x290], R27 ;  /* 0x0002901b01007387 */ /* 0x000fe80000100800 */
[----:B------:R0:W-:Y:S01]  /*3b9b0*/  STL [R1+0x294], R26 ;  /* 0x0002941a01007387 */ /* 0x0001e20000100800 */
[----:B--2---:R-:W-:-:S04]  /*3b9c0*/  IMAD.WIDE R6, R2, 0x2, R6 ;  /* 0x0000000202067825 */ /* 0x004fc800078e0206 */
[C---:B-1----:R-:W-:Y:S01]  /*3b9d0*/  IMAD.WIDE R10, R2.reuse, 0x2, R24 ;  /* 0x00000002020a7825 */ /* 0x042fe200078e0218 */
[----:B0-----:R0:W2:Y:S04]  /*3b9e0*/  LDG.E.U16 R3, desc[UR10][R12.64] ;  /* 0x0000000a0c037981 */ /* 0x0010a8000c1e1500 */
[----:B------:R-:W2:Y:S04]  /*3b9f0*/  LDL.64 R26, [R1+0x1008] ;  /* 0x00100800011a7983 */ /* 0x000ea80000100a00 */
[----:B------:R1:W-:Y:S01]  /*3ba00*/  STL [R1+0x28c], R23 ;  /* 0x00028c1701007387 */ /* 0x0003e20000100800 */
[----:B0-----:R-:W-:-:S04]  /*3ba10*/  IMAD.WIDE R12, R2, 0x2, R16 ;  /* 0x00000002020c7825 */ /* 0x001fc800078e0210 */
[C---:B------:R-:W-:Y:S01]  /*3ba20*/  IMAD.WIDE R8, R2.reuse, 0x2, R8 ;  /* 0x0000000202087825 */ /* 0x040fe200078e0208 */
[----:B------:R-:W2:Y:S04]  /*3ba30*/  LDG.E.U16 R17, desc[UR10][R4.64] ;  /* 0x0000000a04117981 */ /* 0x000ea8000c1e1500 */
[----:B-1----:R-:W2:Y:S04]  /*3ba40*/  LDL.64 R22, [R1+0x1000] ;  /* 0x0010000001167983 */ /* 0x002ea80000100a00 */
[----:B------:R-:W-:Y:S04]  /*3ba50*/  STL [R1+0x284], R19 ;  /* 0x0002841301007387 */ /* 0x000fe80000100800 */
[----:B------:R0:W-:Y:S04]  /*3ba60*/  STL [R1+0x288], R18 ;  /* 0x0002881201007387 */ /* 0x0001e80000100800 */
[----:B------:R-:W2:Y:S04]  /*3ba70*/  LDL.64 R14, [R1+0xff0] ;  /* 0x000ff000010e7983 */ /* 0x000ea80000100a00 */
[----:B------:R-:W2:Y:S04]  /*3ba80*/  LDG.E.U16 R5, desc[UR10][R8.64] ;  /* 0x0000000a08057981 */ /* 0x000ea8000c1e1500 */
[----:B------:R-:W2:Y:S04]  /*3ba90*/  LDG.E.U16 R4, desc[UR10][R6.64] ;  /* 0x0000000a06047981 */ /* 0x000ea8000c1e1500 */
[----:B0-----:R-:W2:Y:S04]  /*3baa0*/  LDL.64 R18, [R1+0xff8] ;  /* 0x000ff80001127983 */ /* 0x001ea80000100a00 */
[----:B----4-:R0:W-:Y:S04]  /*3bab0*/  STL [R1+0x260], R0 ;  /* 0x0002600001007387 */ /* 0x0101e80000100800 */
[----:B------:R-:W4:Y:S04]  /*3bac0*/  LDL.64 R24, [R1+0xfe8] ;  /* 0x000fe80001187983 */ /* 0x000f280000100a00 */
[----:B0-----:R3:W4:Y:S02]  /*3bad0*/  LDG.E.U16 R0, desc[UR10][R10.64] ;  /* 0x0000000a0a007981 */ /* 0x001724000c1e1500 */
[----:B---3--:R-:W-:-:S02]  /*3bae0*/  IMAD.WIDE R10, R2, 0x2, R20 ;  /* 0x00000002020a7825 */ /* 0x008fc400078e0214 */
[----:B--2---:R0:W-:Y:S04]  /*3baf0*/  STL [R1+0x25c], R3 ;  /* 0x00025c0301007387 */ /* 0x0041e80000100800 */
[----:B0-----:R0:W2:Y:S04]  /*3bb00*/  LDG.E.U16 R3, desc[UR10][R12.64] ;  /* 0x0000000a0c037981 */ /* 0x0010a8000c1e1500 */
[----:B------:R1:W-:Y:S04]  /*3bb10*/  STL [R1+0x278], R17 ;  /* 0x0002781101007387 */ /* 0x0003e80000100800 */
[----:B------:R-:W3:Y:S01]  /*3bb20*/  LDL.64 R20, [R1+0xfd8] ;  /* 0x000fd80001147983 */ /* 0x000ee20000100a00 */
[----:B------:R-:W-:-:S03]  /*3bb30*/  IMAD.WIDE R8, R2, 0x2, R22 ;  /* 0x0000000202087825 */ /* 0x000fc600078e0216 */
[----:B-1----:R-:W2:Y:S04]  /*3bb40*/  LDL.64 R16, [R1+0xfe0] ;  /* 0x000fe00001107983 */ /* 0x002ea80000100a00 */
[----:B------:R-:W-:Y:S04]  /*3bb50*/  STL [R1+0x270], R5 ;  /* 0x0002700501007387 */ /* 0x000fe80000100800 */
[----:B------:R1:W-:Y:S01]  /*3bb60*/  STL [R1+0x274], R4 ;  /* 0x0002740401007387 */ /* 0x0003e20000100800 */
[----:B0-----:R-:W-:-:S04]  /*3bb70*/  IMAD.WIDE R12, R2, 0x2, R26 ;  /* 0x00000002020c7825 */ /* 0x001fc800078e021a */
[C---:B------:R-:W-:Y:S01]  /*3bb80*/  IMAD.WIDE R6, R2.reuse, 0x2, R18 ;  /* 0x0000000202067825 */ /* 0x040fe200078e0212 */
[----:B------:R-:W2:Y:S03]  /*3bb90*/  LDG.E.U16 R26, desc[UR10][R12.64] ;  /* 0x0000000a0c1a7981 */ /* 0x000ea6000c1e1500 */
[C---:B-1----:R-:W-:Y:S02]  /*3bba0*/  IMAD.WIDE R4, R2.reuse, 0x2, R14 ;  /* 0x0000000202047825 */ /* 0x042fe400078e020e */
[----:B------:R-:W2:Y:S04]  /*3bbb0*/  LDL.64 R14, [R1+0xfd0] ;  /* 0x000fd000010e7983 */ /* 0x000ea80000100a00 */
[----:B------:R3:W2:Y:S04]  /*3bbc0*/  LDG.E.U16 R27, desc[UR10][R4.64] ;  /* 0x0000000a041b7981 */ /* 0x0006a8000c1e1500 */
[----:B----4-:R0:W-:Y:S04]  /*3bbd0*/  STL [R1+0x26c], R0 ;  /* 0x00026c0001007387 */ /* 0x0101e80000100800 */
[----:B------:R-:W4:Y:S04]  /*3bbe0*/  LDL.64 R18, [R1+0xfc0] ;  /* 0x000fc00001127983 */ /* 0x000f280000100a00 */
[----:B------:R-:W4:Y:S04]  /*3bbf0*/  LDL.64 R22, [R1+0xfc8] ;  /* 0x000fc80001167983 */ /* 0x000f280000100a00 */
[----:B------:R-:W4:Y:S04]  /*3bc00*/  LDL.64 R12, [R1+0xfb8] ;  /* 0x000fb800010c7983 */ /* 0x000f280000100a00 */
[----:B0-----:R-:W4:Y:S04]  /*3bc10*/  LDG.E.U16 R0, desc[UR10][R10.64] ;  /* 0x0000000a0a007981 */ /* 0x001f28000c1e1500 */
[----:B------:R-:W4:Y:S04]  /*3bc20*/  LDG.E.U16 R11, desc[UR10][R6.64] ;  /* 0x0000000a060b7981 */ /* 0x000f28000c1e1500 */
[----:B------:R0:W4:Y:S01]  /*3bc30*/  LDG.E.U16 R10, desc[UR10][R8.64] ;  /* 0x0000000a080a7981 */ /* 0x000122000c1e1500 */
[----:B---3--:R-:W-:-:S03]  /*3bc40*/  IMAD.WIDE R4, R2, 0x2, R20 ;  /* 0x0000000202047825 */ /* 0x008fc600078e0214 */
[----:B------:R-:W3:Y:S01]  /*3bc50*/  LDL.64 R20, [R1+0xfa8] ;  /* 0x000fa80001147983 */ /* 0x000ee20000100a00 */
[----:B0-----:R-:W-:-:S04]  /*3bc60*/  IMAD.WIDE R8, R2, 0x2, R24 ;  /* 0x0000000202087825 */ /* 0x001fc800078e0218 */
[C---:B--2---:R-:W-:Y:S02]  /*3bc70*/  IMAD.WIDE R6, R2.reuse, 0x2, R16 ;  /* 0x0000000202067825 */ /* 0x044fe400078e0210 */
[----:B------:R-:W2:Y:S04]  /*3bc80*/  LDL.64 R16, [R1+0xfb0] ;  /* 0x000fb00001107983 */ /* 0x000ea80000100a00 */
[----:B------:R0:W-:Y:S04]  /*3bc90*/  STL [R1+0x268], R3 ;  /* 0x0002680301007387 */ /* 0x0001e80000100800 */
[----:B0-----:R-:W3:Y:S04]  /*3bca0*/  LDG.E.U16 R3, desc[UR10][R8.64] ;  /* 0x0000000a08037981 */ /* 0x001ee8000c1e1500 */
[----:B----4-:R0:W-:Y:S04]  /*3bcb0*/  STL [R1+0x264], R0 ;  /* 0x0002640001007387 */ /* 0x0101e80000100800 */
[----:B------:R1:W-:Y:S04]  /*3bcc0*/  STL [R1+0x204], R26 ;  /* 0x0002041a01007387 */ /* 0x0003e80000100800 */
[----:B0-----:R0:W4:Y:S04]  /*3bcd0*/  LDG.E.U16 R0, desc[UR10][R6.64] ;  /* 0x0000000a06007981 */ /* 0x001128000c1e1500 */
[----:B-1----:R1:W4:Y:S01]  /*3bce0*/  LDG.E.U16 R26, desc[UR10][R4.64] ;  /* 0x0000000a041a7981 */ /* 0x002322000c1e1500 */
[----:B0-----:R-:W-:-:S03]  /*3bcf0*/  IMAD.WIDE R6, R2, 0x2, R14 ;  /* 0x0000000202067825 */ /* 0x001fc600078e020e */
[----:B------:R-:W4:Y:S04]  /*3bd00*/  LDL.64 R14, [R1+0xfa0] ;  /* 0x000fa000010e7983 */ /* 0x000f280000100a00 */
[----:B------:R-:W-:Y:S04]  /*3bd10*/  STL [R1+0x254], R11 ;  /* 0x0002540b01007387 */ /* 0x000fe80000100800 */
[----:B------:R0:W-:Y:S04]  /*3bd20*/  STL [R1+0x228], R10 ;  /* 0x0002280a01007387 */ /* 0x0001e80000100800 */
[----:B0-----:R-:W4:Y:S01]  /*3bd30*/  LDL.64 R10, [R1+0xf98] ;  /* 0x000f9800010a7983 */ /* 0x001f220000100a00 */
[----:B-1----:R-:W-:-:S03]  /*3bd40*/  IMAD.WIDE R4, R2, 0x2, R18 ;  /* 0x0000000202047825 */ /* 0x002fc600078e0212 */
[----:B------:R-:W4:Y:S01]  /*3bd50*/  LDL.64 R18, [R1+0xf90] ;  /* 0x000f900001127983 */ /* 0x000f220000100a00 */
[----:B------:R-:W-:-:S03]  /*3bd60*/  IMAD.WIDE R8, R2, 0x2, R22 ;  /* 0x0000000202087825 */ /* 0x000fc600078e0216 */
[----:B------:R0:W-:Y:S04]  /*3bd70*/  STL [R1+0x258], R27 ;  /* 0x0002581b01007387 */ /* 0x0001e80000100800 */
[----:B------:R2:W4:Y:S04]  /*3bd80*/  LDG.E.U16 R23, desc[UR10][R6.64] ;  /* 0x0000000a06177981 */ /* 0x000528000c1e1500 */
[----:B------:R1:W4:Y:S04]  /*3bd90*/  LDG.E.U16 R24, desc[UR10][R4.64] ;  /* 0x0000000a04187981 */ /* 0x000328000c1e1500 */
[----:B0-----:R3:W4:Y:S01]  /*3bda0*/  LDG.E.U16 R27, desc[UR10][R8.64] ;  /* 0x0000000a081b7981 */ /* 0x001722000c1e1500 */
[----:B--2---:R-:W-:-:S04]  /*3bdb0*/  IMAD.WIDE R6, R2, 0x2, R16 ;  /* 0x0000000202067825 */ /* 0x004fc800078e0210 */
[C---:B-1----:R-:W-:Y:S01]  /*3bdc0*/  IMAD.WIDE R4, R2.reuse, 0x2, R12 ;  /* 0x0000000202047825 */ /* 0x042fe200078e020c */
[----:B------:R-:W2:Y:S04]  /*3bdd0*/  LDL.64 R16, [R1+0xf80] ;  /* 0x000f800001107983 */ /* 0x000ea80000100a00 */
[----:B------:R-:W2:Y:S04]  /*3bde0*/  LDL.64 R12, [R1+0xf88] ;  /* 0x000f8800010c7983 */ /* 0x000ea80000100a00 */
[----:B------:R0:W2:Y:S01]  /*3bdf0*/  LDG.E.U16 R25, desc[UR10][R4.64] ;  /* 0x0000000a04197981 */ /* 0x0000a2000c1e1500 */
[----:B---3--:R-:W-:-:S03]  /*3be00*/  IMAD.WIDE R8, R2, 0x2, R20 ;  /* 0x0000000202087825 */ /* 0x008fc600078e0214 */
[----:B------:R-:W3:Y:S04]  /*3be10*/  LDL.64 R20, [R1+0xf78] ;  /* 0x000f780001147983 */ /* 0x000ee80000100a00 */
[----:B------:R1:W-:Y:S04]  /*3be20*/  STL [R1+0x244], R3 ;  /* 0x0002440301007387 */ /* 0x0003e80000100800 */
[----:B-1----:R1:W3:Y:S04]  /*3be30*/  LDG.E.U16 R3, desc[UR10][R6.64] ;  /* 0x0000000a06037981 */ /* 0x0022e8000c1e1500 */
[----:B----4-:R4:W-:Y:S04]  /*3be40*/  STL [R1+0x248], R0 ;  /* 0x0002480001007387 */ /* 0x0109e80000100800 */
[----:B----4-:R4:W3:Y:S01]  /*3be50*/  LDG.E.U16 R0, desc[UR10][R8.64] ;  /* 0x0000000a08007981 */ /* 0x0108e2000c1e1500 */
[----:B0-----:R-:W-:-:S03]  /*3be60*/  IMAD.WIDE R4, R2, 0x2, R14 ;  /* 0x0000000202047825 */ /* 0x001fc600078e020e */
[----:B------:R-:W3:Y:S01]  /*3be70*/  LDL.64 R14, [R1+0xf70] ;  /* 0x000f7000010e7983 */ /* 0x000ee20000100a00 */
[----:B-1----:R-:W-:-:S03]  /*3be80*/  IMAD.WIDE R6, R2, 0x2, R10 ;  /* 0x0000000202067825 */ /* 0x002fc600078e020a */
[----:B------:R-:W3:Y:S01]  /*3be90*/  LDL.64 R10, [R1+0xf68] ;  /* 0x000f6800010a7983 */ /* 0x000ee20000100a00 */
[----:B----4-:R-:W-:-:S03]  /*3bea0*/  IMAD.WIDE R8, R2, 0x2, R18 ;  /* 0x0000000202087825 */ /* 0x010fc600078e0212 */
[----:B------:R-:W4:Y:S04]  /*3beb0*/  LDL.64 R18, [R1+0xf60] ;  /* 0x000f600001127983 */ /* 0x000f280000100a00 */
[----:B------:R0:W-:Y:S04]  /*3bec0*/  STL [R1+0x250], R26 ;  /* 0x0002501a01007387 */ /* 0x0001e80000100800 */
[----:B------:R1:W-:Y:S04]  /*3bed0*/  STL [R1+0x24c], R23 ;  /* 0x00024c1701007387 */ /* 0x0003e80000100800 */
[----:B------:R2:W4:Y:S04]  /*3bee0*/  LDG.E.U16 R22, desc[UR10][R6.64] ;  /* 0x0000000a06167981 */ /* 0x000528000c1e1500 */
[----:B0-----:R-:W4:Y:S04]  /*3bef0*/  LDG.E.U16 R26, desc[UR10][R4.64] ;  /* 0x0000000a041a7981 */ /* 0x001f28000c1e1500 */
[----:B-1----:R0:W4:Y:S01]  /*3bf00*/  LDG.E.U16 R23, desc[UR10][R8.64] ;  /* 0x0000000a08177981 */ /* 0x002122000c1e1500 */
[----:B--2---:R-:W-:-:S03]  /*3bf10*/  IMAD.WIDE R6, R2, 0x2, R16 ;  /* 0x0000000202067825 */ /* 0x004fc600078e0210 */
[----:B------:R-:W2:Y:S01]  /*3bf20*/  LDL.64 R16, [R1+0xf50] ;  /* 0x000f500001107983 */ /* 0x000ea20000100a00 */
[----:B0-----:R-:W-:-:S04]  /*3bf30*/  IMAD.WIDE R8, R2, 0x2, R12 ;  /* 0x0000000202087825 */ /* 0x001fc800078e020c */
[C---:B---3--:R-:W-:Y:S01]  /*3bf40*/  IMAD.WIDE R4, R2.reuse, 0x2, R20 ;  /* 0x0000000202047825 */ /* 0x048fe200078e0214 */
[----:B------:R-:W3:Y:S04]  /*3bf50*/  LDL.64 R12, [R1+0xf58] ;  /* 0x000f5800010c7983 */ /* 0x000ee80000100a00 */
[----:B------:R-:W3:Y:S04]  /*3bf60*/  LDL.64 R20, [R1+0xf48] ;  /* 0x000f480001147983 */ /* 0x000ee80000100a00 */
[----:B------:R0:W-:Y:S04]  /*3bf70*/  STL [R1+0x1e8], R27 ;  /* 0x0001e81b01007387 */ /* 0x0001e80000100800 */
[----:B------:R-:W-:Y:S04]  /*3bf80*/  STL [R1+0x224], R24 ;  /* 0x0002241801007387 */ /* 0x000fe80000100800 */
[----:B------:R1:W-:Y:S04]  /*3bf90*/  STL [R1+0x240], R25 ;  /* 0x0002401901007387 */ /* 0x0003e80000100800 */
[----:B0-----:R-:W3:Y:S04]  /*3bfa0*/  LDG.E.U16 R27, desc[UR10][R8.64] ;  /* 0x0000000a081b7981 */ /* 0x001ee8000c1e1500 */
[----:B-1----:R0:W3:Y:S04]  /*3bfb0*/  LDG.E.U16 R25, desc[UR10][R4.64] ;  /* 0x0000000a04197981 */ /* 0x0020e8000c1e1500 */
[----:B------:R1:W3:Y:S01]  /*3bfc0*/  LDG.E.U16 R24, desc[UR10][R6.64] ;  /* 0x0000000a06187981 */ /* 0x0002e2000c1e1500 */
        /* <DEDUP_REMOVED lines=8> */
[----:B------:R2:W-:Y:S04]  /*3c050*/  STL [R1+0x234], R26 ;  /* 0x0002341a01007387 */ /* 0x0005e80000100800 */
[----:B0-----:R-:W4:Y:S04]  /*3c060*/  LDG.E.U16 R3, desc[UR10][R4.64] ;  /* 0x0000000a04037981 */ /* 0x001f28000c1e1500 */
[----:B-1----:R0:W4:Y:S04]  /*3c070*/  LDG.E.U16 R0, desc[UR10][R6.64] ;  /* 0x0000000a06007981 */ /* 0x002128000c1e1500 */
[----:B--2---:R1:W2:Y:S01]  /*3c080*/  LDG.E.U16 R26, desc[UR10][R8.64] ;  /* 0x0000000a081a7981 */ /* 0x0042a2000c1e1500 */
[----:B0-----:R-:W-:-:S04]  /*3c090*/  IMAD.WIDE R6, R2, 0x2, R16 ;  /* 0x0000000202067825 */ /* 0x001fc800078e0210 */
[C---:B---3--:R-:W-:Y:S01]  /*3c0a0*/  IMAD.WIDE R4, R2.reuse, 0x2, R12 ;  /* 0x0000000202047825 */ /* 0x048fe200078e020c */
[----:B------:R-:W3:Y:S04]  /*3c0b0*/  LDL.64 R16, [R1+0xf20] ;  /* 0x000f200001107983 */ /* 0x000ee80000100a00 */
[----:B------:R-:W2:Y:S01]  /*3c0c0*/  LDL.64 R12, [R1+0xf28] ;  /* 0x000f2800010c7983 */ /* 0x000ea20000100a00 */
[----:B-1----:R-:W-:-:S03]  /*3c0d0*/  IMAD.WIDE R8, R2, 0x2, R20 ;  /* 0x0000000202087825 */ /* 0x002fc600078e0214 */
        /* <DEDUP_REMOVED lines=9> */
[----:B------:R-:W-:-:S03]  /*3c170*/  IMAD.WIDE R4, R2, 0x2, R10 ;  /* 0x0000000202047825 */ /* 0x000fc600078e020a */
        /* <DEDUP_REMOVED lines=8> */
[----:B------:R3:W4:Y:S01]  /*3c200*/  LDG.E.U16 R3, desc[UR10][R6.64] ;  /* 0x0000000a06037981 */ /* 0x000722000c1e1500 */
[----:B--2---:R-:W-:-:S03]  /*3c210*/  IMAD.WIDE R4, R2, 0x2, R12 ;  /* 0x0000000202047825 */ /* 0x004fc600078e020c */
[----:B------:R-:W2:Y:S01]  /*3c220*/  LDL.64 R12, [R1+0xef8] ;  /* 0x000ef800010c7983 */ /* 0x000ea20000100a00 */
[----:B---3--:R-:W-:-:S04]  /*3c230*/  IMAD.WIDE R6, R2, 0x2, R16 ;  /* 0x0000000202067825 */ /* 0x008fc800078e0210 */
[C---:B------:R-:W-:Y:S01]  /*3c240*/  IMAD.WIDE R8, R2.reuse, 0x2, R20 ;  /* 0x0000000202087825 */ /* 0x040fe200078e0214 */
[----:B------:R-:W3:Y:S04]  /*3c250*/  LDL.64 R16, [R1+0xef0] ;  /* 0x000ef00001107983 */ /* 0x000ee80000100a00 */
[----:B------:R-:W3:Y:S04]  /*3c260*/  LDL.64 R20, [R1+0xee8] ;  /* 0x000ee80001147983 */ /* 0x000ee80000100a00 */
[----:B------:R0:W-:Y:S04]  /*3c270*/  STL [R1+0x218], R0 ;  /* 0x0002180001007387 */ /* 0x0001e80000100800 */
[----:B------:R1:W-:Y:S04]  /*3c280*/  STL [R1+0x214], R26 ;  /* 0x0002141a01007387 */ /* 0x0003e80000100800 */
        /* <DEDUP_REMOVED lines=14> */
[----:B-1----:R-:W4:Y:S04]  /*3c370*/  LDG.E.U16 R27, desc[UR10][R8.64] ;  /* 0x0000000a081b7981 */ /* 0x002f28000c1e1500 */
[----:B------:R2:W4:Y:S02]  /*3c380*/  LDG.E.U16 R24, desc[UR10][R4.64] ;  /* 0x0000000a04187981 */ /* 0x000524000c1e1500 */
[----:B--2---:R-:W-:-:S04]  /*3c390*/  IMAD.WIDE R4, R2, 0x2, R12 ;  /* 0x0000000202047825 */ /* 0x004fc800078e020c */
[C---:B---3--:R-:W-:Y:S01]  /*3c3a0*/  IMAD.WIDE R6, R2.reuse, 0x2, R16 ;  /* 0x0000000202067825 */ /* 0x048fe200078e0210 */
[----:B------:R-:W2:Y:S04]  /*3c3b0*/  LDL.64 R12, [R1+0xec8] ;  /* 0x000ec800010c7983 */ /* 0x000ea80000100a00 */
[----:B------:R-:W3:Y:S01]  /*3c3c0*/  LDL.64 R16, [R1+0xec0] ;  /* 0x000ec00001107983 */ /* 0x000ee20000100a00 */
[----:B------:R-:W-:-:S03]  /*3c3d0*/  IMAD.WIDE R8, R2, 0x2, R20 ;  /* 0x0000000202087825 */ /* 0x000fc600078e0214 */
[----:B------:R0:W-:Y:S04]  /*3c3e0*/  STL [R1+0x200], R25 ;  /* 0x0002001901007387 */ /* 0x0001e80000100800 */
[----:B------:R-:W3:Y:S04]  /*3c3f0*/  LDL.64 R20, [R1+0xeb8] ;  /* 0x000eb80001147983 */ /* 0x000ee80000100a00 */
[----:B------:R1:W-:Y:S04]  /*3c400*/  STL [R1+0x1fc], R3 ;  /* 0x0001fc0301007387 */ /* 0x0003e80000100800 */
[----:B------:R1:W-:Y:S04]  /*3c410*/  STL [R1+0x1f8], R0 ;  /* 0x0001f80001007387 */ /* 0x0003e80000100800 */
[----:B0-----:R-:W3:Y:S04]  /*3c420*/  LDG.E.U16 R25, desc[UR10][R4.64] ;  /* 0x0000000a04197981 */ /* 0x001ee8000c1e1500 */
[----:B-1----:R-:W3:Y:S04]  /*3c430*/  LDG.E.U16 R3, desc[UR10][R6.64] ;  /* 0x0000000a06037981 */ /* 0x002ee8000c1e1500 */
[----:B------:R0:W3:Y:S02]  /*3c440*/  LDG.E.U16 R0, desc[UR10][R8.64] ;  /* 0x0000000a08007981 */ /* 0x0000e4000c1e1500 */
[----:B0-----:R-:W-:-:S02]  /*3c450*/  IMAD.WIDE R8, R2, 0x2, R14 ;  /* 0x0000000202087825 */ /* 0x001fc400078e020e */
[----:B------:R-:W3:Y:S02]  /*3c460*/  LDL.64 R14, [R1+0xeb0] ;  /* 0x000eb000010e7983 */ /* 0x000ee40000100a00 */
[C---:B------:R-:W-:Y:S02]  /*3c470*/  IMAD.WIDE R6, R2.reuse, 0x2, R10 ;  /* 0x0000000202067825 */ /* 0x040fe400078e020a */
[----:B------:R-:W3:Y:S04]  /*3c480*/  LDL.64 R10, [R1+0xea8] ;  /* 0x000ea800010a7983 */ /* 0x000ee80000100a00 */
[----:B------:R0:W-:Y:S01]  /*3c490*/  STL [R1+0x1f4], R26 ;  /* 0x0001f41a01007387 */ /* 0x0001e20000100800 */
[----:B----4-:R-:W-:-:S03]  /*3c4a0*/  IMAD.WIDE R4, R2, 0x2, R18 ;  /* 0x0000000202047825 */ /* 0x010fc600078e0212 */
[----:B------:R-:W-:Y:S04]  /*3c4b0*/  STL [R1+0x1ec], R23 ;  /* 0x0001ec1701007387 */ /* 0x000fe80000100800 */
[----:B------:R1:W-:Y:S04]  /*3c4c0*/  STL [R1+0x1f0], R22 ;  /* 0x0001f01601007387 */ /* 0x0003e80000100800 */
[----:B0-----:R2:W4:Y:S04]  /*3c4d0*/  LDG.E.U16 R26, desc[UR10][R8.64] ;  /* 0x0000000a081a7981 */ /* 0x001528000c1e1500 */
[----:B-1----:R-:W4:Y:S04]  /*3c4e0*/  LDL.64 R22, [R1+0xea0] ;  /* 0x000ea00001167983 */ /* 0x002f280000100a00 */
[----:B------:R0:W-:Y:S04]  /*3c4f0*/  STL [R1+0xe0], R27 ;  /* 0x0000e01b01007387 */ /* 0x0001e80000100800 */
[----:B------:R1:W-:Y:S04]  /*3c500*/  STL [R1+0x198], R24 ;  /* 0x0001981801007387 */ /* 0x0003e80000100800 */
[----:B------:R-:W4:Y:S01]  /*3c510*/  LDL.64 R18, [R1+0xe90] ;  /* 0x000e900001127983 */ /* 0x000f220000100a00 */
[----:B--2---:R-:W-:-:S03]  /*3c520*/  IMAD.WIDE R8, R2, 0x2, R12 ;  /* 0x0000000202087825 */ /* 0x004fc600078e020c */
[----:B------:R-:W2:Y:S04]  /*3c530*/  LDL.64 R12, [R1+0xe98] ;  /* 0x000e9800010c7983 */ /* 0x000ea80000100a00 */
[----:B0-----:R3:W2:Y:S04]  /*3c540*/  LDG.E.U16 R27, desc[UR10][R6.64] ;  /* 0x0000000a061b7981 */ /* 0x0016a8000c1e1500 */
[----:B-1----:R0:W2:Y:S01]  /*3c550*/  LDG.E.U16 R24, desc[UR10][R4.64] ;  /* 0x0000000a04187981 */ /* 0x0020a2000c1e1500 */
[----:B---3--:R-:W-:-:S03]  /*3c560*/  IMAD.WIDE R6, R2, 0x2, R16 ;  /* 0x0000000202067825 */ /* 0x008fc600078e0210 */
[----:B------:R-:W3:Y:S04]  /*3c570*/  LDL.64 R16, [R1+0xe88] ;  /* 0x000e880001107983 */ /* 0x000ee80000100a00 */
[----:B------:R1:W-:Y:S04]  /*3c580*/  STL [R1+0x1e0], R25 ;  /* 0x0001e01901007387 */ /* 0x0003e80000100800 */
[----:B------:R1:W-:Y:S01]  /*3c590*/  STL [R1+0x1dc], R3 ;  /* 0x0001dc0301007387 */ /* 0x0003e20000100800 */
[----:B0-----:R-:W-:-:S03]  /*3c5a0*/  IMAD.WIDE R4, R2, 0x2, R20 ;  /* 0x0000000202047825 */ /* 0x001fc600078e0214 */
[----:B------:R0:W-:Y:S04]  /*3c5b0*/  STL [R1+0x1d8], R0 ;  /* 0x0001d80001007387 */ /* 0x0001e80000100800 */
[----:B------:R-:W3:Y:S04]  /*3c5c0*/  LDL.64 R20, [R1+0xe78] ;  /* 0x000e780001147983 */ /* 0x000ee80000100a00 */
[----:B-1----:R1:W3:Y:S04]  /*3c5d0*/  LDG.E.U16 R25, desc[UR10][R8.64] ;  /* 0x0000000a08197981 */ /* 0x0022e8000c1e1500 */
[----:B------:R1:W3:Y:S04]  /*3c5e0*/  LDG.E.U16 R3, desc[UR10][R6.64] ;  /* 0x0000000a06037981 */ /* 0x0002e8000c1e1500 */
[----:B0-----:R0:W3:Y:S01]  /*3c5f0*/  LDG.E.U16 R0, desc[UR10][R4.64] ;  /* 0x0000000a04007981 */ /* 0x0010e2000c1e1500 */
[----:B-1----:R-:W-:-:S03]  /*3c600*/  IMAD.WIDE R8, R2, 0x2, R14 ;  /* 0x0000000202087825 */ /* 0x002fc600078e020e */
[----:B------:R-:W3:Y:S01]  /*3c610*/  LDL.64 R14, [R1+0xe80] ;  /* 0x000e8000010e7983 */ /* 0x000ee20000100a00 */
[----:B------:R-:W-:-:S03]  /*3c620*/  IMAD.WIDE R6, R2, 0x2, R10 ;  /* 0x0000000202067825 */ /* 0x000fc600078e020a */
[----:B------:R-:W3:Y:S04]  /*3c630*/  LDL.64 R10, [R1+0xe70] ;  /* 0x000e7000010a7983 */ /* 0x000ee80000100a00 */
[----:B----4-:R1:W-:Y:S01]  /*3c640*/  STL [R1+0x1cc], R26 ;  /* 0x0001cc1a01007387 */ /* 0x0103e20000100800 */
[----:B0-----:R-:W-:-:S03]  /*3c650*/  IMAD.WIDE R4, R2, 0x2, R22 ;  /* 0x0000000202047825 */ /* 0x001fc600078e0216 */
[----:B-1----:R0:W4:Y:S04]  /*3c660*/  LDG.E.U16 R26, desc[UR10][R6.64] ;  /* 0x0000000a061a7981 */ /* 0x002128000c1e1500 */
[----:B------:R3:W4:Y:S04]  /*3c670*/  LDG.E.U16 R23, desc[UR10][R8.64] ;  /* 0x0000000a08177981 */ /* 0x000728000c1e1500 */
[----:B--2---:R1:W-:Y:S01]  /*3c680*/  STL [R1+0x1d0], R27 ;  /* 0x0001d01b01007387 */ /* 0x0043e20000100800 */
[----:B0-----:R-:W-:-:S03]  /*3c690*/  IMAD.WIDE R6, R2, 0x2, R18 ;  /* 0x0000000202067825 */ /* 0x001fc600078e0212 */
[----:B-1----:R0:W2:Y:S01]  /*3c6a0*/  LDG.E.U16 R27, desc[UR10][R4.64] ;  /* 0x0000000a041b7981 */ /* 0x0020a2000c1e1500 */
[----:B---3--:R-:W-:-:S03]  /*3c6b0*/  IMAD.WIDE R8, R2, 0x2, R16 ;  /* 0x0000000202087825 */ /* 0x008fc600078e0210 */
[----:B------:R-:W3:Y:S01]  /*3c6c0*/  LDL.64 R16, [R1+0xe60] ;  /* 0x000e600001107983 */ /* 0x000ee20000100a00 */
[----:B0-----:R-:W-:-:S03]  /*3c6d0*/  IMAD.WIDE R4, R2, 0x2, R12 ;  /* 0x0000000202047825 */ /* 0x001fc600078e020c */
[----:B------:R-:W3:Y:S04]  /*3c6e0*/  LDL.64 R12, [R1+0xe68] ;  /* 0x000e6800010c7983 */ /* 0x000ee80000100a00 */
        /* <DEDUP_REMOVED lines=11> */
[----:B------:R0:W-:Y:S04]  /*3c7a0*/  STL [R1+0x1c8], R0 ;  /* 0x0001c80001007387 */ /* 0x0001e80000100800 */
[----:B0-----:R-:W3:Y:S01]  /*3c7b0*/  LDG.E.U16 R0, desc[UR10][R8.64] ;  /* 0x0000000a08007981 */ /* 0x001ee2000c1e1500 */
[----:B------:R-:W-:-:S03]  /*3c7c0*/  IMAD.WIDE R4, R2, 0x2, R20 ;  /* 0x0000000202047825 */ /* 0x000fc600078e0214 */
[----:B----4-:R0:W-:Y:S04]  /*3c7d0*/  STL [R1+0x1b4], R23 ;  /* 0x0001b41701007387 */ /* 0x0101e80000100800 */
[----:B0-----:R-:W4:Y:S04]  /*3c7e0*/  LDL.64 R22, [R1+0xe40] ;  /* 0x000e400001167983 */ /* 0x001f280000100a00 */
[----:B------:R0:W-:Y:S04]  /*3c7f0*/  STL [R1+0x1bc], R26 ;  /* 0x0001bc1a01007387 */ /* 0x0001e80000100800 */
[----:B--2---:R1:W-:Y:S04]  /*3c800*/  STL [R1+0x1c4], R27 ;  /* 0x0001c41b01007387 */ /* 0x0043e80000100800 */
[----:B0-----:R3:W2:Y:S04]  /*3c810*/  LDG.E.U16 R26, desc[UR10][R4.64] ;  /* 0x0000000a041a7981 */ /* 0x0016a8000c1e1500 */
[----:B------:R-:W2:Y:S04]  /*3c820*/  LDL.64 R20, [R1+0xe38] ;  /* 0x000e380001147983 */ /* 0x000ea80000100a00 */
[----:B-1----:R0:W2:Y:S01]  /*3c830*/  LDG.E.U16 R27, desc[UR10][R6.64] ;  /* 0x0000000a061b7981 */ /* 0x0020a2000c1e1500 */
[----:B---3--:R-:W-:-:S04]  /*3c840*/  IMAD.WIDE R4, R2, 0x2, R12 ;  /* 0x0000000202047825 */ /* 0x008fc800078e020c */
[C---:B------:R-:W-:Y:S01]  /*3c850*/  IMAD.WIDE R8, R2.reuse, 0x2, R18 ;  /* 0x0000000202087825 */ /* 0x040fe200078e0212 */
[----:B------:R-:W3:Y:S03]  /*3c860*/  LDL.64 R12, [R1+0xe30] ;  /* 0x000e3000010c7983 */ /* 0x000ee60000100a00 */
[C---:B0-----:R-:W-:Y:S02]  /*3c870*/  IMAD.WIDE R6, R2.reuse, 0x2, R16 ;  /* 0x0000000202067825 */ /* 0x041fe400078e0210 */
[----:B------:R-:W3:Y:S04]  /*3c880*/  LDL.64 R16, [R1+0xe28] ;  /* 0x000e280001107983 */ /* 0x000ee80000100a00 */
[----:B------:R0:W-:Y:S04]  /*3c890*/  STL [R1+0x1c0], R24 ;  /* 0x0001c01801007387 */ /* 0x0001e80000100800 */
[----:B------:R1:W-:Y:S04]  /*3c8a0*/  STL [R1+0x1b8], R25 ;  /* 0x0001b81901007387 */ /* 0x0003e80000100800 */
[----:B------:R1:W-:Y:S04]  /*3c8b0*/  STL [R1+0xa0], R3 ;  /* 0x0000a00301007387 */ /* 0x0003e80000100800 */
[----:B------:R-:W3:Y:S04]  /*3c8c0*/  LDL.64 R18, [R1+0xe20] ;  /* 0x000e200001127983 */ /* 0x000ee80000100a00 */
[----:B0-----:R-:W3:Y:S04]  /*3c8d0*/  LDG.E.U16 R24, desc[UR10][R4.64] ;  /* 0x0000000a04187981 */ /* 0x001ee8000c1e1500 */
[----:B-1----:R0:W3:Y:S04]  /*3c8e0*/  LDG.E.U16 R25, desc[UR10][R6.64] ;  /* 0x0000000a06197981 */ /* 0x0020e8000c1e1500 */
[----:B------:R1:W3:Y:S01]  /*3c8f0*/  LDG.E.U16 R3, desc[UR10][R8.64] ;  /* 0x0000000a08037981 */ /* 0x0002e2000c1e1500 */
[----:B0-----:R-:W-:-:S03]  /*3c900*/  IMAD.WIDE R6, R2, 0x2, R14 ;  /* 0x0000000202067825 */ /* 0x001fc600078e020e */
[----:B------:R-:W3:Y:S01]  /*3c910*/  LDL.64 R14, [R1+0xe18] ;  /* 0x000e1800010e7983 */ /* 0x000ee20000100a00 */
[----:B-1----:R-:W-:-:S03]  /*3c920*/  IMAD.WIDE R8, R2, 0x2, R10 ;  /* 0x0000000202087825 */ /* 0x002fc600078e020a */
[----:B------:R-:W3:Y:S04]  /*3c930*/  LDL.64 R10, [R1+0xe10] ;  /* 0x000e1000010a7983 */ /* 0x000ee80000100a00 */
[----:B------:R0:W-:Y:S04]  /*3c940*/  STL [R1+0x178], R0 ;  /* 0x0001780001007387 */ /* 0x0001e80000100800 */
[----:B0-----:R-:W3:Y:S01]  /*3c950*/  LDG.E.U16 R0, desc[UR10][R6.64] ;  /* 0x0000000a06007981 */ /* 0x001ee2000c1e1500 */
[----:B----4-:R-:W-:-:S03]  /*3c960*/  IMAD.WIDE R4, R2, 0x2, R22 ;  /* 0x0000000202047825 */ /* 0x010fc600078e0216 */
[----:B------:R-:W4:Y:S04]  /*3c970*/  LDG.E.U16 R22, desc[UR10][R8.64] ;  /* 0x0000000a08167981 */ /* 0x000f28000c1e1500 */
[----:B------:R2:W4:Y:S02]  /*3c980*/  LDG.E.U16 R23, desc[UR10][R4.64] ;  /* 0x0000000a04177981 */ /* 0x000524000c1e1500 */
[C---:B--2---:R-:W-:Y:S02]  /*3c990*/  IMAD.WIDE R4, R2.reuse, 0x2, R20 ;  /* 0x0000000202047825 */ /* 0x044fe400078e0214 */
[----:B------:R-:W2:Y:S02]  /*3c9a0*/  LDL.64 R20, [R1+0xe00] ;  /* 0x000e000001147983 */ /* 0x000ea40000100a00 */
[----:B---3--:R-:W-:-:S02]  /*3c9b0*/  IMAD.WIDE R6, R2, 0x2, R12 ;  /* 0x0000000202067825 */ /* 0x008fc400078e020c */
[----:B------:R-:W3:Y:S02]  /*3c9c0*/  LDL.64 R12, [R1+0xe08] ;  /* 0x000e0800010c7983 */ /* 0x000ee40000100a00 */
[C---:B------:R-:W-:Y:S02]  /*3c9d0*/  IMAD.WIDE R8, R2.reuse, 0x2, R16 ;  /* 0x0000000202087825 */ /* 0x040fe400078e0210 */
[----:B------:R-:W4:Y:S04]  /*3c9e0*/  LDL.64 R16, [R1+0xdf8] ;  /* 0x000df80001107983 */ /* 0x000f280000100a00 */
[----:B------:R-:W-:Y:S04]  /*3c9f0*/  STL [R1+0x1b0], R26 ;  /* 0x0001b01a01007387 */ /* 0x000fe80000100800 */
[----:B------:R0:W-:Y:S04]  /*3ca00*/  STL [R1+0x1ac], R27 ;  /* 0x0001ac1b01007387 */ /* 0x0001e80000100800 */
[----:B------:R1:W-:Y:S04]  /*3ca10*/  STL [R1+0x1a8], R24 ;  /* 0x0001a81801007387 */ /* 0x0003e80000100800 */
[----:B0-----:R-:W2:Y:S04]  /*3ca20*/  LDG.E.U16 R27, desc[UR10][R6.64] ;  /* 0x0000000a061b7981 */ /* 0x001ea8000c1e1500 */
[----:B------:R0:W2:Y:S04]  /*3ca30*/  LDG.E.U16 R26, desc[UR10][R4.64] ;  /* 0x0000000a041a7981 */ /* 0x0000a8000c1e1500 */
[----:B-1----:R1:W2:Y:S01]  /*3ca40*/  LDG.E.U16 R24, desc[UR10][R8.64] ;  /* 0x0000000a08187981 */ /* 0x0022a2000c1e1500 */
[----:B0-----:R-:W-:-:S04]  /*3ca50*/  IMAD.WIDE R4, R2, 0x2, R18 ;  /* 0x0000000202047825 */ /* 0x001fc800078e0212 */
[C---:B------:R-:W-:Y:S02]  /*3ca60*/  IMAD.WIDE R6, R2.reuse, 0x2, R14 ;  /* 0x0000000202067825 */ /* 0x040fe400078e020e */
[----:B------:R-:W2:Y:S04]  /*3ca70*/  LDL.64 R14, [R1+0xdf0] ;  /* 0x000df000010e7983 */ /* 0x000ea80000100a00 */
[----:B------:R0:W-:Y:S01]  /*3ca80*/  STL [R1+0x1a4], R25 ;  /* 0x0001a41901007387 */ /* 0x0001e20000100800 */
[----:B-1----:R-:W-:-:S03]  /*3ca90*/  IMAD.WIDE R8, R2, 0x2, R10 ;  /* 0x0000000202087825 */ /* 0x002fc600078e020a */
[----:B0-----:R-:W2:Y:S04]  /*3caa0*/  LDG.E.U16 R25, desc[UR10][R4.64] ;  /* 0x0000000a04197981 */ /* 0x001ea8000c1e1500 */
[----:B------:R-:W2:Y:S04]  /*3cab0*/  LDL.64 R10, [R1+0xde8] ;  /* 0x000de800010a7983 */ /* 0x000ea80000100a00 */
[----:B------:R0:W-:Y:S04]  /*3cac0*/  STL [R1+0x1a0], R3 ;  /* 0x0001a00301007387 */ /* 0x0001e80000100800 */
[----:B------:R-:W2:Y:S04]  /*3cad0*/  LDL.64 R18, [R1+0xde0] ;  /* 0x000de00001127983 */ /* 0x000ea80000100a00 */
[----:B0-----:R-:W2:Y:S04]  /*3cae0*/  LDG.E.U16 R3, desc[UR10][R6.64] ;  /* 0x0000000a06037981 */ /* 0x001ea8000c1e1500 */
[----:B------:R0:W-:Y:S04]  /*3caf0*/  STL [R1+0x19c], R0 ;  /* 0x00019c0001007387 */ /* 0x0001e80000100800 */
[----:B0-----:R3:W2:Y:S02]  /*3cb00*/  LDG.E.U16 R0, desc[UR10][R8.64] ;  /* 0x0000000a08007981 */ /* 0x0016a4000c1e1500 */
[----:B---3--:R-:W-:-:S04]  /*3cb10*/  IMAD.WIDE R8, R2, 0x2, R12 ;  /* 0x0000000202087825 */ /* 0x008fc800078e020c */
[C---:B----4-:R-:W-:Y:S01]  /*3cb20*/  IMAD.WIDE R4, R2.reuse, 0x2, R16 ;  /* 0x0000000202047825 */ /* 0x050fe200078e0210 */
[----:B--2---:R0:W-:Y:S04]  /*3cb30*/  STL [R1+0x2ab8], R0 ;  /* 0x002ab80001007387 */ /* 0x0041e80000100800 */
[----:B------:R-:W2:Y:S04]  /*3cb40*/  LDL.64 R12, [R1+0xdd8] ;  /* 0x000dd800010c7983 */ /* 0x000ea80000100a00 */
[----:B------:R-:W3:Y:S04]  /*3cb50*/  LDL.64 R16, [R1+0xdd0] ;  /* 0x000dd00001107983 */ /* 0x000ee80000100a00 */
[----:B0-----:R0:W4:Y:S01]  /*3cb60*/  LDG.E.U16 R0, desc[UR10][R8.64] ;  /* 0x0000000a08007981 */ /* 0x001122000c1e1500 */
[----:B------:R-:W-:-:S03]  /*3cb70*/  IMAD.WIDE R6, R2, 0x2, R20 ;  /* 0x0000000202067825 */ /* 0x000fc600078e0214 */
[----:B------:R-:W-:Y:S04]  /*3cb80*/  STL [R1+0x15c], R23 ;  /* 0x00015c1701007387 */ /* 0x000fe80000100800 */
[----:B------:R1:W-:Y:S04]  /*3cb90*/  STL [R1+0x68], R22 ;  /* 0x0000681601007387 */ /* 0x0003e80000100800 */
[----:B-1----:R-:W4:Y:S04]  /*3cba0*/  LDL.64 R22, [R1+0xdc8] ;  /* 0x000dc80001167983 */ /* 0x002f280000100a00 */
[----:B------:R1:W-:Y:S04]  /*3cbb0*/  STL [R1+0x190], R26 ;  /* 0x0001901a01007387 */ /* 0x0003e80000100800 */
[----:B------:R1:W-:Y:S04]  /*3cbc0*/  STL [R1+0x18c], R27 ;  /* 0x00018c1b01007387 */ /* 0x0003e80000100800 */
[----:B------:R-:W4:Y:S01]  /*3cbd0*/  LDL.64 R20, [R1+0xdc0] ;  /* 0x000dc00001147983 */ /* 0x000f220000100a00 */
[----:B0-----:R-:W-:-:S03]  /*3cbe0*/  IMAD.WIDE R8, R2, 0x2, R18 ;  /* 0x0000000202087825 */ /* 0x001fc600078e0212 */
[----:B-1----:R0:W4:Y:S04]  /*3cbf0*/  LDG.E.U16 R26, desc[UR10][R6.64] ;  /* 0x0000000a061a7981 */ /* 0x002128000c1e1500 */
[----:B------:R1:W4:Y:S01]  /*3cc00*/  LDG.E.U16 R27, desc[UR10][R4.64] ;  /* 0x0000000a041b7981 */ /* 0x000322000c1e1500 */
[----:B0-----:R-:W-:-:S04]  /*3cc10*/  IMAD.WIDE R6, R2, 0x2, R10 ;  /* 0x0000000202067825 */ /* 0x001fc800078e020a */
[C---:B-1----:R-:W-:Y:S01]  /*3cc20*/  IMAD.WIDE R4, R2.reuse, 0x2, R14 ;  /* 0x0000000202047825 */ /* 0x042fe200078e020e */
[----:B------:R-:W4:Y:S04]  /*3cc30*/  LDL.64 R10, [R1+0xdb0] ;  /* 0x000db000010a7983 */ /* 0x000f280000100a00 */
[----:B------:R-:W4:Y:S04]  /*3cc40*/  LDL.64 R14, [R1+0xdb8] ;  /* 0x000db800010e7983 */ /* 0x000f280000100a00 */
[----:B------:R0:W-:Y:S04]  /*3cc50*/  STL [R1+0x188], R24 ;  /* 0x0001881801007387 */ /* 0x0001e80000100800 */
[----:B------:R1:W-:Y:S04]  /*3cc60*/  STL [R1+0x184], R25 ;  /* 0x0001841901007387 */ /* 0x0003e80000100800 */
[----:B------:R1:W-:Y:S04]  /*3cc70*/  STL [R1+0x180], R3 ;  /* 0x0001800301007387 */ /* 0x0003e80000100800 */
[----:B------:R-:W4:Y:S04]  /*3cc80*/  LDL.64 R18, [R1+0xda8] ;  /* 0x000da80001127983 */ /* 0x000f280000100a00 */
[----:B0-----:R2:W4:Y:S04]  /*3cc90*/  LDG.E.U16 R24, desc[UR10][R4.64] ;  /* 0x0000000a04187981 */ /* 0x001528000c1e1500 */
[----:B-1----:R3:W4:Y:S04]  /*3cca0*/  LDG.E.U16 R25, desc[UR10][R6.64] ;  /* 0x0000000a06197981 */ /* 0x002728000c1e1500 */
[----:B------:R0:W4:Y:S01]  /*3ccb0*/  LDG.E.U16 R3, desc[UR10][R8.64] ;  /* 0x0000000a08037981 */ /* 0x000122000c1e1500 */
[----:B--2---:R-:W-:-:S04]  /*3ccc0*/  IMAD.WIDE R4, R2, 0x2, R12 ;  /* 0x0000000202047825 */ /* 0x004fc800078e020c */
[C---:B---3--:R-:W-:Y:S01]  /*3ccd0*/  IMAD.WIDE R6, R2.reuse, 0x2, R16 ;  /* 0x0000000202067825 */ /* 0x048fe200078e0210 */
[----:B------:R-:W2:Y:S04]  /*3cce0*/  LDL.64 R12, [R1+0xda0] ;  /* 0x000da000010c7983 */ /* 0x000ea80000100a00 */
[----:B------:R-:W3:Y:S04]  /*3ccf0*/  LDL.64 R16, [R1+0xd98] ;  /* 0x000d980001107983 */ /* 0x000ee80000100a00 */
[----:B----4-:R1:W-:Y:S04]  /*3cd00*/  STL [R1+0x60], R0 ;  /* 0x0000600001007387 */ /* 0x0103e80000100800 */
[----:B-1----:R-:W4:Y:S01]  /*3cd10*/  LDG.E.U16 R0, desc[UR10][R4.64] ;  /* 0x0000000a04007981 */ /* 0x002f22000c1e1500 */
[----:B0-----:R-:W-:-:S05]  /*3cd20*/  IMAD.WIDE R8, R2, 0x2, R22 ;  /* 0x0000000202087825 */ /* 0x001fca00078e0216 */
[----:B------:R0:W4:Y:S04]  /*3cd30*/  LDG.E.U16 R22, desc[UR10][R8.64] ;  /* 0x0000000a08167981 */ /* 0x000128000c1e1500 */
[----:B------:R1:W-:Y:S01]  /*3cd40*/  STL [R1+0x144], R26 ;  /* 0x0001441a01007387 */ /* 0x0003e20000100800 */
[----:B0-----:R-:W-:-:S03]  /*3cd50*/  IMAD.WIDE R8, R2, 0x2, R20 ;  /* 0x0000000202087825 */ /* 0x001fc600078e0214 */
[----:B------:R-:W4:Y:S04]  /*3cd60*/  LDL.64 R20, [R1+0xd80] ;  /* 0x000d800001147983 */ /* 0x000f280000100a00 */
[----:B------:R-:W4:Y:S04]  /*3cd70*/  LDG.E.U16 R23, desc[UR10][R8.64] ;  /* 0x0000000a08177981 */ /* 0x000f28000c1e1500 */
[----:B-1----:R0:W4:Y:S01]  /*3cd80*/  LDG.E.U16 R26, desc[UR10][R6.64] ;  /* 0x0000000a061a7981 */ /* 0x002122000c1e1500 */
[----:B------:R-:W-:-:S03]  /*3cd90*/  IMAD.WIDE R4, R2, 0x2, R14 ;  /* 0x0000000202047825 */ /* 0x000fc600078e020e */
[----:B------:R-:W4:Y:S01]  /*3cda0*/  LDL.64 R14, [R1+0xd90] ;  /* 0x000d9000010e7983 */ /* 0x000f220000100a00 */
[----:B0-----:R-:W-:-:S03]  /*3cdb0*/  IMAD.WIDE R6, R2, 0x2, R10 ;  /* 0x0000000202067825 */ /* 0x001fc600078e020a */
[----:B------:R-:W4:Y:S04]  /*3cdc0*/  LDL.64 R10, [R1+0xd88] ;  /* 0x000d8800010a7983 */ /* 0x000f280000100a00 */
[----:B------:R0:W-:Y:S04]  /*3cdd0*/  STL [R1+0x174], R27 ;  /* 0x0001741b01007387 */ /* 0x0001e80000100800 */
[----:B------:R1:W-:Y:S04]  /*3cde0*/  STL [R1+0x170], R24 ;  /* 0x0001701801007387 */ /* 0x0003e80000100800 */
[----:B0-----:R0:W4:Y:S04]  /*3cdf0*/  LDG.E.U16 R27, desc[UR10][R4.64] ;  /* 0x0000000a041b7981 */ /* 0x001128000c1e1500 */
[----:B-1----:R2:W4:Y:S01]  /*3ce00*/  LDG.E.U16 R24, desc[UR10][R6.64] ;  /* 0x0000000a06187981 */ /* 0x002522000c1e1500 */
[----:B0-----:R-:W-:-:S03]  /*3ce10*/  IMAD.WIDE R4, R2, 0x2, R18 ;  /* 0x0000000202047825 */ /* 0x001fc600078e0212 */
[----:B------:R-:W4:Y:S01]  /*3ce20*/  LDL.64 R18, [R1+0xd70] ;  /* 0x000d700001127983 */ /* 0x000f220000100a00 */
[----:B--2---:R-:W-:-:S04]  /*3ce30*/  IMAD.WIDE R6, R2, 0x2, R12 ;  /* 0x0000000202067825 */ /* 0x004fc800078e020c */
[C---:B---3--:R-:W-:Y:S01]  /*3ce40*/  IMAD.WIDE R8, R2.reuse, 0x2, R16 ;  /* 0x0000000202087825 */ /* 0x048fe200078e0210 */
[----:B------:R-:W2:Y:S04]  /*3ce50*/  LDL.64 R12, [R1+0xd78] ;  /* 0x000d7800010c7983 */ /* 0x000ea80000100a00 */
[----:B------:R0:W-:Y:S04]  /*3ce60*/  STL [R1+0x16c], R25 ;  /* 0x00016c1901007387 */ /* 0x0001e80000100800 */
[----:B------:R1:W-:Y:S04]  /*3ce70*/  STL [R1+0x168], R3 ;  /* 0x0001680301007387 */ /* 0x0003e80000100800 */
[----:B------:R-:W3:Y:S04]  /*3ce80*/  LDL.64 R16, [R1+0xd68] ;  /* 0x000d680001107983 */ /* 0x000ee80000100a00 */
[----:B0-----:R-:W3:Y:S04]  /*3ce90*/  LDG.E.U16 R25, desc[UR10][R4.64] ;  /* 0x0000000a04197981 */ /* 0x001ee8000c1e1500 */
[----:B-1----:R0:W3:Y:S04]  /*3cea0*/  LDG.E.U16 R3, desc[UR10][R6.64] ;  /* 0x0000000a06037981 */ /* 0x0020e8000c1e1500 */
[----:B----4-:R1:W-:Y:S04]  /*3ceb0*/  STL [R1+0x164], R0 ;  /* 0x0001640001007387 */ /* 0x0103e80000100800 */
[----:B-1----:R1:W4:Y:S01]  /*3cec0*/  LDG.E.U16 R0, desc[UR10][R8.64] ;  /* 0x0000000a08007981 */ /* 0x002322000c1e1500 */
[----:B0-----:R-:W-:-:S04]  /*3ced0*/  IMAD.WIDE R6, R2, 0x2, R14 ;  /* 0x0000000202067825 */ /* 0x001fc800078e020e */
[C---:B-1----:R-:W-:Y:S01]  /*3cee0*/  IMAD.WIDE R8, R2.reuse, 0x2, R10 ;  /* 0x0000000202087825 */ /* 0x042fe200078e020a */
[----:B----4-:R-:W-:Y:S04]  /*3cef0*/  STL [R1+0x2ad0], R0 ;  /* 0x002ad00001007387 */ /* 0x010fe80000100800 */
[----:B------:R-:W4:Y:S04]  /*3cf00*/  LDL.64 R14, [R1+0xd60] ;  /* 0x000d6000010e7983 */ /* 0x000f280000100a00 */
[----:B------:R-:W4:Y:S04]  /*3cf10*/  LDL.64 R10, [R1+0xd58] ;  /* 0x000d5800010a7983 */ /* 0x000f280000100a00 */
[----:B------:R0:W-:Y:S04]  /*3cf20*/  STL [R1+0x160], R26 ;  /* 0x0001601a01007387 */ /* 0x0001e80000100800 */
[----:B------:R-:W-:Y:S04]  /*3cf30*/  STL [R1+0x13c], R23 ;  /* 0x00013c1701007387 */ /* 0x000fe80000100800 */
[----:B------:R1:W-:Y:S04]  /*3cf40*/  STL [R1+0x4c], R22 ;  /* 0x00004c1601007387 */ /* 0x0003e80000100800 */
[----:B0-----:R0:W4:Y:S04]  /*3cf50*/  LDG.E.U16 R26, desc[UR10][R6.64] ;  /* 0x0000000a061a7981 */ /* 0x001128000c1e1500 */
[----:B-1----:R-:W4:Y:S01]  /*3cf60*/  LDL.64 R22, [R1+0xd50] ;  /* 0x000d500001167983 */ /* 0x002f220000100a00 */
[----:B------:R-:W-:-:S03]  /*3cf70*/  IMAD.WIDE R4, R2, 0x2, R20 ;  /* 0x0000000202047825 */ /* 0x000fc600078e0214 */
[----:B------:R-:W-:Y:S04]  /*3cf80*/  STL [R1+0x158], R27 ;  /* 0x0001581b01007387 */ /* 0x000fe80000100800 */
[----:B------:R1:W-:Y:S04]  /*3cf90*/  STL [R1+0x154], R24 ;  /* 0x0001541801007387 */ /* 0x0003e80000100800 */
[----:B------:R-:W4:Y:S01]  /*3cfa0*/  LDL.64 R20, [R1+0xd40] ;  /* 0x000d400001147983 */ /* 0x000f220000100a00 */
[----:B0-----:R-:W-:-:S03]  /*3cfb0*/  IMAD.WIDE R6, R2, 0x2, R18 ;  /* 0x0000000202067825 */ /* 0x001fc600078e0212 */
[----:B------:R-:W4:Y:S04]  /*3cfc0*/  LDL.64 R18, [R1+0xd38] ;  /* 0x000d380001127983 */ /* 0x000f280000100a00 */
[----:B-1----:R2:W4:Y:S04]  /*3cfd0*/  LDG.E.U16 R24, desc[UR10][R4.64] ;  /* 0x0000000a04187981 */ /* 0x002528000c1e1500 */
[----:B------:R0:W4:Y:S01]  /*3cfe0*/  LDG.E.U16 R27, desc[UR10][R8.64] ;  /* 0x0000000a081b7981 */ /* 0x000122000c1e1500 */
[----:B--2---:R-:W-:-:S03]  /*3cff0*/  IMAD.WIDE R4, R2, 0x2, R12 ;  /* 0x0000000202047825 */ /* 0x004fc600078e020c */
[----:B------:R-:W2:Y:S04]  /*3d000*/  LDL.64 R12, [R1+0xd48] ;  /* 0x000d4800010c7983 */ /* 0x000ea80000100a00 */
[----:B---3--:R1:W-:Y:S04]  /*3d010*/  STL [R1+0x150], R25 ;  /* 0x0001501901007387 */ /* 0x0083e80000100800 */
[----:B------:R3:W-:Y:S01]  /*3d020*/  STL [R1+0x14c], R3 ;  /* 0x00014c0301007387 */ /* 0x0007e20000100800 */
[----:B0-----:R-:W-:-:S03]  /*3d030*/  IMAD.WIDE R8, R2, 0x2, R16 ;  /* 0x0000000202087825 */ /* 0x001fc600078e0210 */
[----:B------:R-:W2:Y:S04]  /*3d040*/  LDL.64 R16, [R1+0xd28] ;  /* 0x000d280001107983 */ /* 0x000ea80000100a00 */
[----:B------:R-:W2:Y:S04]  /*3d050*/  LDG.E.U16 R0, desc[UR10][R8.64] ;  /* 0x0000000a08007981 */ /* 0x000ea8000c1e1500 */
[----:B-1----:R4:W2:Y:S04]  /*3d060*/  LDG.E.U16 R25, desc[UR10][R4.64] ;  /* 0x0000000a04197981 */ /* 0x0028a8000c1e1500 */
[----:B---3--:R0:W3:Y:S01]  /*3d070*/  LDG.E.U16 R3, desc[UR10][R6.64] ;  /* 0x0000000a06037981 */ /* 0x0080e2000c1e1500 */
[----:B----4-:R-:W-:-:S04]  /*3d080*/  IMAD.WIDE R4, R2, 0x2, R14 ;  /* 0x0000000202047825 */ /* 0x010fc800078e020e */
[C---:B0-----:R-:W-:Y:S01]  /*3d090*/  IMAD.WIDE R6, R2.reuse, 0x2, R10 ;  /* 0x0000000202067825 */ /* 0x041fe200078e020a */
[----:B------:R-:W4:Y:S04]  /*3d0a0*/  LDL.64 R14, [R1+0xd30] ;  /* 0x000d3000010e7983 */ /* 0x000f280000100a00 */
[----:B------:R-:W4:Y:S01]  /*3d0b0*/  LDL.64 R10, [R1+0xd20] ;  /* 0x000d2000010a7983 */ /* 0x000f220000100a00 */
[----:B------:R-:W-:-:S03]  /*3d0c0*/  IMAD.WIDE R8, R2, 0x2, R22 ;  /* 0x0000000202087825 */ /* 0x000fc600078e0216 */
[----:B------:R0:W-:Y:S04]  /*3d0d0*/  STL [R1+0x140], R26 ;  /* 0x0001401a01007387 */ /* 0x0001e80000100800 */
[----:B------:R1:W4:Y:S04]  /*3d0e0*/  LDG.E.U16 R23, desc[UR10][R4.64] ;  /* 0x0000000a04177981 */ /* 0x000328000c1e1500 */
[----:B0-----:R0:W4:Y:S04]  /*3d0f0*/  LDG.E.U16 R26, desc[UR10][R6.64] ;  /* 0x0000000a061a7981 */ /* 0x001128000c1e1500 */
[----:B------:R0:W-:Y:S01]  /*3d100*/  STL [R1+0x48], R27 ;  /* 0x0000481b01007387 */ /* 0x0001e20000100800 */
[----:B-1----:R-:W-:-:S03]  /*3d110*/  IMAD.WIDE R4, R2, 0x2, R18 ;  /* 0x0000000202047825 */ /* 0x002fc600078e0212 */
[----:B0-----:R2:W4:Y:S01]  /*3d120*/  LDG.E.U16 R27, desc[UR10][R8.64] ;  /* 0x0000000a081b7981 */ /* 0x001522000c1e1500 */
[----:B------:R-:W-:-:S05]  /*3d130*/  IMAD.WIDE R6, R2, 0x2, R20 ;  /* 0x0000000202067825 */ /* 0x000fca00078e0214 */
[----:B------:R0:W4:Y:S01]  /*3d140*/  LDG.E.U16 R21, desc[UR10][R6.64] ;  /* 0x0000000a06157981 */ /* 0x000122000c1e1500 */
[----:B--2---:R-:W-:-:S03]  /*3d150*/  IMAD.WIDE R8, R2, 0x2, R12 ;  /* 0x0000000202087825 */ /* 0x004fc600078e020c */
[----:B------:R-:W2:Y:S04]  /*3d160*/  LDL.64 R12, [R1+0xd18] ;  /* 0x000d1800010c7983 */ /* 0x000ea80000100a00 */
[----:B------:R-:W-:Y:S04]  /*3d170*/  STL [R1+0x138], R25 ;  /* 0x0001381901007387 */ /* 0x000fe80000100800 */
[----:B------:R1:W-:Y:S04]  /*3d180*/  STL [R1+0x120], R24 ;  /* 0x0001201801007387 */ /* 0x0003e80000100800 */
[----:B------:R-:W2:Y:S04]  /*3d190*/  LDL.64 R18, [R1+0xd08] ;  /* 0x000d080001127983 */ /* 0x000ea80000100a00 */
[----:B------:R-:W2:Y:S04]  /*3d1a0*/  LDG.E.U16 R20, desc[UR10][R8.64] ;  /* 0x0000000a08147981 */ /* 0x000ea8000c1e1500 */
[----:B-1----:R-:W2:Y:S04]  /*3d1b0*/  LDL.64 R24, [R1+0xd10] ;  /* 0x000d100001187983 */ /* 0x002ea80000100a00 */
[----:B---3--:R1:W-:Y:S01]  /*3d1c0*/  STL [R1+0x134], R3 ;  /* 0x0001340301007387 */ /* 0x0083e20000100800 */
[----:B0-----:R-:W-:-:S03]  /*3d1d0*/  IMAD.WIDE R6, R2, 0x2, R16 ;  /* 0x0000000202067825 */ /* 0x001fc600078e0210 */
[----:B-1----:R4:W3:Y:S02]  /*3d1e0*/  LDG.E.U16 R3, desc[UR10][R4.64] ;  /* 0x0000000a04037981 */ /* 0x0028e4000c1e1500 */
[----:B----4-:R-:W-:-:S04]  /*3d1f0*/  IMAD.WIDE R4, R2, 0x2, R14 ;  /* 0x0000000202047825 */ /* 0x010fc800078e020e */
[C---:B------:R-:W-:Y:S01]  /*3d200*/  IMAD.WIDE R8, R2.reuse, 0x2, R10 ;  /* 0x0000000202087825 */ /* 0x040fe200078e020a */
[----:B------:R-:W4:Y:S04]  /*3d210*/  LDL.64 R14, [R1+0xd00] ;  /* 0x000d0000010e7983 */ /* 0x000f280000100a00 */
[----:B------:R-:W4:Y:S04]  /*3d220*/  LDL.64 R10, [R1+0xcf8] ;  /* 0x000cf800010a7983 */ /* 0x000f280000100a00 */
[----:B------:R0:W-:Y:S04]  /*3d230*/  STL [R1+0x130], R0 ;  /* 0x0001300001007387 */ /* 0x0001e80000100800 */
[----:B0-----:R2:W4:Y:S04]  /*3d240*/  LDG.E.U16 R0, desc[UR10][R4.64] ;  /* 0x0000000a04007981 */ /* 0x001528000c1e1500 */
[----:B------:R0:W-:Y:S04]  /*3d250*/  STL [R1+0x12c], R23 ;  /* 0x00012c1701007387 */ /* 0x0001e80000100800 */
[----:B0-----:R-:W4:Y:S04]  /*3d260*/  LDL.64 R22, [R1+0xcf0] ;  /* 0x000cf00001167983 */ /* 0x001f280000100a00 */
[----:B------:R0:W-:Y:S04]  /*3d270*/  STL [R1+0x128], R26 ;  /* 0x0001281a01007387 */ /* 0x0001e80000100800 */
[----:B0-----:R-:W4:Y:S04]  /*3d280*/  LDG.E.U16 R26, desc[UR10][R6.64] ;  /* 0x0000000a061a7981 */ /* 0x001f28000c1e1500 */
[----:B------:R0:W-:Y:S04]  /*3d290*/  STL [R1+0x124], R27 ;  /* 0x0001241b01007387 */ /* 0x0001e80000100800 */
[----:B------:R-:W-:Y:S01]  /*3d2a0*/  STL [R1+0x100], R21 ;  /* 0x0001001501007387 */ /* 0x000fe20000100800 */
[----:B--2---:R-:W-:-:S03]  /*3d2b0*/  IMAD.WIDE R4, R2, 0x2, R12 ;  /* 0x0000000202047825 */ /* 0x004fc600078e020c */
[----:B0-----:R0:W2:Y:S04]  /*3d2c0*/  LDG.E.U16 R27, desc[UR10][R8.64] ;  /* 0x0000000a081b7981 */ /* 0x0010a8000c1e1500 */
[----:B------:R1:W-:Y:S04]  /*3d2d0*/  STL [R1+0x44], R20 ;  /* 0x0000441401007387 */ /* 0x0003e80000100800 */
[----:B------:R-:W2:Y:S04]  /*3d2e0*/  LDL.64 R16, [R1+0xce0] ;  /* 0x000ce00001107983 */ /* 0x000ea80000100a00 */
[----:B------:R-:W2:Y:S01]  /*3d2f0*/  LDL.64 R12, [R1+0xcd8] ;  /* 0x000cd800010c7983 */ /* 0x000ea20000100a00 */
[----:B0-----:R-:W-:-:S04]  /*3d300*/  IMAD.WIDE R8, R2, 0x2, R18 ;  /* 0x0000000202087825 */ /* 0x001fc800078e0212 */
[C---:B------:R-:W-:Y:S01]  /*3d310*/  IMAD.WIDE R6, R2.reuse, 0x2, R24 ;  /* 0x0000000202067825 */ /* 0x040fe200078e0218 */
[----:B-1----:R-:W2:Y:S04]  /*3d320*/  LDL.64 R20, [R1+0xce8] ;  /* 0x000ce80001147983 */ /* 0x002ea80000100a00 */
[----:B------:R4:W2:Y:S04]  /*3d330*/  LDG.E.U16 R25, desc[UR10][R4.64] ;  /* 0x0000000a04197981 */ /* 0x0008a8000c1e1500 */
[----:B---3--:R0:W-:Y:S04]  /*3d340*/  STL [R1+0x118], R3 ;  /* 0x0001180301007387 */ /* 0x0081e80000100800 */
[----:B0-----:R0:W3:Y:S01]  /*3d350*/  LDG.E.U16 R3, desc[UR10][R6.64] ;  /* 0x0000000a06037981 */ /* 0x0010e2000c1e1500 */
[----:B----4-:R-:W-:-:S03]  /*3d360*/  IMAD.WIDE R4, R2, 0x2, R10 ;  /* 0x0000000202047825 */ /* 0x010fc600078e020a */
[----:B------:R1:W-:Y:S04]  /*3d370*/  STL [R1+0x114], R0 ;  /* 0x0001140001007387 */ /* 0x0003e80000100800 */
[----:B------:R-:W4:Y:S04]  /*3d380*/  LDL.64 R18, [R1+0xcd0] ;  /* 0x000cd00001127983 */ /* 0x000f280000100a00 */
[----:B------:R-:W4:Y:S04]  /*3d390*/  LDL.64 R10, [R1+0xcc0] ;  /* 0x000cc000010a7983 */ /* 0x000f280000100a00 */
[----:B-1----:R1:W4:Y:S01]  /*3d3a0*/  LDG.E.U16 R0, desc[UR10][R8.64] ;  /* 0x0000000a08007981 */ /* 0x002322000c1e1500 */
[----:B0-----:R-:W-:-:S03]  /*3d3b0*/  IMAD.WIDE R6, R2, 0x2, R22 ;  /* 0x0000000202067825 */ /* 0x001fc600078e0216 */
[----:B------:R-:W4:Y:S01]  /*3d3c0*/  LDG.E.U16 R23, desc[UR10][R4.64] ;  /* 0x0000000a04177981 */ /* 0x000f22000c1e1500 */
[----:B-1----:R-:W-:-:S03]  /*3d3d0*/  IMAD.WIDE R8, R2, 0x2, R14 ;  /* 0x0000000202087825 */ /* 0x002fc600078e020e */
[----:B------:R-:W4:Y:S04]  /*3d3e0*/  LDL.64 R14, [R1+0xcc8] ;  /* 0x000cc800010e7983 */ /* 0x000f280000100a00 */
[----:B------:R0:W-:Y:S04]  /*3d3f0*/  STL [R1+0x110], R26 ;  /* 0x0001101a01007387 */ /* 0x0001e80000100800 */
[----:B0-----:R0:W4:Y:S04]  /*3d400*/  LDG.E.U16 R26, desc[UR10][R8.64] ;  /* 0x0000000a081a7981 */ /* 0x001128000c1e1500 */
[----:B--2---:R1:W-:Y:S01]  /*3d410*/  STL [R1+0x10c], R27 ;  /* 0x00010c1b01007387 */ /* 0x0043e20000100800 */
[----:B0-----:R-:W-:-:S03]  /*3d420*/  IMAD.WIDE R8, R2, 0x2, R12 ;  /* 0x0000000202087825 */ /* 0x001fc600078e020c */
[----:B-1----:R0:W2:Y:S04]  /*3d430*/  LDG.E.U16 R27, desc[UR10][R6.64] ;  /* 0x0000000a061b7981 */ /* 0x0020a8000c1e1500 */
[----:B------:R1:W-:Y:S01]  /*3d440*/  STL [R1+0x108], R25 ;  /* 0x0001081901007387 */ /* 0x0003e20000100800 */
[----:B------:R-:W-:-:S03]  /*3d450*/  IMAD.WIDE R4, R2, 0x2, R20 ;  /* 0x0000000202047825 */ /* 0x000fc600078e0214 */
[----:B------:R-:W2:Y:S04]  /*3d460*/  LDL.64 R12, [R1+0xcb0] ;  /* 0x000cb000010c7983 */ /* 0x000ea80000100a00 */
[----:B------:R-:W2:Y:S01]  /*3d470*/  LDG.E.U16 R22, desc[UR10][R4.64] ;  /* 0x0000000a04167981 */ /* 0x000ea2000c1e1500 */
[----:B0-----:R-:W-:-:S03]  /*3d480*/  IMAD.WIDE R6, R2, 0x2, R16 ;  /* 0x0000000202067825 */ /* 0x001fc600078e0210 */
[----:B-1----:R-:W2:Y:S04]  /*3d490*/  LDL.64 R24, [R1+0xcb8] ;  /* 0x000cb80001187983 */ /* 0x002ea80000100a00 */
[----:B------:R-:W2:Y:S04]  /*3d4a0*/  LDL.64 R16, [R1+0xca8] ;  /* 0x000ca80001107983 */ /* 0x000ea80000100a00 */
[----:B---3--:R0:W-:Y:S04]  /*3d4b0*/  STL [R1+0x104], R3 ;  /* 0x0001040301007387 */ /* 0x0081e80000100800 */
[----:B0-----:R4:W3:Y:S02]  /*3d4c0*/  LDG.E.U16 R3, desc[UR10][R6.64] ;  /* 0x0000000a06037981 */ /* 0x0018e4000c1e1500 */
[----:B----4-:R-:W-:-:S04]  /*3d4d0*/  IMAD.WIDE R6, R2, 0x2, R18 ;  /* 0x0000000202067825 */ /* 0x010fc800078e0212 */
[C---:B------:R-:W-:Y:S01]  /*3d4e0*/  IMAD.WIDE R4, R2.reuse, 0x2, R10 ;  /* 0x0000000202047825 */ /* 0x040fe200078e020a */
[----:B------:R0:W-:Y:S04]  /*3d4f0*/  STL [R1+0x38], R0 ;  /* 0x0000380001007387 */ /* 0x0001e80000100800 */
[----:B------:R-:W4:Y:S04]  /*3d500*/  LDL.64 R20, [R1+0xca0] ;  /* 0x000ca00001147983 */ /* 0x000f280000100a00 */
[----:B------:R-:W4:Y:S04]  /*3d510*/  LDL.64 R18, [R1+0xc98] ;  /* 0x000c980001127983 */ /* 0x000f280000100a00 */
[----:B0-----:R0:W4:Y:S02]  /*3d520*/  LDG.E.U16 R0, desc[UR10][R8.64] ;  /* 0x0000000a08007981 */ /* 0x001124000c1e1500 */
[----:B0-----:R-:W-:-:S02]  /*3d530*/  IMAD.WIDE R8, R2, 0x2, R14 ;  /* 0x0000000202087825 */ /* 0x001fc400078e020e */
[----:B------:R-:W4:Y:S04]  /*3d540*/  LDL.64 R14, [R1+0xc90] ;  /* 0x000c9000010e7983 */ /* 0x000f280000100a00 */
[----:B------:R0:W-:Y:S04]  /*3d550*/  STL [R1+0xdc], R26 ;  /* 0x0000dc1a01007387 */ /* 0x0001e80000100800 */
[----:B------:R-:W4:Y:S04]  /*3d560*/  LDL.64 R10, [R1+0xc88] ;  /* 0x000c8800010a7983 */ /* 0x000f280000100a00 */
[----:B------:R1:W-:Y:S04]  /*3d570*/  STL [R1+0xf8], R23 ;  /* 0x0000f81701007387 */ /* 0x0003e80000100800 */
[----:B0-----:R0:W4:Y:S04]  /*3d580*/  LDG.E.U16 R26, desc[UR10][R6.64] ;  /* 0x0000000a061a7981 */ /* 0x001128000c1e1500 */
[----:B-1----:R-:W2:Y:S04]  /*3d590*/  LDG.E.U16 R23, desc[UR10][R8.64] ;  /* 0x0000000a08177981 */ /* 0x002ea8000c1e1500 */
[----:B--2---:R-:W-:Y:S04]  /*3d5a0*/  STL [R1+0x2b1c], R23 ;  /* 0x002b1c1701007387 */ /* 0x004fe80000100800 */
[----:B------:R1:W-:Y:S04]  /*3d5b0*/  STL [R1+0xf4], R27 ;  /* 0x0000f41b01007387 */ /* 0x0003e80000100800 */
[----:B-1----:R1:W2:Y:S01]  /*3d5c0*/  LDG.E.U16 R27, desc[UR10][R4.64] ;  /* 0x0000000a041b7981 */ /* 0x0022a2000c1e1500 */
[----:B0-----:R-:W-:-:S03]  /*3d5d0*/  IMAD.WIDE R6, R2, 0x2, R12 ;  /* 0x0000000202067825 */ /* 0x001fc600078e020c */
[----:B------:R-:W2:Y:S01]  /*3d5e0*/  LDL.64 R12, [R1+0xc80] ;  /* 0x000c8000010c7983 */ /* 0x000ea20000100a00 */
[----:B------:R-:W-:-:S03]  /*3d5f0*/  IMAD.WIDE R8, R2, 0x2, R16 ;  /* 0x0000000202087825 */ /* 0x000fc600078e0210 */
[----:B------:R0:W-:Y:S04]  /*3d600*/  STL [R1+0xf0], R22 ;  /* 0x0000f01601007387 */ /* 0x0001e80000100800 */
[----:B------:R-:W2:Y:S04]  /*3d610*/  LDL.64 R16, [R1+0xc78] ;  /* 0x000c780001107983 */ /* 0x000ea80000100a00 */
[----:B---3--:R3:W-:Y:S04]  /*3d620*/  STL [R1+0xec], R3 ;  /* 0x0000ec0301007387 */ /* 0x0087e80000100800 */
[----:B----4-:R4:W-:Y:S01]  /*3d630*/  STL [R1+0xe8], R0 ;  /* 0x0000e80001007387 */ /* 0x0109e20000100800 */
[----:B-1----:R-:W-:-:S03]  /*3d640*/  IMAD.WIDE R4, R2, 0x2, R24 ;  /* 0x0000000202047825 */ /* 0x002fc600078e0218 */
[----:B------:R1:W4:Y:S04]  /*3d650*/  LDG.E.U16 R23, desc[UR10][R8.64] ;  /* 0x0000000a08177981 */ /* 0x000328000c1e1500 */
[----:B------:R2:W4:Y:S04]  /*3d660*/  LDG.E.U16 R25, desc[UR10][R4.64] ;  /* 0x0000000a04197981 */ /* 0x000528000c1e1500 */
[----:B0-----:R0:W4:Y:S01]  /*3d670*/  LDG.E.U16 R22, desc[UR10][R6.64] ;  /* 0x0000000a06167981 */ /* 0x001122000c1e1500 */
[----:B---3--:R-:W3:Y:S01]  /*3d680*/  LDC R3, c[0x0][0x268] ;  /* 0x00009a00ff037b82 */ /* 0x008ee20000000800 */
[----:B-1----:R-:W-:-:S02]  /*3d690*/  IMAD.WIDE R8, R2, 0x2, R14 ;  /* 0x0000000202087825 */ /* 0x002fc400078e020e */
[----:B--2---:R-:W-:Y:S04]  /*3d6a0*/  STL [R1+0xc0], R27 ;  /* 0x0000c01b01007387 */ /* 0x004fe80000100800 */
[----:B------:R1:W-:Y:S04]  /*3d6b0*/  STL [R1+0xe4], R26 ;  /* 0x0000e41a01007387 */ /* 0x0003e80000100800 */
[----:B------:R-:W2:Y:S01]  /*3d6c0*/  LDL.64 R14, [R1+0xc40] ;  /* 0x000c4000010e7983 */ /* 0x000ea20000100a00 */
[----:B------:R-:W-:-:S04]  /*3d6d0*/  IMAD.WIDE R4, R2, 0x2, R20 ;  /* 0x0000000202047825 */ /* 0x000fc800078e0214 */
[C---:B0-----:R-:W-:Y:S01]  /*3d6e0*/  IMAD.WIDE R6, R2.reuse, 0x2, R18 ;  /* 0x0000000202067825 */ /* 0x041fe200078e0212 */
[----:B----4-:R-:W4:Y:S04]  /*3d6f0*/  LDG.E.U16 R0, desc[UR10][R8.64] ;  /* 0x0000000a08007981 */ /* 0x010f28000c1e1500 */
[----:B------:R0:W3:Y:S04]  /*3d700*/  LDG.E.U16 R18, desc[UR10][R4.64] ;  /* 0x0000000a04127981 */ /* 0x0000e8000c1e1500 */
[----:B------:R2:W4:Y:S04]  /*3d710*/  LDG.E.U16 R19, desc[UR10][R6.64] ;  /* 0x0000000a06137981 */ /* 0x000528000c1e1500 */
[----:B-1----:R-:W3:Y:S01]  /*3d720*/  LDL.64 R26, [R1+0xc48] ;  /* 0x000c4800011a7983 */ /* 0x002ee20000100a00 */
[----:B0-----:R-:W-:-:S03]  /*3d730*/  IMAD.WIDE R4, R2, 0x2, R16 ;  /* 0x0000000202047825 */ /* 0x001fc600078e0210 */
[----:B--2---:R-:W2:Y:S04]  /*3d740*/  LDL.64 R14, [R1+0xc40] ;  /* 0x000c4000010e7983 */ /* 0x004ea80000100a00 */
[----:B---3--:R-:W3:Y:S04]  /*3d750*/  LDL.64 R26, [R1+0xc48] ;  /* 0x000c4800011a7983 */ /* 0x008ee80000100a00 */
[----:B------:R0:W-:Y:S04]  /*3d760*/  STL [R1+0xd8], R25 ;  /* 0x0000d81901007387 */ /* 0x0001e80000100800 */
[----:B------:R-:W4:Y:S04]  /*3d770*/  LDL.64 R16, [R1+0xc30] ;  /* 0x000c300001107983 */ /* 0x000f280000100a00 */
[----:B0-----:R-:W4:Y:S04]  /*3d780*/  LDL.64 R24, [R1+0xc38] ;  /* 0x000c380001187983 */ /* 0x001f280000100a00 */
[----:B------:R-:W-:Y:S04]  /*3d790*/  STL [R1+0xd0], R23 ;  /* 0x0000d01701007387 */ /* 0x000fe80000100800 */
[----:B------:R0:W-:Y:S04]  /*3d7a0*/  STL [R1+0xd4], R22 ;  /* 0x0000d41601007387 */ /* 0x0001e80000100800 */
[----:B------:R-:W2:Y:S04]  /*3d7b0*/  LDL.64 R20, [R1+0xc30] ;  /* 0x000c300001147983 */ /* 0x000ea80000100a00 */
[----:B0-----:R-:W3:Y:S01]  /*3d7c0*/  LDL.64 R22, [R1+0xc38] ;  /* 0x000c380001167983 */ /* 0x001ee20000100a00 */
[----:B------:R-:W-:-:S04]  /*3d7d0*/  IMAD.WIDE R8, R2, 0x2, R10 ;  /* 0x0000000202087825 */ /* 0x000fc800078e020a */
[----:B------:R-:W-:Y:S01]  /*3d7e0*/  IMAD.WIDE R6, R2, 0x2, R12 ;  /* 0x0000000202067825 */ /* 0x000fe200078e020c */
[----:B------:R-:W0:Y:S08]  /*3d7f0*/  LDC R10, c[0x0][0x268] ;  /* 0x00009a00ff0a7b82 */ /* 0x000e300000000800 */
[----:B------:R-:W1:Y:S08]  /*3d800*/  LDC R12, c[0x0][0x268] ;  /* 0x00009a00ff0c7b82 */ /* 0x000e700000000800 */
[----:B------:R-:W1:Y:S01]  /*3d810*/  LDC R11, c[0x0][0x268] ;  /* 0x00009a00ff0b7b82 */ /* 0x000e620000000800 */
[----:B--2---:R-:W2:Y:S04]  /*3d820*/  LDL.64 R20, [R1+0xc70] ;  /* 0x000c700001147983 */ /* 0x004ea80000100a00 */
[----:B---3--:R-:W3:Y:S04]  /*3d830*/  LDL.64 R22, [R1+0xc68] ;  /* 0x000c680001167983 */ /* 0x008ee80000100a00 */
[----:B------:R0:W-:Y:S04]  /*3d840*/  STL [R1+0xcc], R18 ;  /* 0x0000cc1201007387 */ /* 0x0001e80000100800 */
[----:B0-----:R-:W4:Y:S01]  /*3d850*/  LDG.E.U16 R18, desc[UR10][R8.64] ;  /* 0x0000000a08127981 */ /* 0x001f22000c1e1500 */
[----:B------:R-:W-:-:S02]  /*3d860*/  LEA R26, R3, R28, 0x2 ;  /* 0x0000001c031a7211 */ /* 0x000fc400078e10ff */
[----:B------:R-:W-:Y:S01]  /*3d870*/  LEA R14, R10, R28, 0x3 ;  /* 0x0000001c0a0e7211 */ /* 0x000fe200078e18ff */
[----:B------:R-:W0:Y:S08]  /*3d880*/  LDC R3, c[0x0][0x268] ;  /* 0x00009a00ff037b82 */ /* 0x000e300000000800 */
[----:B------:R-:W0:Y:S01]  /*3d890*/  LDC R10, c[0x0][0x268] ;  /* 0x00009a00ff0a7b82 */ /* 0x000e220000000800 */
[----:B----4-:R-:W-:Y:S04]  /*3d8a0*/  STL [R1+0x2b20], R18 ;  /* 0x002b201201007387 */ /* 0x010fe80000100800 */
[----:B------:R4:W-:Y:S04]  /*3d8b0*/  STL [R1+0xc8], R19 ;  /* 0x0000c81301007387 */ /* 0x0009e80000100800 */
[----:B----4-:R3:W4:Y:S04]  /*3d8c0*/  LDG.E.U16 R19, desc[UR10][R6.64] ;  /* 0x0000000a06137981 */ /* 0x010728000c1e1500 */
[----:B------:R1:W-:Y:S04]  /*3d8d0*/  STL [R1+0xc4], R0 ;  /* 0x0000c40001007387 */ /* 0x0003e80000100800 */
[----:B------:R0:W-:Y:S01]  /*3d8e0*/  STL [R1+0xc48], R26 ;  /* 0x000c481a01007387 */ /* 0x0001e20000100800 */
[----:B------:R-:W-:-:S05]  /*3d8f0*/  IMAD.WIDE R8, R2, 0x2, R26 ;  /* 0x0000000202087825 */ /* 0x000fca00078e021a */
[----:B------:R-:W4:Y:S04]  /*3d900*/  LDG.E.U16 R13, desc[UR10][R8.64] ;  /* 0x0000000a080d7981 */ /* 0x000f28000c1e1500 */
[----:B-1----:R2:W4:Y:S01]  /*3d910*/  LDG.E.U16 R0, desc[UR10][R4.64] ;  /* 0x0000000a04007981 */ /* 0x002522000c1e1500 */
[----:B---3--:R-:W-:Y:S01]  /*3d920*/  IMAD.WIDE R6, R2, 0x2, R22 ;  /* 0x0000000202067825 */ /* 0x008fe200078e0216 */
[----:B------:R-:W-:-:S03]  /*3d930*/  LEA R22, R12, R28, 0x4 ;  /* 0x0000001c0c167211 */ /* 0x000fc600078e20ff */
[C---:B--2---:R-:W-:Y:S01]  /*3d940*/  IMAD.WIDE R4, R2.reuse, 0x2, R20 ;  /* 0x0000000202047825 */ /* 0x044fe200078e0214 */
[----:B------:R-:W-:Y:S01]  /*3d950*/  LEA R20, R11, R28, 0x5 ;  /* 0x0000001c0b147211 */ /* 0x000fe200078e28ff */
[----:B------:R1:W2:Y:S02]  /*3d960*/  LDG.E.U16 R27, desc[UR10][R6.64] ;  /* 0x0000000a061b7981 */ /* 0x0002a4000c1e1500 */
[----:B------:R-:W-:Y:S02]  /*3d970*/  IMAD.MOV.U32 R21, RZ, RZ, R17 ;  /* 0x000000ffff157224 */ /* 0x000fe400078e0011 */
[----:B0-----:R0:W3:Y:S04]  /*3d980*/  LDG.E.U16 R26, desc[UR10][R4.64] ;  /* 0x0000000a041a7981 */ /* 0x0010e8000c1e1500 */
[----:B----4-:R4:W-:Y:S01]  /*3d990*/  STL [R1+0xa4], R19 ;  /* 0x0000a41301007387 */ /* 0x0109e20000100800 */
[C---:B-1----:R-:W-:Y:S01]  /*3d9a0*/  IMAD.WIDE R6, R2.reuse, 0x2, R14 ;  /* 0x0000000202067825 */ /* 0x042fe200078e020e */
[----:B------:R-:W-:Y:S01]  /*3d9b0*/  MOV R23, R25 ;  /* 0x0000001900177202 */ /* 0x000fe20000000f00 */
[----:B------:R-:W1:Y:S08]  /*3d9c0*/  LDC R11, c[0x0][0x268] ;  /* 0x00009a00ff0b7b82 */ /* 0x000e700000000800 */
[----:B------:R-:W1:Y:S01]  /*3d9d0*/  LDC R12, c[0x0][0x268] ;  /* 0x00009a00ff0c7b82 */ /* 0x000e620000000800 */
[----:B----4-:R-:W4:Y:S04]  /*3d9e0*/  LDL.64 R18, [R1+0xc28] ;  /* 0x000c280001127983 */ /* 0x010f280000100a00 */
[----:B------:R2:W-:Y:S04]  /*3d9f0*/  STL [R1+0xc40], R14 ;  /* 0x000c400e01007387 */ /* 0x0005e80000100800 */
[----:B------:R-:W-:Y:S04]  /*3da00*/  STL [R1+0xc38], R22 ;  /* 0x000c381601007387 */ /* 0x000fe80000100800 */
[----:B------:R3:W-:Y:S04]  /*3da10*/  STL [R1+0xc30], R20 ;  /* 0x000c301401007387 */ /* 0x0007e80000100800 */
[----:B------:R-:W3:Y:S01]  /*3da20*/  LDL.64 R16, [R1+0xc20] ;  /* 0x000c200001107983 */ /* 0x000ee20000100a00 */
[----:B0-----:R-:W-:-:S03]  /*3da30*/  IMAD.WIDE R4, R2, 0x2, R20 ;  /* 0x0000000202047825 */ /* 0x001fc600078e0214 */
[----:B------:R-:W3:Y:S04]  /*3da40*/  LDG.E.U16 R6, desc[UR10][R6.64] ;  /* 0x0000000a06067981 */ /* 0x000ee8000c1e1500 */
[----:B--2---:R-:W2:Y:S01]  /*3da50*/  LDL.64 R14, [R1+0xc18] ;  /* 0x000c1800010e7983 */ /* 0x004ea20000100a00 */
[----:B------:R-:W-:-:S05]  /*3da60*/  IMAD.WIDE R8, R2, 0x2, R22 ;  /* 0x0000000202087825 */ /* 0x000fca00078e0216 */
[----:B------:R-:W2:Y:S04]  /*3da70*/  LDG.E.U16 R7, desc[UR10][R8.64] ;  /* 0x0000000a08077981 */ /* 0x000ea8000c1e1500 */
[----:B----4-:R-:W4:Y:S04]  /*3da80*/  LDL.64 R18, [R1+0xc28] ;  /* 0x000c280001127983 */ /* 0x010f280000100a00 */
[----:B---3--:R-:W1:Y:S04]  /*3da90*/  LDL.64 R16, [R1+0xc20] ;  /* 0x000c200001107983 */ /* 0x008e680000100a00 */
[----:B--2---:R-:W2:Y:S04]  /*3daa0*/  LDL.64 R14, [R1+0xc18] ;  /* 0x000c1800010e7983 */ /* 0x004ea80000100a00 */
[----:B------:R0:W-:Y:S04]  /*3dab0*/  STL [R1+0xb8], R0 ;  /* 0x0000b80001007387 */ /* 0x0001e80000100800 */
[----:B------:R-:W-:Y:S04]  /*3dac0*/  STL [R1+0xb0], R27 ;  /* 0x0000b01b01007387 */ /* 0x000fe80000100800 */
[----:B------:R3:W-:Y:S04]  /*3dad0*/  STL [R1+0xb4], R26 ;  /* 0x0000b41a01007387 */ /* 0x0007e80000100800 */
[----:B------:R-:W2:Y:S04]  /*3dae0*/  LDL.64 R24, [R1+0xc10] ;  /* 0x000c100001187983 */ /* 0x000ea80000100a00 */
[----:B------:R-:W2:Y:S04]  /*3daf0*/  LDL.64 R20, [R1+0xc00] ;  /* 0x000c000001147983 */ /* 0x000ea80000100a00 */
[----:B------:R-:W2:Y:S04]  /*3db00*/  LDL.64 R22, [R1+0xc08] ;  /* 0x000c080001167983 */ /* 0x000ea80000100a00 */
[----:B0-----:R0:W2:Y:S04]  /*3db10*/  LDG.E.U16 R0, desc[UR10][R4.64] ;  /* 0x0000000a04007981 */ /* 0x0010a8000c1e1500 */
[----:B---3--:R-:W3:Y:S01]  /*3db20*/  LDL.64 R26, [R1+0xc08] ;  /* 0x000c0800011a7983 */ /* 0x008ee20000100a00 */
[----:B----4-:R-:W-:-:S02]  /*3db30*/  LEA R18, R3, R28, 0x6 ;  /* 0x0000001c03127211 */ /* 0x010fc400078e30ff */
[----:B------:R-:W4:Y:S01]  /*3db40*/  LDC R3, c[0x0][0x268] ;  /* 0x00009a00ff037b82 */ /* 0x000f220000000800 */
[--C-:B-1----:R-:W-:Y:S02]  /*3db50*/  IMAD R16, R11, 0x39a, R28.reuse ;  /* 0x0000039a0b107824 */ /* 0x102fe400078e021c */
[----:B--2---:R-:W-:Y:S01]  /*3db60*/  IMAD R14, R10, 0x39c, R28 ;  /* 0x0000039c0a0e7824 */ /* 0x004fe200078e021c */
[----:B------:R-:W2:Y:S04]  /*3db70*/  LDL.64 R24, [R1+0xc10] ;  /* 0x000c100001187983 */ /* 0x000ea80000100a00 */
[----:B------:R1:W-:Y:S04]  /*3db80*/  STL [R1+0xa8], R13 ;  /* 0x0000a80d01007387 */ /* 0x0003e80000100800 */
[----:B------:R-:W-:Y:S04]  /*3db90*/  STL [R1+0xc28], R18 ;  /* 0x000c281201007387 */ /* 0x000fe80000100800 */
[----:B------:R-:W-:Y:S04]  /*3dba0*/  STL [R1+0xc20], R16 ;  /* 0x000c201001007387 */ /* 0x000fe80000100800 */
[----:B------:R-:W4:Y:S04]  /*3dbb0*/  LDL.64 R20, [R1+0xc00] ;  /* 0x000c000001147983 */ /* 0x000f280000100a00 */
[----:B------:R-:W-:Y:S04]  /*3dbc0*/  STL [R1+0xc18], R14 ;  /* 0x000c180e01007387 */ /* 0x000fe80000100800 */
[----:B------:R-:W-:Y:S04]  /*3dbd0*/  STL [R1+0x90], R7 ;  /* 0x0000900701007387 */ /* 0x000fe80000100800 */
[----:B------:R0:W-:Y:S01]  /*3dbe0*/  STL [R1+0xac], R6 ;  /* 0x0000ac0601007387 */ /* 0x0001e20000100800 */
[----:B------:R-:W-:Y:S01]  /*3dbf0*/  IMAD.WIDE R8, R2, 0x2, R18 ;  /* 0x0000000202087825 */ /* 0x000fe200078e0212 */
[----:B---3--:R-:W-:-:S03]  /*3dc00*/  MOV R23, R27 ;  /* 0x0000001b00177202 */ /* 0x008fc60000000f00 */
[----:B------:R-:W-:Y:S01]  /*3dc10*/  IMAD R22, R12, 0x3a0, R28 ;  /* 0x000003a00c167824 */ /* 0x000fe200078e021c */
[----:B-1----:R-:W2:Y:S01]  /*3dc20*/  LDC R13, c[0x0][0x268] ;  /* 0x00009a00ff0d7b82 */ /* 0x002ea20000000800 */
[C---:B0-----:R-:W-:Y:S01]  /*3dc30*/  IMAD.WIDE R4, R2.reuse, 0x2, R16 ;  /* 0x0000000202047825 */ /* 0x041fe200078e0210 */
[----:B------:R0:W3:Y:S06]  /*3dc40*/  LDG.E.U16 R11, desc[UR10][R8.64] ;  /* 0x0000000a080b7981 */ /* 0x0000ec000c1e1500 */
[----:B------:R-:W1:Y:S08]  /*3dc50*/  LDC R12, c[0x0][0x268] ;  /* 0x00009a00ff0c7b82 */ /* 0x000e700000000800 */
[----:B------:R-:W1:Y:S01]  /*3dc60*/  LDC R10, c[0x0][0x268] ;  /* 0x00009a00ff0a7b82 */ /* 0x000e620000000800 */
[----:B------:R-:W-:-:S02]  /*3dc70*/  IMAD.WIDE R6, R2, 0x2, R14 ;  /* 0x0000000202067825 */ /* 0x000fc400078e020e */
[----:B------:R-:W3:Y:S04]  /*3dc80*/  LDL.64 R14, [R1+0xbf0] ;  /* 0x000bf000010e7983 */ /* 0x000ee80000100a00 */
[----:B------:R0:W-:Y:S04]  /*3dc90*/  STL [R1+0x8c], R0 ;  /* 0x00008c0001007387 */ /* 0x0001e80000100800 */
[----:B------:R-:W3:Y:S04]  /*3dca0*/  LDL.64 R18, [R1+0xbf8] ;  /* 0x000bf80001127983 */ /* 0x000ee80000100a00 */
[----:B------:R-:W3:Y:S01]  /*3dcb0*/  LDL.64 R16, [R1+0xbf8] ;  /* 0x000bf80001107983 */ /* 0x000ee20000100a00 */
[----:B0-----:R-:W-:-:S03]  /*3dcc0*/  IMAD.WIDE R8, R2, 0x2, R22 ;  /* 0x0000000202087825 */ /* 0x001fc600078e0216 */
[----:B------:R0:W3:Y:S01]  /*3dcd0*/  LDG.E.U16 R0, desc[UR10][R4.64] ;  /* 0x0000000a04007981 */ /* 0x0000e2000c1e1500 */
[--C-:B--2---:R-:W-:Y:S02]  /*3dce0*/  IMAD R24, R13, 0x39e, R28.reuse ;  /* 0x0000039e0d187824 */ /* 0x104fe400078e021c */
[----:B----4-:R-:W-:Y:S02]  /*3dcf0*/  IMAD R20, R3, 0x3a2, R28 ;  /* 0x000003a203147824 */ /* 0x010fe400078e021c */
[----:B------:R-:W2:Y:S01]  /*3dd00*/  LDC R3, c[0x0][0x268] ;  /* 0x00009a00ff037b82 */ /* 0x000ea20000000800 */
[----:B---3--:R-:W1:Y:S04]  /*3dd10*/  LDL.64 R14, [R1+0xbf0] ;  /* 0x000bf000010e7983 */ /* 0x008e680000100a00 */
[----:B------:R-:W-:Y:S04]  /*3dd20*/  STL [R1+0xc10], R24 ;  /* 0x000c101801007387 */ /* 0x000fe80000100800 */
[----:B------:R-:W-:Y:S04]  /*3dd30*/  STL [R1+0xc08], R22 ;  /* 0x000c081601007387 */ /* 0x000fe80000100800 */
[----:B------:R-:W-:Y:S04]  /*3dd40*/  STL [R1+0xc00], R20 ;  /* 0x000c001401007387 */ /* 0x000fe80000100800 */
[----:B------:R3:W-:Y:S04]  /*3dd50*/  STL [R1+0x80], R11 ;  /* 0x0000800b01007387 */ /* 0x0007e80000100800 */
[----:B------:R4:W2:Y:S04]  /*3dd60*/  LDG.E.U16 R16, desc[UR10][R6.64] ;  /* 0x0000000a06107981 */ /* 0x0008a8000c1e1500 */
[----:B---3--:R3:W2:Y:S01]  /*3dd70*/  LDG.E.U16 R11, desc[UR10][R8.64] ;  /* 0x0000000a080b7981 */ /* 0x0086a2000c1e1500 */
[----:B0-----:R-:W-:-:S04]  /*3dd80*/  IMAD.WIDE R4, R2, 0x2, R20 ;  /* 0x0000000202047825 */ /* 0x001fc800078e0214 */
[----:B-1----:R-:W-:Y:S01]  /*3dd90*/  IMAD R14, R10, 0x3a6, R28 ;  /* 0x000003a60a0e7824 */ /* 0x002fe200078e021c */
[----:B------:R-:W-:Y:S01]  /*3dda0*/  MOV R17, R19 ;  /* 0x0000001300117202 */ /* 0x000fe20000000f00 */
[----:B----4-:R-:W-:Y:S01]  /*3ddb0*/  IMAD.WIDE R6, R2, 0x2, R24 ;  /* 0x0000000202067825 */ /* 0x010fe200078e0218 */
[----:B---3--:R-:W0:Y:S08]  /*3ddc0*/  LDC R9, c[0x0][0x268] ;  /* 0x00009a00ff097b82 */ /* 0x008e300000000800 */
[----:B------:R-:W1:Y:S01]  /*3ddd0*/  LDC R8, c[0x0][0x268] ;  /* 0x00009a00ff087b82 */ /* 0x000e620000000800 */
[----:B------:R3:W4:Y:S04]  /*3dde0*/  LDG.E.U16 R13, desc[UR10][R6.64] ;  /* 0x0000000a060d7981 */ /* 0x000728000c1e1500 */
[----:B--2---:R-:W-:Y:S04]  /*3ddf0*/  STL [R1+0x2b24], R11 ;  /* 0x002b240b01007387 */ /* 0x004fe80000100800 */
[----:B------:R2:W-:Y:S04]  /*3de00*/  STL [R1+0x9c], R0 ;  /* 0x00009c0001007387 */ /* 0x0005e80000100800 */
[----:B------:R-:W4:Y:S04]  /*3de10*/  LDL.64 R26, [R1+0xbd8] ;  /* 0x000bd800011a7983 */ /* 0x000f280000100a00 */
[----:B------:R3:W-:Y:S04]  /*3de20*/  STL [R1+0x98], R16 ;  /* 0x0000981001007387 */ /* 0x0007e80000100800 */
[----:B--2---:R2:W2:Y:S01]  /*3de30*/  LDG.E.U16 R0, desc[UR10][R4.64] ;  /* 0x0000000a04007981 */ /* 0x0044a2000c1e1500 */
[----:B---3--:R-:W-:-:S02]  /*3de40*/  IMAD R16, R12, 0x3a4, R28 ;  /* 0x000003a40c107824 */ /* 0x008fc400078e021c */
[C---:B------:R-:W-:Y:S01]  /*3de50*/  IMAD.WIDE R6, R2.reuse, 0x2, R14 ;  /* 0x0000000202067825 */ /* 0x040fe200078e020e */
[----:B------:R-:W3:Y:S02]  /*3de60*/  LDC R12, c[0x0][0x268] ;  /* 0x00009a00ff0c7b82 */ /* 0x000ee40000000800 */
[----:B------:R0:W-:Y:S04]  /*3de70*/  STL [R1+0xbf8], R16 ;  /* 0x000bf81001007387 */ /* 0x0001e80000100800 */
[----:B----4-:R-:W4:Y:S04]  /*3de80*/  LDL.64 R26, [R1+0xbe0] ;  /* 0x000be000011a7983 */ /* 0x010f280000100a00 */
[----:B------:R1:W-:Y:S04]  /*3de90*/  STL [R1+0xbf0], R14 ;  /* 0x000bf00e01007387 */ /* 0x0003e80000100800 */
[----:B------:R-:W3:Y:S04]  /*3dea0*/  LDL.64 R20, [R1+0xbd0] ;  /* 0x000bd00001147983 */ /* 0x000ee80000100a00 */
[----:B------:R-:W4:Y:S01]  /*3deb0*/  LDL.64 R18, [R1+0xbc8] ;  /* 0x000bc80001127983 */ /* 0x000f220000100a00 */
[----:B--2---:R-:W-:-:S03]  /*3dec0*/  IMAD.WIDE R4, R2, 0x2, R16 ;  /* 0x0000000202047825 */ /* 0x004fc600078e0210 */
[----:B------:R-:W2:Y:S04]  /*3ded0*/  LDL.64 R10, [R1+0xbd8] ;  /* 0x000bd800010a7983 */ /* 0x000ea80000100a00 */
[----:B------:R-:W2:Y:S04]  /*3dee0*/  LDL.64 R24, [R1+0xbd0] ;  /* 0x000bd00001187983 */ /* 0x000ea80000100a00 */
[----:B------:R-:W2:Y:S04]  /*3def0*/  LDL.64 R22, [R1+0xbc8] ;  /* 0x000bc80001167983 */ /* 0x000ea80000100a00 */
[----:B------:R-:W2:Y:S04]  /*3df00*/  LDG.E.U16 R5, desc[UR10][R4.64] ;  /* 0x0000000a04057981 */ /* 0x000ea8000c1e1500 */
[----:B---3--:R-:W3:Y:S04]  /*3df10*/  LDL.64 R20, [R1+0xbe0] ;  /* 0x000be00001147983 */ /* 0x008ee80000100a00 */
[----:B----4-:R-:W4:Y:S01]  /*3df20*/  LDL.64 R18, [R1+0xbe8] ;  /* 0x000be80001127983 */ /* 0x010f220000100a00 */
[--C-:B------:R-:W-:Y:S01]  /*3df30*/  IMAD R26, R3, 0x3ac, R28.reuse ;  /* 0x000003ac031a7824 */ /* 0x100fe200078e021c */
[----:B--2---:R-:W2:Y:S08]  /*3df40*/  LDC R10, c[0x0][0x268] ;  /* 0x00009a00ff0a7b82 */ /* 0x004eb00000000800 */
[----:B------:R-:W2:Y:S01]  /*3df50*/  LDC R3, c[0x0][0x268] ;  /* 0x00009a00ff037b82 */ /* 0x000ea20000000800 */
[----:B---3--:R-:W3:Y:S04]  /*3df60*/  LDL.64 R20, [R1+0xbe8] ;  /* 0x000be80001147983 */ /* 0x008ee80000100a00 */
[----:B------:R2:W-:Y:S04]  /*3df70*/  STL [R1+0x94], R13 ;  /* 0x0000940d01007387 */ /* 0x0005e80000100800 */
[----:B0-----:R-:W3:Y:S04]  /*3df80*/  LDL.64 R16, [R1+0xbc0] ;  /* 0x000bc00001107983 */ /* 0x001ee80000100a00 */
[----:B------:R0:W-:Y:S01]  /*3df90*/  STL [R1+0x70], R0 ;  /* 0x0000700001007387 */ /* 0x0001e20000100800 */
[----:B----4-:R-:W-:-:S03]  /*3dfa0*/  IMAD R18, R9, 0x3a8, R28 ;  /* 0x000003a809127824 */ /* 0x010fc600078e021c */
[----:B-1----:R-:W4:Y:S01]  /*3dfb0*/  LDL.64 R14, [R1+0xbc0] ;  /* 0x000bc000010e7983 */ /* 0x002f220000100a00 */
[----:B--2---:R-:W1:Y:S03]  /*3dfc0*/  LDC R13, c[0x0][0x268] ;  /* 0x00009a00ff0d7b82 */ /* 0x004e660000000800 */
[----:B0-----:R0:W2:Y:S04]  /*3dfd0*/  LDG.E.U16 R0, desc[UR10][R6.64] ;  /* 0x0000000a06007981 */ /* 0x0010a8000c1e1500 */
[----:B------:R-:W-:Y:S01]  /*3dfe0*/  STL [R1+0xbe8], R18 ;  /* 0x000be81201007387 */ /* 0x000fe20000100800 */
[----:B---3--:R-:W-:Y:S01]  /*3dff0*/  IMAD.MOV.U32 R19, RZ, RZ, R21 ;  /* 0x000000ffff137224 */ /* 0x008fe200078e0015 */
[----:B------:R-:W-:Y:S01]  /*3e000*/  MOV R21, R27 ;  /* 0x0000001b00157202 */ /* 0x000fe20000000f00 */
[----:B------:R-:W-:Y:S01]  /*3e010*/  IMAD R20, R8, 0x3aa, R28 ;  /* 0x000003aa08147824 */ /* 0x000fe200078e021c */
[----:B------:R-:W-:-:S03]  /*3e020*/  MOV R27, R11 ;  /* 0x0000000b001b7202 */ /* 0x000fc60000000f00 */
[----:B0-----:R-:W-:Y:S01]  /*3e030*/  IMAD.WIDE R6, R2, 0x2, R20 ;  /* 0x0000000202067825 */ /* 0x001fe200078e0214 */
[----:B------:R1:W-:Y:S01]  /*3e040*/  STL [R1+0xbe0], R20 ;  /* 0x000be01401007387 */ /* 0x0003e20000100800 */
[----:B------:R-:W-:-:S03]  /*3e050*/  MOV R21, R25 ;  /* 0x0000001900157202 */ /* 0x000fc60000000f00 */
[----:B------:R0:W-:Y:S04]  /*3e060*/  STL [R1+0x88], R5 ;  /* 0x0000880501007387 */ /* 0x0001e80000100800 */
[----:B------:R3:W-:Y:S01]  /*3e070*/  STL [R1+0xbd8], R26 ;  /* 0x000bd81a01007387 */ /* 0x0007e20000100800 */
[----:B------:R-:W-:-:S04]  /*3e080*/  IMAD.WIDE R8, R2, 0x2, R26 ;  /* 0x0000000202087825 */ /* 0x000fc800078e021a */
[----:B-1----:R-:W-:Y:S02]  /*3e090*/  IMAD R20, R13, 0x3ae, R28 ;  /* 0x000003ae0d147824 */ /* 0x002fe400078e021c */
[----:B0-----:R-:W-:Y:S01]  /*3e0a0*/  IMAD.WIDE R4, R2, 0x2, R18 ;  /* 0x0000000202047825 */ /* 0x001fe200078e0212 */
[----:B---3--:R0:W3:Y:S01]  /*3e0b0*/  LDG.E.U16 R26, desc[UR10][R6.64] ;  /* 0x0000000a061a7981 */ /* 0x0080e2000c1e1500 */
[----:B------:R-:W-:Y:S02]  /*3e0c0*/  MOV R19, R23 ;  /* 0x0000001700137202 */ /* 0x000fe40000000f00 */
[--C-:B------:R-:W-:Y:S01]  /*3e0d0*/  IMAD R18, R12, 0x3b0, R28.reuse ;  /* 0x000003b00c127824 */ /* 0x100fe200078e021c */
[----:B--2---:R1:W-:Y:S04]  /*3e0e0*/  STL [R1+0x84], R0 ;  /* 0x0000840001007387 */ /* 0x0043e80000100800 */
[----:B------:R-:W-:Y:S01]  /*3e0f0*/  STL [R1+0xbd0], R20 ;  /* 0x000bd01401007387 */ /* 0x000fe20000100800 */
[----:B----4-:R-:W-:-:S03]  /*3e100*/  IMAD R14, R10, 0x3b2, R28 ;  /* 0x000003b20a0e7824 */ /* 0x010fc600078e021c */
[----:B------:R2:W4:Y:S01]  /*3e110*/  LDG.E.U16 R27, desc[UR10][R8.64] ;  /* 0x0000000a081b7981 */ /* 0x000522000c1e1500 */
[----:B------:R-:W-:Y:S01]  /*3e120*/  IMAD.MOV.U32 R15, RZ, RZ, R17 ;  /* 0x000000ffff0f7224 */ /* 0x000fe200078e0011 */
[----:B------:R-:W3:Y:S01]  /*3e130*/  LDC R13, c[0x0][0x268] ;  /* 0x00009a00ff0d7b82 */ /* 0x000ee20000000800 */
[C---:B0-----:R-:W-:Y:S01]  /*3e140*/  IMAD.WIDE R6, R2.reuse, 0x2, R20 ;  /* 0x0000000202067825 */ /* 0x041fe200078e0214 */
[----:B------:R-:W-:Y:S04]  /*3e150*/  STL [R1+0xbc8], R18 ;  /* 0x000bc81201007387 */ /* 0x000fe80000100800 */
[----:B-1----:R0:W3:Y:S02]  /*3e160*/  LDG.E.U16 R0, desc[UR10][R4.64] ;  /* 0x0000000a04007981 */ /* 0x0020e4000c1e1500 */
[----:B------:R-:W1:Y:S08]  /*3e170*/  LDC R12, c[0x0][0x268] ;  /* 0x00009a00ff0c7b82 */ /* 0x000e700000000800 */
[----:B--2---:R-:W2:Y:S08]  /*3e180*/  LDC R9, c[0x0][0x268] ;  /* 0x00009a00ff097b82 */ /* 0x004eb00000000800 */
[----:B------:R-:W1:Y:S01]  /*3e190*/  LDC R8, c[0x0][0x268] ;  /* 0x00009a00ff087b82 */ /* 0x000e620000000800 */
[----:B0-----:R-:W-:-:S02]  /*3e1a0*/  IMAD.WIDE R4, R2, 0x2, R18 ;  /* 0x0000000202047825 */ /* 0x001fc400078e0212 */
[----:B------:R1:W2:Y:S04]  /*3e1b0*/  LDG.E.U16 R19, desc[UR10][R6.64] ;  /* 0x0000000a06137981 */ /* 0x0002a8000c1e1500 */
[----:B------:R-:W4:Y:S04]  /*3e1c0*/  LDG.E.U16 R10, desc[UR10][R4.64] ;  /* 0x0000000a040a7981 */ /* 0x000f28000c1e1500 */
[----:B------:R-:W3:Y:S04]  /*3e1d0*/  LDL.64 R6, [R1+0xb48] ;  /* 0x000b480001067983 */ /* 0x000ee80000100a00 */
[----:B---3--:R-:W1:Y:S04]  /*3e1e0*/  LDL.64 R6, [R1+0xb48] ;  /* 0x000b480001067983 */ /* 0x008e680000100a00 */
[----:B------:R-:W-:Y:S04]  /*3e1f0*/  STL [R1+0xbc0], R14 ;  /* 0x000bc00e01007387 */ /* 0x000fe80000100800 */
[----:B------:R-:W3:Y:S04]  /*3e200*/  LDL.64 R22, [R1+0xb08] ;  /* 0x000b080001167983 */ /* 0x000ee80000100a00 */
[----:B---3--:R-:W3:Y:S04]  /*3e210*/  LDL.64 R22, [R1+0xb08] ;  /* 0x000b080001167983 */ /* 0x008ee80000100a00 */
[----:B----4-:R0:W-:Y:S04]  /*3e220*/  STL [R1+0x2b28], R10 ;  /* 0x002b280a01007387 */ /* 0x0101e80000100800 */
[----:B0-----:R-:W4:Y:S04]  /*3e230*/  LDL.64 R10, [R1+0xb88] ;  /* 0x000b8800010a7983 */ /* 0x001f280000100a00 */
[----:B----4-:R-:W2:Y:S04]  /*3e240*/  LDL.64 R10, [R1+0xb88] ;  /* 0x000b8800010a7983 */ /* 0x010ea80000100a00 */
[----:B------:R0:W-:Y:S04]  /*3e250*/  STL [R1+0x7c], R0 ;  /* 0x00007c0001007387 */ /* 0x0001e80000100800 */
[----:B------:R-:W-:Y:S04]  /*3e260*/  STL [R1+0x74], R27 ;  /* 0x0000741b01007387 */ /* 0x000fe80000100800 */
[----:B------:R4:W-:Y:S04]  /*3e270*/  STL [R1+0x78], R26 ;  /* 0x0000781a01007387 */ /* 0x0009e80000100800 */
[----:B------:R-:W2:Y:S01]  /*3e280*/  LDL.64 R24, [R1+0xbb8] ;  /* 0x000bb80001187983 */ /* 0x000ea20000100a00 */
[----:B-1----:R-:W-:-:S02]  /*3e290*/  IMAD R6, R8, 0x3d0, R28 ;  /* 0x000003d008067824 */ /* 0x002fc400078e021c */
[----:B------:R-:W-:Y:S01]  /*3e2a0*/  IMAD.WIDE R4, R2, 0x2, R14 ;  /* 0x0000000202047825 */ /* 0x000fe200078e020e */
[----:B------:R-:W2:Y:S04]  /*3e2b0*/  LDL.64 R16, [R1+0xac8] ;  /* 0x000ac80001107983 */ /* 0x000ea80000100a00 */
[----:B------:R-:W2:Y:S01]  /*3e2c0*/  LDL.64 R20, [R1+0xac8] ;  /* 0x000ac80001147983 */ /* 0x000ea20000100a00 */
[----:B---3--:R-:W-:-:S03]  /*3e2d0*/  IMAD R22, R3, 0x3e0, R28 ;  /* 0x000003e003167824 */ /* 0x008fc600078e021c */
[----:B0-----:R0:W3:Y:S04]  /*3e2e0*/  LDG.E.U16 R0, desc[UR10][R4.64] ;  /* 0x0000000a04007981 */ /* 0x0010e8000c1e1500 */
[----:B----4-:R-:W4:Y:S01]  /*3e2f0*/  LDL.64 R26, [R1+0xbb0] ;  /* 0x000bb000011a7983 */ /* 0x010f220000100a00 */
[----:B------:R-:W1:Y:S08]  /*3e300*/  LDC R14, c[0x0][0x268] ;  /* 0x00009a00ff0e7b82 */ /* 0x000e700000000800 */
[----:B------:R-:W3:Y:S01]  /*3e310*/  LDC R3, c[0x0][0x268] ;  /* 0x00009a00ff037b82 */ /* 0x000ee20000000800 */
[----:B0-----:R-:W-:-:S04]  /*3e320*/  IMAD.WIDE R4, R2, 0x2, R22 ;  /* 0x0000000202047825 */ /* 0x001fc800078e0216 */
[----:B--2---:R-:W-:Y:S01]  /*3e330*/  IMAD R10, R9, 0x3c0, R28 ;  /* 0x000003c0090a7824 */ /* 0x004fe200078e021c */
[----:B------:R-:W1:Y:S04]  /*3e340*/  LDL.64 R24, [R1+0xbb8] ;  /* 0x000bb80001187983 */ /* 0x000e680000100a00 */
[----:B------:R0:W-:Y:S01]  /*3e350*/  STL [R1+0x6c], R19 ;  /* 0x00006c1301007387 */ /* 0x0001e20000100800 */
[----:B------:R-:W-:Y:S01]  /*3e360*/  IMAD.WIDE R8, R2, 0x2, R10 ;  /* 0x0000000202087825 */ /* 0x000fe200078e020a */
[----:B------:R-:W2:Y:S05]  /*3e370*/  LDC R16, c[0x0][0x268] ;  /* 0x00009a00ff107b82 */ /* 0x000eaa0000000800 */
[----:B------:R-:W3:Y:S04]  /*3e380*/  LDG.E.U16 R9, desc[UR10][R8.64] ;  /* 0x0000000a08097981 */ /* 0x000ee8000c1e1500 */
[----:B0-----:R-:W4:Y:S04]  /*3e390*/  LDL.64 R18, [R1+0xbb0] ;  /* 0x000bb00001127983 */ /* 0x001f280000100a00 */
[----:B------:R0:W-:Y:S04]  /*3e3a0*/  STL [R1+0xb88], R10 ;  /* 0x000b880a01007387 */ /* 0x0001e80000100800 */
[----:B------:R0:W-:Y:S04]  /*3e3b0*/  STL [R1+0xb48], R6 ;  /* 0x000b480601007387 */ /* 0x0001e80000100800 */
[----:B------:R0:W-:Y:S01]  /*3e3c0*/  STL [R1+0xb08], R22 ;  /* 0x000b081601007387 */ /* 0x0001e20000100800 */
[----:B------:R-:W-:Y:S01]  /*3e3d0*/  MOV R21, R17 ;  /* 0x0000001100157202 */ /* 0x000fe20000000f00 */
[----:B------:R-:W-:Y:S01]  /*3e3e0*/  IMAD R20, R12, 0x3f0, R28 ;  /* 0x000003f00c147824 */ /* 0x000fe200078e021c */
[----:B------:R-:W2:Y:S01]  /*3e3f0*/  LDC R17, c[0x0][0x268] ;  /* 0x00009a00ff117b82 */ /* 0x000ea20000000800 */
[----:B0-----:R-:W2:Y:S01]  /*3e400*/  LDL.64 R10, [R1+0xba0] ;  /* 0x000ba000010a7983 */ /* 0x001ea20000100a00 */
[----:B------:R-:W-:-:S03]  /*3e410*/  IMAD.WIDE R6, R2, 0x2, R6 ;  /* 0x0000000202067825 */ /* 0x000fc600078e0206 */
[----:B------:R-:W3:Y:S04]  /*3e420*/  LDL.64 R22, [R1+0xba8] ;  /* 0x000ba80001167983 */ /* 0x000ee80000100a00 */
[----:B------:R-:W2:Y:S04]  /*3e430*/  LDG.E.U16 R8, desc[UR10][R6.64] ;  /* 0x0000000a06087981 */ /* 0x000ea8000c1e1500 */
[----:B------:R0:W2:Y:S01]  /*3e440*/  LDG.E.U16 R7, desc[UR10][R4.64] ;  /* 0x0000000a04077981 */ /* 0x0000a2000c1e1500 */
[----:B-1----:R-:W-:Y:S02]  /*3e450*/  IMAD R24, R14, 0x3b4, R28 ;  /* 0x000003b40e187824 */ /* 0x002fe400078e021c */
[----:B------:R-:W-:-:S04]  /*3e460*/  IMAD.WIDE R14, R2, 0x2, R20 ;  /* 0x00000002020e7825 */ /* 0x000fc800078e0214 */
[----:B----4-:R-:W-:Y:S01]  /*3e470*/  IMAD R18, R13, 0x3b6, R28 ;  /* 0x000003b60d127824 */ /* 0x010fe200078e021c */
[----:B------:R-:W4:Y:S04]  /*3e480*/  LDG.E.U16 R6, desc[UR10][R14.64] ;  /* 0x0000000a0e067981 */ /* 0x000f28000c1e1500 */
[----:B---3--:R-:W3:Y:S04]  /*3e490*/  LDL.64 R22, [R1+0xba8] ;  /* 0x000ba80001167983 */ /* 0x008ee80000100a00 */
[----:B------:R-:W-:Y:S01]  /*3e4a0*/  STL [R1+0x2b2c], R9 ;  /* 0x002b2c0901007387 */ /* 0x000fe20000100800 */
[----:B------:R-:W-:Y:S01]  /*3e4b0*/  MOV R19, R27 ;  /* 0x0000001b00137202 */ /* 0x000fe20000000f00 */
[----:B0-----:R-:W-:-:S02]  /*3e4c0*/  IMAD.WIDE R4, R2, 0x2, R24 ;  /* 0x0000000202047825 */ /* 0x001fc400078e0218 */
[----:B--2---:R0:W-:Y:S01]  /*3e4d0*/  STL [R1+0x2b30], R8 ;  /* 0x002b300801007387 */ /* 0x0041e20000100800 */
[----:B------:R-:W1:Y:S03]  /*3e4e0*/  LDC R21, c[0x0][0x268] ;  /* 0x00009a00ff157b82 */ /* 0x000e660000000800 */
[----:B------:R-:W-:Y:S04]  /*3e4f0*/  STL [R1+0x2b34], R7 ;  /* 0x002b340701007387 */ /* 0x000fe80000100800 */
[----:B------:R-:W-:Y:S04]  /*3e500*/  STL [R1+0x64], R0 ;  /* 0x0000640001007387 */ /* 0x000fe80000100800 */
[----:B------:R-:W-:Y:S04]  /*3e510*/  STL [R1+0xbb8], R24 ;  /* 0x000bb81801007387 */ /* 0x000fe80000100800 */
[----:B------:R-:W-:Y:S04]  /*3e520*/  STL [R1+0xbb0], R18 ;  /* 0x000bb01201007387 */ /* 0x000fe80000100800 */
[----:B------:R2:W-:Y:S04]  /*3e530*/  STL [R1+0xac8], R20 ;  /* 0x000ac81401007387 */ /* 0x0005e80000100800 */
[----:B0-----:R-:W4:Y:S04]  /*3e540*/  LDL.64 R8, [R1+0xb98] ;  /* 0x000b980001087983 */ /* 0x001f280000100a00 */
[----:B------:R-:W3:Y:S01]  /*3e550*/  LDL.64 R10, [R1+0xba0] ;  /* 0x000ba000010a7983 */ /* 0x000ee20000100a00 */
[----:B------:R-:W-:-:S02]  /*3e560*/  IMAD.WIDE R12, R2, 0x2, R18 ;  /* 0x00000002020c7825 */ /* 0x000fc400078e0212 */
[----:B------:R-:W0:Y:S08]  /*3e570*/  LDC R19, c[0x0][0x268] ;  /* 0x00009a00ff137b82 */ /* 0x000e300000000800 */
[----:B--2---:R-:W2:Y:S01]  /*3e580*/  LDC R20, c[0x0][0x268] ;  /* 0x00009a00ff147b82 */ /* 0x004ea20000000800 */
[----:B------:R1:W2:Y:S04]  /*3e590*/  LDG.E.U16 R7, desc[UR10][R12.64] ;  /* 0x0000000a0c077981 */ /* 0x0002a8000c1e1500 */
[----:B----4-:R-:W4:Y:S04]  /*3e5a0*/  LDL.64 R8, [R1+0xb98] ;  /* 0x000b980001087983 */ /* 0x010f280000100a00 */
[----:B------:R0:W-:Y:S04]  /*3e5b0*/  STL [R1+0x2b38], R6 ;  /* 0x002b380601007387 */ /* 0x0001e80000100800 */
[----:B------:R-:W2:Y:S04]  /*3e5c0*/  LDL.64 R26, [R1+0xb80] ;  /* 0x000b8000011a7983 */ /* 0x000ea80000100a00 */
[----:B------:R-:W2:Y:S01]  /*3e5d0*/  LDL.64 R24, [R1+0xb78] ;  /* 0x000b780001187983 */ /* 0x000ea20000100a00 */
[----:B---3--:R-:W-:-:S02]  /*3e5e0*/  IMAD R22, R17, 0x3b8, R28 ;  /* 0x000003b811167824 */ /* 0x008fc400078e021c */
[----:B------:R-:W-:Y:S02]  /*3e5f0*/  IMAD R10, R16, 0x3ba, R28 ;  /* 0x000003ba100a7824 */ /* 0x000fe400078e021c */
[----:B------:R-:W3:Y:S02]  /*3e600*/  LDL.64 R16, [R1+0xb90] ;  /* 0x000b900001107983 */ /* 0x000ee40000100a00 */
[----:B-1----:R-:W-:Y:S02]  /*3e610*/  IMAD.WIDE R12, R2, 0x2, R10 ;  /* 0x00000002020c7825 */ /* 0x002fe400078e020a */
[----:B0-----:R0:W3:Y:S04]  /*3e620*/  LDG.E.U16 R6, desc[UR10][R4.64] ;  /* 0x0000000a04067981 */ /* 0x0010e8000c1e1500 */
[----:B------:R-:W3:Y:S01]  /*3e630*/  LDG.E.U16 R0, desc[UR10][R12.64] ;  /* 0x0000000a0c007981 */ /* 0x000ee2000c1e1500 */
[----:B----4-:R-:W-:-:S03]  /*3e640*/  IMAD R8, R3, 0x3bc, R28 ;  /* 0x000003bc03087824 */ /* 0x010fc600078e021c */
[----:B--2---:R-:W2:Y:S04]  /*3e650*/  LDL.64 R26, [R1+0xb80] ;  /* 0x000b8000011a7983 */ /* 0x004ea80000100a00 */
[----:B------:R-:W-:Y:S04]  /*3e660*/  STL [R1+0xba8], R22 ;  /* 0x000ba81601007387 */ /* 0x000fe80000100800 */
[----:B------:R1:W-:Y:S04]  /*3e670*/  STL [R1+0xba0], R10 ;  /* 0x000ba00a01007387 */ /* 0x0003e80000100800 */
[----:B------:R-:W4:Y:S04]  /*3e680*/  LDL.64 R24, [R1+0xb78] ;  /* 0x000b780001187983 */ /* 0x000f280000100a00 */
[----:B------:R2:W-:Y:S01]  /*3e690*/  STL [R1+0xb98], R8 ;  /* 0x000b980801007387 */ /* 0x0005e20000100800 */
[----:B---3--:R-:W3:Y:S03]  /*3e6a0*/  LDC R16, c[0x0][0x268] ;  /* 0x00009a00ff107b82 */ /* 0x008ee60000000800 */
[----:B-1----:R-:W3:Y:S01]  /*3e6b0*/  LDL.64 R10, [R1+0xb40] ;  /* 0x000b4000010a7983 */ /* 0x002ee20000100a00 */
[----:B0-----:R-:W-:-:S04]  /*3e6c0*/  IMAD.WIDE R4, R2, 0x2, R22 ;  /* 0x0000000202047825 */ /* 0x001fc800078e0216 */
[----:B------:R-:W-:Y:S01]  /*3e6d0*/  IMAD.WIDE R14, R2, 0x2, R8 ;  /* 0x00000002020e7825 */ /* 0x000fe200078e0208 */
[----:B------:R-:W4:Y:S04]  /*3e6e0*/  LDL.64 R22, [R1+0xb00] ;  /* 0x000b000001167983 */ /* 0x000f280000100a00 */
[----:B------:R0:W4:Y:S04]  /*3e6f0*/  LDG.E.U16 R3, desc[UR10][R4.64] ;  /* 0x0000000a04037981 */ /* 0x000128000c1e1500 */
[----:B------:R1:W4:Y:S04]  /*3e700*/  LDG.E.U16 R18, desc[UR10][R14.64] ;  /* 0x0000000a0e127981 */ /* 0x000328000c1e1500 */
[----:B------:R-:W0:Y:S04]  /*3e710*/  LDL.64 R4, [R1+0xb90] ;  /* 0x000b900001047983 */ /* 0x000e280000100a00 */
[----:B---3--:R-:W3:Y:S04]  /*3e720*/  LDL.64 R10, [R1+0xb40] ;  /* 0x000b4000010a7983 */ /* 0x008ee80000100a00 */
[----:B------:R-:W-:Y:S04]  /*3e730*/  STL [R1+0x58], R7 ;  /* 0x0000580701007387 */ /* 0x000fe80000100800 */
[----:B------:R1:W-:Y:S04]  /*3e740*/  STL [R1+0x5c], R6 ;  /* 0x00005c0601007387 */ /* 0x0003e80000100800 */
[----:B--2---:R-:W2:Y:S01]  /*3e750*/  LDL.64 R8, [R1+0xac0] ;  /* 0x000ac00001087983 */ /* 0x004ea20000100a00 */
[----:B------:R-:W-:-:S02]  /*3e760*/  IMAD R26, R20, 0x3c2, R28 ;  /* 0x000003c2141a7824 */ /* 0x000fc400078e021c */
[--C-:B----4-:R-:W-:Y:S01]  /*3e770*/  IMAD R24, R19, 0x3c4, R28.reuse ;  /* 0x000003c413187824 */ /* 0x110fe200078e021c */
[----:B------:R-:W4:Y:S08]  /*3e780*/  LDC R20, c[0x0][0x268] ;  /* 0x00009a00ff147b82 */ /* 0x000f300000000800 */
[----:B------:R-:W4:Y:S01]  /*3e790*/  LDC R19, c[0x0][0x268] ;  /* 0x00009a00ff137b82 */ /* 0x000f220000000800 */
[----:B-1----:R-:W4:Y:S01]  /*3e7a0*/  LDL.64 R6, [R1+0xb00] ;  /* 0x000b000001067983 */ /* 0x002f220000100a00 */
[----:B0-----:R-:W-:Y:S01]  /*3e7b0*/  IMAD R4, R21, 0x3be, R28 ;  /* 0x000003be15047824 */ /* 0x001fe200078e021c */
[----:B------:R-:W-:Y:S01]  /*3e7c0*/  MOV R5, R17 ;  /* 0x0000001100057202 */ /* 0x000fe20000000f00 */
[----:B------:R-:W-:-:S04]  /*3e7d0*/  IMAD.WIDE R14, R2, 0x2, R26 ;  /* 0x00000002020e7825 */ /* 0x000fc800078e021a */
[----:B------:R-:W3:Y:S01]  /*3e7e0*/  LDC R17, c[0x0][0x268] ;  /* 0x00009a00ff117b82 */ /* 0x000ee20000000800 */
[----:B------:R0:W-:Y:S04]  /*3e7f0*/  STL [R1+0xb90], R4 ;  /* 0x000b900401007387 */ /* 0x0001e80000100800 */
[----:B------:R-:W-:Y:S04]  /*3e800*/  STL [R1+0xb80], R26 ;  /* 0x000b801a01007387 */ /* 0x000fe80000100800 */
[----:B------:R1:W-:Y:S04]  /*3e810*/  STL [R1+0x54], R3 ;  /* 0x0000540301007387 */ /* 0x0003e80000100800 */
[----:B------:R2:W-:Y:S01]  /*3e820*/  STL [R1+0xb78], R24 ;  /* 0x000b781801007387 */ /* 0x0005e20000100800 */
[----:B------:R-:W-:-:S05]  /*3e830*/  IMAD.WIDE R12, R2, 0x2, R4 ;  /* 0x00000002020c7825 */ /* 0x000fca00078e0204 */
[----:B------:R4:W4:Y:S01]  /*3e840*/  LDG.E.U16 R21, desc[UR10][R12.64] ;  /* 0x0000000a0c157981 */ /* 0x000922000c1e1500 */
[----:B0-----:R-:W-:Y:S01]  /*3e850*/  IMAD.WIDE R4, R2, 0x2, R24 ;  /* 0x0000000202047825 */ /* 0x001fe200078e0218 */
[----:B-1----:R-:W0:Y:S02]  /*3e860*/  LDC R3, c[0x0][0x268] ;  /* 0x00009a00ff037b82 */ /* 0x002e240000000800 */
[----:B--2---:R-:W0:Y:S04]  /*3e870*/  LDL.64 R8, [R1+0xac0] ;  /* 0x000ac00001087983 */ /* 0x004e280000100a00 */
[----:B------:R1:W-:Y:S04]  /*3e880*/  STL [R1+0x50], R0 ;  /* 0x0000500001007387 */ /* 0x0003e80000100800 */
[----:B------:R2:W-:Y:S04]  /*3e890*/  STL [R1+0x40], R18 ;  /* 0x0000401201007387 */ /* 0x0005e80000100800 */
[----:B------:R-:W2:Y:S04]  /*3e8a0*/  LDL.64 R26, [R1+0xb70] ;  /* 0x000b7000011a7983 */ /* 0x000ea80000100a00 */
[----:B------:R-:W2:Y:S01]  /*3e8b0*/  LDL.64 R24, [R1+0xb68] ;  /* 0x000b680001187983 */ /* 0x000ea20000100a00 */
[----:B---3--:R-:W-:-:S02]  /*3e8c0*/  IMAD R10, R17, 0x3d2, R28 ;  /* 0x000003d2110a7824 */ /* 0x008fc400078e021c */
[----:B------:R-:W3:Y:S01]  /*3e8d0*/  LDC R17, c[0x0][0x268] ;  /* 0x00009a00ff117b82 */ /* 0x000ee20000000800 */
[----:B----4-:R-:W-:Y:S01]  /*3e8e0*/  IMAD R6, R16, 0x3e2, R28 ;  /* 0x000003e210067824 */ /* 0x010fe200078e021c */
[----:B------:R-:W-:Y:S01]  /*3e8f0*/  MOV R7, R23 ;  /* 0x0000001700077202 */ /* 0x000fe20000000f00 */
[----:B-1----:R1:W4:Y:S04]  /*3e900*/  LDG.E.U16 R0, desc[UR10][R14.64] ;  /* 0x0000000a0e007981 */ /* 0x002328000c1e1500 */
[----:B--2---:R2:W3:Y:S01]  /*3e910*/  LDG.E.U16 R18, desc[UR10][R4.64] ;  /* 0x0000000a04127981 */ /* 0x0044e2000c1e1500 */
[----:B------:R-:W3:Y:S01]  /*3e920*/  LDC R16, c[0x0][0x268] ;  /* 0x00009a00ff107b82 */ /* 0x000ee20000000800 */
[----:B------:R-:W-:-:S04]  /*3e930*/  IMAD.WIDE R12, R2, 0x2, R6 ;  /* 0x00000002020c7825 */ /* 0x000fc800078e0206 */
[----:B0-----:R-:W-:Y:S01]  /*3e940*/  IMAD R8, R3, 0x3f2, R28 ;  /* 0x000003f203087824 */ /* 0x001fe200078e021c */
[----:B------:R-:W3:Y:S04]  /*3e950*/  LDL.64 R26, [R1+0xb70] ;  /* 0x000b7000011a7983 */ /* 0x000ee80000100a00 */
[----:B------:R-:W3:Y:S04]  /*3e960*/  LDL.64 R24, [R1+0xb68] ;  /* 0x000b680001187983 */ /* 0x000ee80000100a00 */
[----:B------:R-:W-:Y:S04]  /*3e970*/  STL [R1+0xb40], R10 ;  /* 0x000b400a01007387 */ /* 0x000fe80000100800 */
[----:B------:R0:W-:Y:S04]  /*3e980*/  STL [R1+0xb00], R6 ;  /* 0x000b000601007387 */ /* 0x0001e80000100800 */
[----:B------:R-:W4:Y:S04]  /*3e990*/  LDL.64 R22, [R1+0xb60] ;  /* 0x000b600001167983 */ /* 0x000f280000100a00 */
[----:B------:R2:W-:Y:S04]  /*3e9a0*/  STL [R1+0xac0], R8 ;  /* 0x000ac00801007387 */ /* 0x0005e80000100800 */
[----:B0-----:R-:W3:Y:S01]  /*3e9b0*/  LDL.64 R6, [R1+0xb50] ;  /* 0x000b500001067983 */ /* 0x001ee20000100a00 */
[----:B-1----:R-:W-:-:S04]  /*3e9c0*/  IMAD.WIDE R14, R2, 0x2, R10 ;  /* 0x00000002020e7825 */ /* 0x002fc800078e020a */
[----:B--2---:R-:W-:Y:S01]  /*3e9d0*/  IMAD.WIDE R4, R2, 0x2, R8 ;  /* 0x0000000202047825 */ /* 0x004fe200078e0208 */
[----:B------:R-:W2:Y:S04]  /*3e9e0*/  LDL.64 R10, [R1+0xb58] ;  /* 0x000b5800010a7983 */ /* 0x000ea80000100a00 */
[----:B------:R-:W2:Y:S04]  /*3e9f0*/  LDL.64 R8, [R1+0xb58] ;  /* 0x000b580001087983 */ /* 0x000ea80000100a00 */
[----:B------:R-:W2:Y:S04]  /*3ea00*/  LDG.E.U16 R3, desc[UR10][R4.64] ;  /* 0x0000000a04037981 */ /* 0x000ea8000c1e1500 */
[----:B----4-:R-:W4:Y:S04]  /*3ea10*/  LDL.64 R22, [R1+0xb60] ;  /* 0x000b600001167983 */ /* 0x010f280000100a00 */
[----:B---3--:R-:W3:Y:S04]  /*3ea20*/  LDL.64 R6, [R1+0xb50] ;  /* 0x000b500001067983 */ /* 0x008ee80000100a00 */
[----:B------:R0:W-:Y:S04]  /*3ea30*/  STL [R1+0x3c], R21 ;  /* 0x00003c1501007387 */ /* 0x0001e80000100800 */
[----:B------:R1:W-:Y:S04]  /*3ea40*/  STL [R1+0x2c], R0 ;  /* 0x00002c0001007387 */ /* 0x0003e80000100800 */
[----:B0-----:R-:W3:Y:S04]  /*3ea50*/  LDG.E.U16 R21, desc[UR10][R14.64] ;  /* 0x0000000a0e157981 */ /* 0x001ee8000c1e1500 */
[----:B-1----:R-:W3:Y:S01]  /*3ea60*/  LDG.E.U16 R0, desc[UR10][R12.64] ;  /* 0x0000000a0c007981 */ /* 0x002ee2000c1e1500 */
[----:B------:R-:W-:-:S02]  /*3ea70*/  IMAD R26, R20, 0x3c6, R28 ;  /* 0x000003c6141a7824 */ /* 0x000fc400078e021c */
[----:B------:R-:W-:Y:S01]  /*3ea80*/  IMAD R24, R19, 0x3c8, R28 ;  /* 0x000003c813187824 */ /* 0x000fe200078e021c */
[----:B------:R-:W0:Y:S08]  /*3ea90*/  LDC R20, c[0x0][0x268] ;  /* 0x00009a00ff147b82 */ /* 0x000e300000000800 */
[----:B------:R-:W1:Y:S01]  /*3eaa0*/  LDC R19, c[0x0][0x268] ;  /* 0x00009a00ff137b82 */ /* 0x000e620000000800 */
[----:B--2---:R-:W-:-:S02]  /*3eab0*/  IMAD.MOV.U32 R9, RZ, RZ, R11 ;  /* 0x000000ffff097224 */ /* 0x004fc400078e000b */
[--C-:B0-----:R-:W-:Y:S02]  /*3eac0*/  IMAD R8, R20, 0x3cc, R28.reuse ;  /* 0x000003cc14087824 */ /* 0x101fe400078e021c */
[--C-:B----4-:R-:W-:Y:S01]  /*3ead0*/  IMAD R22, R17, 0x3ca, R28.reuse ;  /* 0x000003ca11167824 */ /* 0x110fe200078e021c */
[----:B---3--:R0:W-:Y:S04]  /*3eae0*/  STL [R1+0x2b3c], R0 ;  /* 0x002b3c0001007387 */ /* 0x0081e80000100800 */
[----:B------:R-:W-:Y:S04]  /*3eaf0*/  STL [R1+0x2b40], R3 ;  /* 0x002b400301007387 */ /* 0x000fe80000100800 */
[----:B------:R-:W-:Y:S04]  /*3eb00*/  STL [R1+0x34], R18 ;  /* 0x0000341201007387 */ /* 0x000fe80000100800 */
[----:B------:R-:W-:Y:S01]  /*3eb10*/  STL [R1+0xb70], R26 ;  /* 0x000b701a01007387 */ /* 0x000fe20000100800 */
[----:B-1----:R-:W-:-:S03]  /*3eb20*/  IMAD R6, R19, 0x3ce, R28 ;  /* 0x000003ce13067824 */ /* 0x002fc600078e021c */
[----:B------:R-:W-:Y:S04]  /*3eb30*/  STL [R1+0xb68], R24 ;  /* 0x000b681801007387 */ /* 0x000fe80000100800 */
[----:B------:R1:W-:Y:S04]  /*3eb40*/  STL [R1+0xb60], R22 ;  /* 0x000b601601007387 */ /* 0x0003e80000100800 */
[----:B------:R-:W-:Y:S04]  /*3eb50*/  STL [R1+0xb58], R8 ;  /* 0x000b580801007387 */ /* 0x000fe80000100800 */
[----:B------:R2:W-:Y:S04]  /*3eb60*/  STL [R1+0x24], R21 ;  /* 0x0000241501007387 */ /* 0x0005e80000100800 */
[----:B------:R3:W-:Y:S01]  /*3eb70*/  STL [R1+0xb50], R6 ;  /* 0x000b500601007387 */ /* 0x0007e20000100800 */
[----:B------:R-:W-:-:S03]  /*3eb80*/  IMAD.WIDE R14, R2, 0x2, R22 ;  /* 0x00000002020e7825 */ /* 0x000fc600078e0216 */
[----:B------:R-:W4:Y:S01]  /*3eb90*/  LDL.64 R10, [R1+0xb18] ;  /* 0x000b1800010a7983 */ /* 0x000f220000100a00 */
[----:B------:R-:W-:-:S04]  /*3eba0*/  IMAD.WIDE R12, R2, 0x2, R24 ;  /* 0x00000002020c7825 */ /* 0x000fc800078e0218 */
[C---:B------:R-:W-:Y:S01]  /*3ebb0*/  IMAD.WIDE R4, R2.reuse, 0x2, R26 ;  /* 0x0000000202047825 */ /* 0x040fe200078e021a */
[----:B------:R-:W3:Y:S01]  /*3ebc0*/  LDC R20, c[0x0][0x268] ;  /* 0x00009a00ff147b82 */ /* 0x000ee20000000800 */
[----:B0-----:R0:W3:Y:S04]  /*3ebd0*/  LDG.E.U16 R0, desc[UR10][R14.64] ;  /* 0x0000000a0e007981 */ /* 0x0010e8000c1e1500 */
[----:B-1----:R-:W3:Y:S04]  /*3ebe0*/  LDL.64 R22, [R1+0xb20] ;  /* 0x000b200001167983 */ /* 0x002ee80000100a00 */
[----:B------:R1:W3:Y:S04]  /*3ebf0*/  LDG.E.U16 R17, desc[UR10][R12.64] ;  /* 0x0000000a0c117981 */ /* 0x0002e8000c1e1500 */
[----:B------:R3:W3:Y:S04]  /*3ec00*/  LDG.E.U16 R18, desc[UR10][R4.64] ;  /* 0x0000000a04127981 */ /* 0x0006e8000c1e1500 */
[----:B------:R-:W3:Y:S01]  /*3ec10*/  LDL.64 R26, [R1+0xb20] ;  /* 0x000b2000011a7983 */ /* 0x000ee20000100a00 */
[----:B------:R-:W3:Y:S08]  /*3ec20*/  LDC R19, c[0x0][0x268] ;  /* 0x00009a00ff137b82 */ /* 0x000ef00000000800 */
[----:B0-----:R-:W0:Y:S08]  /*3ec30*/  LDC R15, c[0x0][0x268] ;  /* 0x00009a00ff0f7b82 */ /* 0x001e300000000800 */
[----:B------:R-:W0:Y:S01]  /*3ec40*/  LDC R14, c[0x0][0x268] ;  /* 0x00009a00ff0e7b82 */ /* 0x000e220000000800 */
[----:B------:R-:W3:Y:S01]  /*3ec50*/  LDL.64 R24, [R1+0xb18] ;  /* 0x000b180001187983 */ /* 0x000ee20000100a00 */
[----:B-1----:R-:W-:-:S03]  /*3ec60*/  IMAD.WIDE R12, R2, 0x2, R8 ;  /* 0x00000002020c7825 */ /* 0x002fc600078e0208 */
[----:B----4-:R-:W4:Y:S04]  /*3ec70*/  LDL.64 R10, [R1+0xb30] ;  /* 0x000b3000010a7983 */ /* 0x010f280000100a00 */
[----:B--2---:R1:W2:Y:S04]  /*3ec80*/  LDG.E.U16 R21, desc[UR10][R12.64] ;  /* 0x0000000a0c157981 */ /* 0x0042a8000c1e1500 */
[----:B---3--:R-:W3:Y:S01]  /*3ec90*/  LDL.64 R22, [R1+0xb28] ;  /* 0x000b280001167983 */ /* 0x008ee20000100a00 */
[----:B------:R-:W-:-:S03]  /*3eca0*/  IMAD.WIDE R4, R2, 0x2, R6 ;  /* 0x0000000202047825 */ /* 0x000fc600078e0206 */
[----:B------:R-:W2:Y:S04]  /*3ecb0*/  LDL.64 R8, [R1+0xb10] ;  /* 0x000b100001087983 */ /* 0x000ea80000100a00 */
[----:B------:R-:W2:Y:S04]  /*3ecc0*/  LDL.64 R6, [R1+0xb10] ;  /* 0x000b100001067983 */ /* 0x000ea80000100a00 */
[----:B------:R-:W2:Y:S04]  /*3ecd0*/  LDL.64 R12, [R1+0xb38] ;  /* 0x000b3800010c7983 */ /* 0x000ea80000100a00 */
[----:B------:R1:W2:Y:S04]  /*3ece0*/  LDG.E.U16 R3, desc[UR10][R4.64] ;  /* 0x0000000a04037981 */ /* 0x0002a8000c1e1500 */
[----:B----4-:R-:W0:Y:S04]  /*3ecf0*/  LDL.64 R10, [R1+0xb30] ;  /* 0x000b3000010a7983 */ /* 0x010e280000100a00 */
[----:B---3--:R-:W3:Y:S04]  /*3ed00*/  LDL.64 R22, [R1+0xb28] ;  /* 0x000b280001167983 */ /* 0x008ee80000100a00 */
[----:B--2---:R-:W1:Y:S04]  /*3ed10*/  LDL.64 R12, [R1+0xb38] ;  /* 0x000b3800010c7983 */ /* 0x004e680000100a00 */
[----:B------:R-:W-:Y:S04]  /*3ed20*/  STL [R1+0x30], R18 ;  /* 0x0000301201007387 */ /* 0x000fe80000100800 */
[----:B------:R2:W-:Y:S04]  /*3ed30*/  STL [R1+0x28], R17 ;  /* 0x0000281101007387 */ /* 0x0005e80000100800 */
[----:B------:R-:W-:Y:S01]  /*3ed40*/  STL [R1+0x1c], R0 ;  /* 0x00001c0001007387 */ /* 0x000fe20000100800 */
[----:B--2---:R-:W2:Y:S01]  /*3ed50*/  LDC R17, c[0x0][0x268] ;  /* 0x00009a00ff117b82 */ /* 0x004ea20000000800 */
[----:B0-----:R-:W-:-:S02]  /*3ed60*/  IMAD R10, R15, 0x3d6, R28 ;  /* 0x000003d60f0a7824 */ /* 0x001fc400078e021c */
[--C-:B---3--:R-:W-:Y:S02]  /*3ed70*/  IMAD R22, R14, 0x3d8, R28.reuse ;  /* 0x000003d80e167824 */ /* 0x108fe400078e021c */
[----:B-1----:R-:W-:Y:S02]  /*3ed80*/  IMAD R12, R16, 0x3d4, R28 ;  /* 0x000003d4100c7824 */ /* 0x002fe400078e021c */
[----:B------:R-:W-:-:S04]  /*3ed90*/  IMAD.WIDE R4, R2, 0x2, R22 ;  /* 0x0000000202047825 */ /* 0x000fc800078e0216 */
[----:B------:R-:W-:Y:S01]  /*3eda0*/  IMAD.WIDE R14, R2, 0x2, R12 ;  /* 0x00000002020e7825 */ /* 0x000fe200078e020c */
[----:B------:R-:W-:-:S03]  /*3edb0*/  MOV R23, R27 ;  /* 0x0000001b00177202 */ /* 0x000fc60000000f00 */
[----:B--2---:R-:W-:Y:S01]  /*3edc0*/  IMAD R6, R17, 0x3de, R28 ;  /* 0x000003de11067824 */ /* 0x004fe200078e021c */
[----:B------:R0:W-:Y:S04]  /*3edd0*/  STL [R1+0xb38], R12 ;  /* 0x000b380c01007387 */ /* 0x0001e80000100800 */
[----:B------:R-:W-:Y:S04]  /*3ede0*/  STL [R1+0xb30], R10 ;  /* 0x000b300a01007387 */ /* 0x000fe80000100800 */
[----:B------:R1:W-:Y:S04]  /*3edf0*/  STL [R1+0xb28], R22 ;  /* 0x000b281601007387 */ /* 0x0003e80000100800 */
[----:B------:R2:W-:Y:S04]  /*3ee00*/  STL [R1+0x18], R21 ;  /* 0x0000181501007387 */ /* 0x0005e80000100800 */
[----:B------:R3:W4:Y:S01]  /*3ee10*/  LDG.E.U16 R18, desc[UR10][R14.64] ;  /* 0x0000000a0e127981 */ /* 0x000722000c1e1500 */
[----:B------:R-:W-:Y:S01]  /*3ee20*/  MOV R7, R9 ;  /* 0x0000000900077202 */ /* 0x000fe20000000f00 */
[----:B------:R-:W4:Y:S08]  /*3ee30*/  LDC R16, c[0x0][0x268] ;  /* 0x00009a00ff107b82 */ /* 0x000f300000000800 */
[----:B------:R-:W4:Y:S08]  /*3ee40*/  LDC R17, c[0x0][0x268] ;  /* 0x00009a00ff117b82 */ /* 0x000f300000000800 */
[----:B---3--:R-:W3:Y:S08]  /*3ee50*/  LDC R15, c[0x0][0x268] ;  /* 0x00009a00ff0f7b82 */ /* 0x008ef00000000800 */
[----:B------:R-:W3:Y:S01]  /*3ee60*/  LDC R14, c[0x0][0x268] ;  /* 0x00009a00ff0e7b82 */ /* 0x000ee20000000800 */
[----:B0-----:R-:W-:-:S04]  /*3ee70*/  IMAD.WIDE R12, R2, 0x2, R10 ;  /* 0x00000002020c7825 */ /* 0x001fc800078e020a */
[--C-:B-1----:R-:W-:Y:S02]  /*3ee80*/  IMAD R22, R20, 0x3da, R28.reuse ;  /* 0x000003da14167824 */ /* 0x102fe400078e021c */
[----:B------:R-:W-:Y:S01]  /*3ee90*/  IMAD R10, R19, 0x3dc, R28 ;  /* 0x000003dc130a7824 */ /* 0x000fe200078e021c */
[----:B------:R-:W-:Y:S01]  /*3eea0*/  MOV R11, R25 ;  /* 0x00000019000b7202 */ /* 0x000fe20000000f00 */
[----:B--2---:R-:W2:Y:S04]  /*3eeb0*/  LDG.E.U16 R21, desc[UR10][R4.64] ;  /* 0x0000000a04157981 */ /* 0x004ea8000c1e1500 */
[----:B------:R0:W3:Y:S04]  /*3eec0*/  LDG.E.U16 R0, desc[UR10][R12.64] ;  /* 0x0000000a0c007981 */ /* 0x0000e8000c1e1500 */
[----:B------:R1:W-:Y:S04]  /*3eed0*/  STL [R1+0xb20], R22 ;  /* 0x000b201601007387 */ /* 0x0003e80000100800 */
[----:B------:R-:W-:Y:S04]  /*3eee0*/  STL [R1+0xb18], R10 ;  /* 0x000b180a01007387 */ /* 0x000fe80000100800 */
[----:B------:R1:W-:Y:S01]  /*3eef0*/  STL [R1+0x14], R3 ;  /* 0x0000140301007387 */ /* 0x0003e20000100800 */
[----:B------:R-:W2:Y:S01]  /*3ef00*/  LDC R20, c[0x0][0x268] ;  /* 0x00009a00ff147b82 */ /* 0x000ea20000000800 */
[----:B0-----:R-:W-:-:S04]  /*3ef10*/  IMAD.WIDE R12, R2, 0x2, R22 ;  /* 0x00000002020c7825 */ /* 0x001fc800078e0216 */
[----:B------:R-:W-:-:S03]  /*3ef20*/  IMAD.WIDE R4, R2, 0x2, R10 ;  /* 0x0000000202047825 */ /* 0x000fc600078e020a */
[----:B-1----:R-:W0:Y:S01]  /*3ef30*/  LDC R22, c[0x0][0x268] ;  /* 0x00009a00ff167b82 */ /* 0x002e220000000800 */
[----:B------:R-:W2:Y:S04]  /*3ef40*/  LDG.E.U16 R3, desc[UR10][R12.64] ;  /* 0x0000000a0c037981 */ /* 0x000ea8000c1e1500 */
[----:B------:R-:W4:Y:S04]  /*3ef50*/  LDL.64 R12, [R1+0xaf8] ;  /* 0x000af800010c7983 */ /* 0x000f280000100a00 */
[----:B----4-:R-:W4:Y:S04]  /*3ef60*/  LDL.64 R12, [R1+0xaf8] ;  /* 0x000af800010c7983 */ /* 0x010f280000100a00 */
[----:B------:R-:W-:Y:S04]  /*3ef70*/  STL [R1+0xb10], R6 ;  /* 0x000b100601007387 */ /* 0x000fe80000100800 */
[----:B------:R-:W3:Y:S04]  /*3ef80*/  LDL.64 R24, [R1+0xaf0] ;  /* 0x000af00001187983 */ /* 0x000ee80000100a00 */
[----:B---3--:R-:W3:Y:S04]  /*3ef90*/  LDL.64 R24, [R1+0xaf0] ;  /* 0x000af00001187983 */ /* 0x008ee80000100a00 */
[----:B------:R1:W-:Y:S04]  /*3efa0*/  STL [R1+0x10], R18 ;  /* 0x0000101201007387 */ /* 0x0003e80000100800 */
[----:B-1----:R-:W2:Y:S04]  /*3efb0*/  LDL.64 R18, [R1+0xab8] ;  /* 0x000ab80001127983 */ /* 0x002ea80000100a00 */
[----:B------:R1:W-:Y:S04]  /*3efc0*/  STL [R1+0xc], R0 ;  /* 0x00000c0001007387 */ /* 0x0003e80000100800 */
[----:B------:R-:W3:Y:S04]  /*3efd0*/  LDL.64 R10, [R1+0xad8] ;  /* 0x000ad800010a7983 */ /* 0x000ee80000100a00 */
[----:B------:R-:W3:Y:S04]  /*3efe0*/  LDL.64 R8, [R1+0xae8] ;  /* 0x000ae80001087983 */ /* 0x000ee80000100a00 */
[----:B-1----:R1:W3:Y:S02]  /*3eff0*/  LDG.E.U16 R0, desc[UR10][R4.64] ;  /* 0x0000000a04007981 */ /* 0x0022e4000c1e1500 */
[----:B-1----:R-:W-:-:S02]  /*3f000*/  IMAD.WIDE R4, R2, 0x2, R6 ;  /* 0x0000000202047825 */ /* 0x002fc400078e0206 */
[----:B------:R-:W3:Y:S04]  /*3f010*/  LDL.64 R6, [R1+0xad0] ;  /* 0x000ad00001067983 */ /* 0x000ee80000100a00 */
[----:B------:R-:W3:Y:S04]  /*3f020*/  LDG.E.U16 R27, desc[UR10][R4.64] ;  /* 0x0000000a041b7981 */ /* 0x000ee8000c1e1500 */
[----:B--2---:R-:W2:Y:S01]  /*3f030*/  LDL.64 R18, [R1+0xab8] ;  /* 0x000ab80001127983 */ /* 0x004ea20000100a00 */
[----:B----4-:R-:W-:-:S03]  /*3f040*/  IMAD R12, R16, 0x3e4, R28 ;  /* 0x000003e4100c7824 */ /* 0x010fc600078e021c */
[----:B---3--:R-:W0:Y:S04]  /*3f050*/  LDL.64 R10, [R1+0xad8] ;  /* 0x000ad800010a7983 */ /* 0x008e280000100a00 */
[----:B------:R-:W3:Y:S01]  /*3f060*/  LDL.64 R8, [R1+0xae8] ;  /* 0x000ae80001087983 */ /* 0x000ee20000100a00 */
[--C-:B------:R-:W-:Y:S01]  /*3f070*/  IMAD R24, R15, 0x3e6, R28.reuse ;  /* 0x000003e60f187824 */ /* 0x100fe200078e021c */
[----:B------:R-:W1:Y:S02]  /*3f080*/  LDC R16, c[0x0][0x268] ;  /* 0x00009a00ff107b82 */ /* 0x000e640000000800 */
[----:B------:R-:W4:Y:S04]  /*3f090*/  LDL.64 R6, [R1+0xad0] ;  /* 0x000ad00001067983 */ /* 0x000f280000100a00 */
[----:B------:R-:W-:Y:S04]  /*3f0a0*/  STL [R1+0x8], R21 ;  /* 0x0000081501007387 */ /* 0x000fe80000100800 */
[----:B------:R-:W-:Y:S04]  /*3f0b0*/  STL [R1+0x2a90], R27 ;  /* 0x002a901b01007387 */ /* 0x000fe80000100800 */
[----:B------:R2:W-:Y:S02]  /*3f0c0*/  STL [R1+0xaf8], R12 ;  /* 0x000af80c01007387 */ /* 0x0005e40000100800 */
[----:B--2---:R-:W-:-:S02]  /*3f0d0*/  IMAD R18, R14, 0x3f4, R28 ;  /* 0x000003f40e127824 */ /* 0x004fc400078e021c */
[----:B------:R-:W-:-:S04]  /*3f0e0*/  IMAD.WIDE R14, R2, 0x2, R12 ;  /* 0x00000002020e7825 */ /* 0x000fc800078e020c */
[----:B------:R-:W-:-:S04]  /*3f0f0*/  IMAD.WIDE R12, R2, 0x2, R24 ;  /* 0x00000002020c7825 */ /* 0x000fc800078e0218 */
[----:B------:R-:W-:Y:S01]  /*3f100*/  IMAD.WIDE R4, R2, 0x2, R18 ;  /* 0x0000000202047825 */ /* 0x000fe200078e0212 */
[----:B------:R-:W2:Y:S04]  /*3f110*/  LDG.E.U16 R25, desc[UR10][R14.64] ;  /* 0x0000000a0e197981 */ /* 0x000ea8000c1e1500 */
[----:B------:R-:W2:Y:S04]  /*3f120*/  LDG.E.U16 R21, desc[UR10][R12.64] ;  /* 0x0000000a0c157981 */ /* 0x000ea8000c1e1500 */
[----:B------:R-:W2:Y:S04]  /*3f130*/  LDG.E.U16 R19, desc[UR10][R4.64] ;  /* 0x0000000a04137981 */ /* 0x000ea8000c1e1500 */
[----:B------:R-:W-:Y:S04]  /*3f140*/  STL [R1+0xaf0], R24 ;  /* 0x000af01801007387 */ /* 0x000fe80000100800 */
[----:B------:R1:W-:Y:S04]  /*3f150*/  STL [R1+0x4], R3 ;  /* 0x0000040301007387 */ /* 0x0003e80000100800 */
[----:B------:R-:W-:Y:S01]  /*3f160*/  STL [R1+0xab8], R18 ;  /* 0x000ab81201007387 */ /* 0x000fe20000100800 */
[----:B0-----:R-:W-:-:S02]  /*3f170*/  IMAD R10, R22, 0x3e8, R28 ;  /* 0x000003e8160a7824 */ /* 0x001fc400078e021c */
[--C-:B---3--:R-:W-:Y:S01]  /*3f180*/  IMAD R8, R20, 0x3ea, R28.reuse ;  /* 0x000003ea14087824 */ /* 0x108fe200078e021c */
[----:B------:R-:W0:Y:S08]  /*3f190*/  LDC R22, c[0x0][0x268] ;  /* 0x00009a00ff167b82 */ /* 0x000e300000000800 */
[----:B-1----:R-:W1:Y:S01]  /*3f1a0*/  LDC R3, c[0x0][0x268] ;  /* 0x00009a00ff037b82 */ /* 0x002e620000000800 */
[----:B----4-:R-:W-:Y:S01]  /*3f1b0*/  IMAD R6, R17, 0x3ec, R28 ;  /* 0x000003ec11067824 */ /* 0x010fe200078e021c */
[----:B--2---:R2:W-:Y:S04]  /*3f1c0*/  STL [R1+0x2b00], R25 ;  /* 0x002b001901007387 */ /* 0x0045e80000100800 */
[----:B------:R-:W-:Y:S04]  /*3f1d0*/  STL [R1+0x2aec], R21 ;  /* 0x002aec1501007387 */ /* 0x000fe80000100800 */
[----:B------:R-:W-:Y:S04]  /*3f1e0*/  STL [R1], R0 ;  /* 0x0000000001007387 */ /* 0x000fe80000100800 */
[----:B------:R-:W-:Y:S04]  /*3f1f0*/  STL [R1+0x2b04], R19 ;  /* 0x002b041301007387 */ /* 0x000fe80000100800 */
[----:B------:R3:W-:Y:S04]  /*3f200*/  STL [R1+0xad8], R10 ;  /* 0x000ad80a01007387 */ /* 0x0007e80000100800 */
[----:B------:R-:W-:Y:S04]  /*3f210*/  STL [R1+0xae8], R8 ;  /* 0x000ae80801007387 */ /* 0x000fe80000100800 */
[----:B------:R4:W-:Y:S01]  /*3f220*/  STL [R1+0xad0], R6 ;  /* 0x000ad00601007387 */ /* 0x0009e20000100800 */
[----:B------:R-:W-:-:S03]  /*3f230*/  IMAD.WIDE R12, R2, 0x2, R6 ;  /* 0x00000002020c7825 */ /* 0x000fc600078e0206 */
[----:B------:R-:W4:Y:S04]  /*3f240*/  LDL.64 R26, [R1+0xab0] ;  /* 0x000ab000011a7983 */ /* 0x000f280000100a00 */
[----:B--2---:R-:W2:Y:S01]  /*3f250*/  LDL.64 R24, [R1+0xaa8] ;  /* 0x000aa80001187983 */ /* 0x004ea20000100a00 */
[----:B------:R-:W-:-:S04]  /*3f260*/  IMAD.WIDE R4, R2, 0x2, R10 ;  /* 0x0000000202047825 */ /* 0x000fc800078e020a */
[----:B------:R-:W-:Y:S01]  /*3f270*/  IMAD.WIDE R14, R2, 0x2, R8 ;  /* 0x00000002020e7825 */ /* 0x000fe200078e0208 */
[----:B------:R-:W2:Y:S04]  /*3f280*/  LDG.E.U16 R20, desc[UR10][R12.64] ;  /* 0x0000000a0c147981 */ /* 0x000ea8000c1e1500 */
[----:B---3--:R-:W3:Y:S04]  /*3f290*/  LDL.64 R10, [R1+0xaa0] ;  /* 0x000aa000010a7983 */ /* 0x008ee80000100a00 */
[----:B----4-:R-:W4:Y:S04]  /*3f2a0*/  LDL.64 R6, [R1+0xa90] ;  /* 0x000a900001067983 */ /* 0x010f280000100a00 */
[----:B------:R-:W4:Y:S04]  /*3f2b0*/  LDL.64 R8, [R1+0xa98] ;  /* 0x000a980001087983 */ /* 0x000f280000100a00 */
[----:B------:R-:W4:Y:S04]  /*3f2c0*/  LDG.E.U16 R4, desc[UR10][R4.64] ;  /* 0x0000000a04047981 */ /* 0x000f28000c1e1500 */
[----:B------:R-:W4:Y:S01]  /*3f2d0*/  LDL.64 R18, [R1+0xa90] ;  /* 0x000a900001127983 */ /* 0x000f220000100a00 */
[----:B------:R-:W0:Y:S08]  /*3f2e0*/  LDC R17, c[0x0][0x268] ;  /* 0x00009a00ff117b82 */ /* 0x000e300000000800 */
[----:B------:R-:W1:Y:S08]  /*3f2f0*/  LDC R21, c[0x0][0x268] ;  /* 0x00009a00ff157b82 */ /* 0x000e700000000800 */
[----:B------:R-:W1:Y:S01]  /*3f300*/  LDC R0, c[0x0][0x268] ;  /* 0x00009a00ff007b82 */ /* 0x000e620000000800 */
[----:B------:R-:W4:Y:S04]  /*3f310*/  LDG.E.U16 R5, desc[UR10][R14.64] ;  /* 0x0000000a0e057981 */ /* 0x000f28000c1e1500 */
[----:B------:R-:W0:Y:S04]  /*3f320*/  LDL.64 R26, [R1+0xab0] ;  /* 0x000ab000011a7983 */ /* 0x000e280000100a00 */
[----:B--2---:R-:W2:Y:S04]  /*3f330*/  LDL.64 R24, [R1+0xaa8] ;  /* 0x000aa80001187983 */ /* 0x004ea80000100a00 */
[----:B---3--:R-:W1:Y:S04]  /*3f340*/  LDL.64 R10, [R1+0xaa0] ;  /* 0x000aa000010a7983 */ /* 0x008e680000100a00 */
[----:B----4-:R-:W3:Y:S04]  /*3f350*/  LDL.64 R6, [R1+0xae0] ;  /* 0x000ae00001067983 */ /* 0x010ee80000100a00 */
[----:B------:R-:W4:Y:S04]  /*3f360*/  LDL.64 R8, [R1+0xa98] ;  /* 0x000a980001087983 */ /* 0x000f280000100a00 */
[----:B---3--:R-:W3:Y:S01]  /*3f370*/  LDL.64 R6, [R1+0xae0] ;  /* 0x000ae00001067983 */ /* 0x008ee20000100a00 */
[----:B0-----:R-:W-:-:S02]  /*3f380*/  IMAD R26, R17, 0x3f6, R28 ;  /* 0x000003f6111a7824 */ /* 0x001fc400078e021c */
[----:B--2---:R-:W-:Y:S01]  /*3f390*/  IMAD R24, R16, 0x3f8, R28 ;  /* 0x000003f810187824 */ /* 0x004fe200078e021c */
[----:B------:R-:W-:Y:S04]  /*3f3a0*/  STL [R1+0x2adc], R4 ;  /* 0x002adc0401007387 */ /* 0x000fe80000100800 */
[----:B------:R-:W-:Y:S01]  /*3f3b0*/  STL [R1+0x2ad8], R5 ;  /* 0x002ad80501007387 */ /* 0x000fe20000100800 */
[----:B------:R-:W-:-:S03]  /*3f3c0*/  IMAD.WIDE R14, R2, 0x2, R26 ;  /* 0x00000002020e7825 */ /* 0x000fc600078e021a */
[----:B------:R-:W-:Y:S01]  /*3f3d0*/  STL [R1+0x2ac8], R20 ;  /* 0x002ac81401007387 */ /* 0x000fe20000100800 */
[----:B------:R-:W-:-:S04]  /*3f3e0*/  IMAD.WIDE R16, R2, 0x2, R24 ;  /* 0x0000000202107825 */ /* 0x000fc800078e0218 */
[--C-:B-1----:R-:W-:Y:S02]  /*3f3f0*/  IMAD R10, R21, 0x3fa, R28.reuse ;  /* 0x000003fa150a7824 */ /* 0x102fe400078e021c */
[--C-:B----4-:R-:W-:Y:S02]  /*3f400*/  IMAD R8, R3, 0x3fc, R28.reuse ;  /* 0x000003fc03087824 */ /* 0x110fe400078e021c */
[----:B---3--:R-:W-:-:S04]  /*3f410*/  IMAD R6, R22, 0x3ee, R28 ;  /* 0x000003ee16067824 */ /* 0x008fc800078e021c */
[----:B------:R-:W-:Y:S01]  /*3f420*/  IMAD.WIDE R12, R2, 0x2, R6 ;  /* 0x00000002020c7825 */ /* 0x000fe200078e0206 */
[----:B------:R0:W-:Y:S04]  /*3f430*/  STL [R1+0xae0], R6 ;  /* 0x000ae00601007387 */ /* 0x0001e80000100800 */
[----:B------:R1:W-:Y:S04]  /*3f440*/  STL [R1+0xab0], R26 ;  /* 0x000ab01a01007387 */ /* 0x0003e80000100800 */
[----:B------:R2:W-:Y:S01]  /*3f450*/  STL [R1+0xaa8], R24 ;  /* 0x000aa81801007387 */ /* 0x0005e20000100800 */
[----:B------:R-:W-:-:S03]  /*3f460*/  MOV R7, R19 ;  /* 0x0000001300077202 */ /* 0x000fc60000000f00 */
[----:B------:R3:W4:Y:S01]  /*3f470*/  LDG.E.U16 R22, desc[UR10][R12.64] ;  /* 0x0000000a0c167981 */ /* 0x000722000c1e1500 */
[----:B0-----:R-:W-:-:S03]  /*3f480*/  IMAD R6, R0, 0x3fe, R28 ;  /* 0x000003fe00067824 */ /* 0x001fc600078e021c */
[----:B-1----:R-:W4:Y:S04]  /*3f490*/  LDG.E.U16 R26, desc[UR10][R16.64] ;  /* 0x0000000a101a7981 */ /* 0x002f28000c1e1500 */
[----:B--2---:R0:W2:Y:S01]  /*3f4a0*/  LDG.E.U16 R24, desc[UR10][R14.64] ;  /* 0x0000000a0e187981 */ /* 0x0040a2000c1e1500 */
[----:B---3--:R-:W-:-:S06]  /*3f4b0*/  IMAD.WIDE R12, R2, 0x2, R10 ;  /* 0x00000002020c7825 */ /* 0x008fcc00078e020a */
[----:B------:R1:W3:Y:S01]  /*3f4c0*/  LDG.E.U16 R12, desc[UR10][R12.64] ;  /* 0x0000000a0c0c7981 */ /* 0x0002e2000c1e1500 */
[----:B0-----:R-:W-:-:S04]  /*3f4d0*/  IMAD.WIDE R14, R2, 0x2, R8 ;  /* 0x00000002020e7825 */ /* 0x001fc800078e0208 */
[----:B------:R-:W-:Y:S02]  /*3f4e0*/  IMAD.WIDE R16, R2, 0x2, R6 ;  /* 0x0000000202107825 */ /* 0x000fe400078e0206 */
[----:B------:R-:W3:Y:S04]  /*3f4f0*/  LDG.E.U16 R14, desc[UR10][R14.64] ;  /* 0x0000000a0e0e7981 */ /* 0x000ee8000c1e1500 */
[----:B------:R-:W3:Y:S01]  /*3f500*/  LDG.E.U16 R15, desc[UR10][R16.64] ;  /* 0x0000000a100f7981 */ /* 0x000ee2000c1e1500 */
[----:B------:R-:W0:Y:S02]  /*3f510*/  S2R R23, SR_TID.X ;  /* 0x0000000000177919 */ /* 0x000e240000002100 */
[----:B0-----:R-:W-:-:S04]  /*3f520*/  SHF.R.U32.HI R23, RZ, 0x2, R23 ;  /* 0x00000002ff177819 */ /* 0x001fc80000011617 */
[----:B------:R-:W-:-:S04]  /*3f530*/  SGXT.U32 R23, R23, 0x3 ;  /* 0x000000031717781a */ /* 0x000fc80000000000 */
[----:B------:R-:W-:-:S04]  /*3f540*/  LOP3.LUT R23, R23, 0x18, RZ, 0xfc, !PT ;  /* 0x0000001817177812 */ /* 0x000fc800078efcff */
[----:B------:R-:W-:-:S05]  /*3f550*/  LEA R23, R23, UR6, 0x4 ;  /* 0x0000000617177c11 */ /* 0x000fca000f8e20ff */
[----:B-1----:R0:W1:Y:S02]  /*3f560*/  LDS R13, [R23] ;  /* 0x00000000170d7984 */ /* 0x0020640000000800 */
[----:B0-----:R-:W0:Y:S02]  /*3f570*/  S2R R23, SR_TID.X ;  /* 0x0000000000177919 */ /* 0x001e240000002100 */
[----:B----4-:R-:W-:Y:S04]  /*3f580*/  STL [R1+0x2a94], R22 ;  /* 0x002a941601007387 */ /* 0x010fe80000100800 */
[----:B--2---:R-:W-:Y:S04]  /*3f590*/  STL [R1+0x2af0], R24 ;  /* 0x002af01801007387 */ /* 0x004fe80000100800 */
[----:B------:R-:W-:Y:S04]  /*3f5a0*/  STL [R1+0x2ae0], R26 ;  /* 0x002ae01a01007387 */ /* 0x000fe80000100800 */
[----:B------:R-:W-:Y:S04]  /*3f5b0*/  STL [R1+0xaa0], R10 ;  /* 0x000aa00a01007387 */ /* 0x000fe80000100800 */
[----:B------:R-:W-:Y:S04]  /*3f5c0*/  STL [R1+0x2a74], R28 ;  /* 0x002a741c01007387 */ /* 0x000fe80000100800 */
[----:B------:R-:W-:Y:S04]  /*3f5d0*/  STL [R1+0xa98], R8 ;  /* 0x000a980801007387 */ /* 0x000fe80000100800 */
[----:B------:R-:W-:Y:S04]  /*3f5e0*/  STL [R1+0x2a70], R29 ;  /* 0x002a701d01007387 */ /* 0x000fe80000100800 */
[----:B------:R-:W-:Y:S04]  /*3f5f0*/  STL [R1+0xa90], R6 ;  /* 0x000a900601007387 */ /* 0x000fe80000100800 */
[----:B------:R-:W-:Y:S04]  /*3f600*/  STL [R1+0x2a78], R2 ;  /* 0x002a780201007387 */ /* 0x000fe80000100800 */
[----:B---3--:R-:W-:Y:S04]  /*3f610*/  STL [R1+0x2ae4], R12 ;  /* 0x002ae40c01007387 */ /* 0x008fe80000100800 */
[----:B------:R2:W-:Y:S04]  /*3f620*/  STL [R1+0x2acc], R14 ;  /* 0x002acc0e01007387 */ /* 0x0005e80000100800 */
[----:B------:R-:W-:Y:S04]  /*3f630*/  STL [R1+0x2a98], R15 ;  /* 0x002a980f01007387 */ /* 0x000fe80000100800 */
[----:B--2---:R-:W2:Y:S04]  /*3f640*/  LDL.LU R14, [R1+0xa60] ;  /* 0x000a6000010e7983 */ /* 0x004ea80000300800 */
        /* <DEDUP_REMOVED lines=12> */
[----:B------:R-:W3:Y:S01]  /*3f710*/  LDL.LU R25, [R1+0x8bc] ;  /* 0x0008bc0001197983 */ /* 0x000ee20000300800 */
[----:B0-----:R-:W-:-:S03]  /*3f720*/  LOP3.LUT R23, R23, 0x1c, RZ, 0xc0, !PT ;  /* 0x0000001c17177812 */ /* 0x001fc600078ec0ff */
[----:B------:R-:W4:Y:S04]  /*3f730*/  LDL.LU R27, [R1+0x89c] ;  /* 0x00089c00011b7983 */ /* 0x000f280000300800 */
[----:B------:R-:W4:Y:S01]  /*3f740*/  LDL.LU R3, [R1+0x87c] ;  /* 0x00087c0001037983 */ /* 0x000f220000300800 */
[----:B------:R-:W-:-:S03]  /*3f750*/  IMAD.SHL.U32 R23, R23, 0x4, RZ ;  /* 0x0000000417177824 */ /* 0x000fc600078e00ff */
[----:B------:R-:W4:Y:S04]  /*3f760*/  LDL.LU R0, [R1+0x85c] ;  /* 0x00085c0001007983 */ /* 0x000f280000300800 */
[----:B------:R0:W1:Y:S02]  /*3f770*/  LDS R8, [R23+UR6] ;  /* 0x0000000617087984 */ /* 0x0000640008000800 */
[----:B0-----:R-:W0:Y:S02]  /*3f780*/  S2R R23, SR_TID.X ;  /* 0x0000000000177919 */ /* 0x001e240000002100 */
[----:B-1----:R-:W-:Y:S04]  /*3f790*/  STL [R1+0x2b44], R13 ;  /* 0x002b440d01007387 */ /* 0x002fe80000100800 */
[----:B------:R-:W4:Y:S04]  /*3f7a0*/  LDL.LU R6, [R1+0x83c] ;  /* 0x00083c0001067983 */ /* 0x000f280000300800 */
[----:B------:R-:W4:Y:S01]  /*3f7b0*/  LDL.LU R7, [R1+0x81c] ;  /* 0x00081c0001077983 */ /* 0x000f220000300800 */
[----:B0-----:R-:W-:-:S02]  /*3f7c0*/  SHF.R.U32.HI R15, RZ, 0x2, R23 ;  /* 0x00000002ff0f7819 */ /* 0x001fc40000011617 */
[----:B------:R-:W-:Y:S02]  /*3f7d0*/  SHF.R.U32.HI R17, RZ, 0x2, R23 ;  /* 0x00000002ff117819 */ /* 0x000fe40000011617 */
[----:B------:R-:W-:Y:S02]  /*3f7e0*/  SGXT.U32 R15, R15, 0x3 ;  /* 0x000000030f0f781a */ /* 0x000fe40000000000 */
[----:B------:R-:W-:Y:S02]  /*3f7f0*/  SGXT.U32 R17, R17, 0x3 ;  /* 0x000000031111781a */ /* 0x000fe40000000000 */
[----:B------:R-:W-:Y:S02]  /*3f800*/  LOP3.LUT R15, R15, 0x8, RZ, 0xfc, !PT ;  /* 0x000000080f0f7812 */ /* 0x000fe400078efcff */
[----:B------:R-:W-:Y:S02]  /*3f810*/  LOP3.LUT R17, R17, 0x10, RZ, 0xfc, !PT ;  /* 0x0000001011117812 */ /* 0x000fe400078efcff */
[----:B------:R-:W-:-:S02]  /*3f820*/  LEA R15, R15, UR6, 0x4 ;  /* 0x000000060f0f7c11 */ /* 0x000fc4000f8e20ff */
[----:B------:R-:W-:-:S04]  /*3f830*/  LEA R17, R17, UR6, 0x4 ;  /* 0x0000000611117c11 */ /* 0x000fc8000f8e20ff */
[----:B------:R-:W0:Y:S04]  /*3f840*/  LDS R15, [R15] ;  /* 0x000000000f0f7984 */ /* 0x000e280000000800 */
[----:B------:R-:W1:Y:S01]  /*3f850*/  LDS R13, [R17] ;  /* 0x00000000110d7984 */ /* 0x000e620000000800 */
[----:B------:R-:W-:Y:S01]  /*3f860*/  BAR.SYNC.DEFER_BLOCKING 0x0 ;  /* 0x0000000000007b1d */ /* 0x000fe20000010000 */
[----:B------:R-:W-:-:S05]  /*3f870*/  LOP3.LUT R16, R23, 0x7f, RZ, 0xc0, !PT ;  /* 0x0000007f17107812 */ /* 0x000fca00078ec0ff */
[----:B------:R0:W-:Y:S01]  /*3f880*/  STL [R1+0xa7c], R8 ;  /* 0x000a7c0801007387 */ /* 0x0001e20000100800 */
[----:B------:R-:W-:-:S03]  /*3f890*/  SHF.L.U32 R16, R16, 0x1, RZ ;  /* 0x0000000110107819 */ /* 0x000fc600000006ff */
[----:B0-----:R-:W4:Y:S04]  /*3f8a0*/  LDL.LU R8, [R1+0x7fc] ;  /* 0x0007fc0001087983 */ /* 0x001f280000300800 */
[----:B------:R-:W4:Y:S04]  /*3f8b0*/  LDL.LU R9, [R1+0x7dc] ;  /* 0x0007dc0001097983 */ /* 0x000f280000300800 */
[----:B------:R-:W4:Y:S04]  /*3f8c0*/  LDL.LU R10, [R1+0x5cc] ;  /* 0x0005cc00010a7983 */ /* 0x000f280000300800 */
[----:B------:R-:W4:Y:S04]  /*3f8d0*/  LDL.LU R11, [R1+0x59c] ;  /* 0x00059c00010b7983 */ /* 0x000f280000300800 */
[----:B------:R-:W4:Y:S04]  /*3f8e0*/  LDL.LU R18, [R1+0x574] ;  /* 0x0005740001127983 */ /* 0x000f280000300800 */
[----:B------:R-:W4:Y:S04]  /*3f8f0*/  LDL.LU R23, [R1+0x520] ;  /* 0x0005200001177983 */ /* 0x000f280000300800 */
[----:B------:R-:W-:Y:S04]  /*3f900*/  STL [R1+0xa78], R15 ;  /* 0x000a780f01007387 */ /* 0x000fe80000100800 */
[----:B-1----:R-:W-:Y:S04]  /*3f910*/  STL [R1+0xa74], R13 ;  /* 0x000a740d01007387 */ /* 0x002fe80000100800 */
[----:B--2---:R0:W-:Y:S04]  /*3f920*/  STS.U16 [R16+UR6+0x6000], R21 ;  /* 0x0060001510007988 */ /* 0x0041e80008000406 */
[----:B---3--:R1:W-:Y:S04]  /*3f930*/  STS.U16 [R16+UR6+0x6800], R25 ;  /* 0x0068001910007988 */ /* 0x0083e80008000406 */
[----:B0-----:R-:W2:Y:S04]  /*3f940*/  LDL.LU R21, [R1+0x4d0] ;  /* 0x0004d00001157983 */ /* 0x001ea80000300800 */
[----:B-1----:R-:W3:Y:S04]  /*3f950*/  LDL.LU R25, [R1+0x4a0] ;  /* 0x0004a00001197983 */ /* 0x002ee80000300800 */
[----:B------:R-:W2:Y:S04]  /*3f960*/  LDL.LU R13, [R1+0x42c] ;  /* 0x00042c00010d7983 */ /* 0x000ea80000300800 */
[----:B----4-:R-:W-:Y:S04]  /*3f970*/  STS.U16 [R16+UR6+0x7800], R3 ;  /* 0x0078000310007988 */ /* 0x010fe80008000406 */
[----:B------:R-:W-:Y:S04]  /*3f980*/  STS.U16 [R16+UR6+0x8000], R0 ;  /* 0x0080000010007988 */ /* 0x000fe80008000406 */
[----:B------:R-:W-:Y:S04]  /*3f990*/  STS.U16 [R16+UR6+0x8800], R6 ;  /* 0x0088000610007988 */ /* 0x000fe80008000406 */
[----:B------:R-:W-:Y:S04]  /*3f9a0*/  STS.U16 [R16+UR6+0x9000], R7 ;  /* 0x0090000710007988 */ /* 0x000fe80008000406 */
[----:B------:R-:W-:Y:S04]  /*3f9b0*/  STS.U16 [R16+UR6], R14 ;  /* 0x0000000e10007988 */ /* 0x000fe80008000406 */
[----:B------:R-:W-:Y:S04]  /*3f9c0*/  STS.U16 [R16+UR6+0x800], R12 ;  /* 0x0008000c10007988 */ /* 0x000fe80008000406 */
[----:B------:R-:W-:Y:S04]  /*3f9d0*/  STS.U16 [R16+UR6+0x1000], R2 ;  /* 0x0010000210007988 */ /* 0x000fe80008000406 */
[----:B--2---:R0:W-:Y:S04]  /*3f9e0*/  STL [R1+0x2b48], R13 ;  /* 0x002b480d01007387 */ /* 0x0041e80000100800 */
[----:B0-----:R-:W2:Y:S04]  /*3f9f0*/  LDL.LU R13, [R1+0x44c] ;  /* 0x00044c00010d7983 */ /* 0x001ea80000300800 */
[----:B------:R-:W4:Y:S04]  /*3fa00*/  LDL.LU R3, [R1+0x40c] ;  /* 0x00040c0001037983 */ /* 0x000f280000300800 */
[----:B------:R-:W4:Y:S04]  /*3fa10*/  LDL.LU R0, [R1+0x3ec] ;  /* 0x0003ec0001007983 */ /* 0x000f280000300800 */
[----:B------:R-:W4:Y:S04]  /*3fa20*/  LDL.LU R6, [R1+0x3cc] ;  /* 0x0003cc0001067983 */ /* 0x000f280000300800 */
[----:B------:R0:W-:Y:S04]  /*3fa30*/  STS.U16 [R16+UR6+0x9800], R8 ;  /* 0x0098000810007988 */ /* 0x0001e80008000406 */
[----:B------:R-:W4:Y:S04]  /*3fa40*/  LDL.LU R7, [R1+0x3ac] ;  /* 0x0003ac0001077983 */ /* 0x000f280000300800 */
[----:B------:R1:W-:Y:S04]  /*3fa50*/  STS.U16 [R16+UR6+0xa000], R9 ;  /* 0x00a0000910007988 */ /* 0x0003e80008000406 */
[----:B------:R3:W-:Y:S04]  /*3fa60*/  STS.U16 [R16+UR6+0xa800], R10 ;  /* 0x00a8000a10007988 */ /* 0x0007e80008000406 */
[----:B------:R3:W-:Y:S04]  /*3fa70*/  STS.U16 [R16+UR6+0xb000], R11 ;  /* 0x00b0000b10007988 */ /* 0x0007e80008000406 */
[----:B------:R3:W-:Y:S04]  /*3fa80*/  STS.U16 [R16+UR6+0xb800], R18 ;  /* 0x00b8001210007988 */ /* 0x0007e80008000406 */
[----:B------:R3:W-:Y:S04]  /*3fa90*/  STS.U16 [R16+UR6+0xc000], R23 ;  /* 0x00c0001710007988 */ /* 0x0007e80008000406 */
[----:B0-----:R-:W4:Y:S04]  /*3faa0*/  LDL.LU R8, [R1+0x38c] ;  /* 0x00038c0001087983 */ /* 0x001f280000300800 */
[----:B-1----:R-:W4:Y:S04]  /*3fab0*/  LDL.LU R9, [R1+0x36c] ;  /* 0x00036c0001097983 */ /* 0x002f280000300800 */
[----:B---3--:R-:W3:Y:S04]  /*3fac0*/  LDL.LU R10, [R1+0x34c] ;  /* 0x00034c00010a7983 */ /* 0x008ee80000300800 */
[----:B------:R-:W3:Y:S04]  /*3fad0*/  LDL.LU R11, [R1+0x32c] ;  /* 0x00032c00010b7983 */ /* 0x000ee80000300800 */
[----:B------:R-:W3:Y:S04]  /*3fae0*/  LDL.LU R18, [R1+0x300] ;  /* 0x0003000001127983 */ /* 0x000ee80000300800 */
[----:B------:R-:W3:Y:S04]  /*3faf0*/  LDL.LU R23, [R1+0x2e0] ;  /* 0x0002e00001177983 */ /* 0x000ee80000300800 */
[----:B------:R-:W3:Y:S04]  /*3fb00*/  LDL.LU R15, [R1+0x2c0] ;  /* 0x0002c000010f7983 */ /* 0x000ee80000300800 */
[----:B------:R-:W3:Y:S04]  /*3fb10*/  LDL.LU R17, [R1+0x2a0] ;  /* 0x0002a00001117983 */ /* 0x000ee80000300800 */
[----:B------:R-:W3:Y:S04]  /*3fb20*/  LDL.LU R14, [R1+0x280] ;  /* 0x00028000010e7983 */ /* 0x000ee80000300800 */
[----:B------:R-:W3:Y:S04]  /*3fb30*/  LDL.LU R12, [R1+0x260] ;  /* 0x00026000010c7983 */ /* 0x000ee80000300800 */
[----:B------:R0:W-:Y:S04]  /*3fb40*/  STS.U16 [R16+UR6+0x1800], R29 ;  /* 0x0018001d10007988 */ /* 0x0001e80008000406 */
[----:B------:R-:W3:Y:S04]  /*3fb50*/  LDL.LU R2, [R1+0x204] ;  /* 0x0002040001027983 */ /* 0x000ee80000300800 */
[----:B------:R1:W-:Y:S04]  /*3fb60*/  STS.U16 [R16+UR6+0x3800], R22 ;  /* 0x0038001610007988 */ /* 0x0003e80008000406 */
[----:B------:R1:W-:Y:S04]  /*3fb70*/  STS.U16 [R16+UR6+0x7000], R27 ;  /* 0x0070001b10007988 */ /* 0x0003e80008000406 */
[----:B------:R1:W-:Y:S04]  /*3fb80*/  STS.U16 [R16+UR6+0x2000], R28 ;  /* 0x0020001c10007988 */ /* 0x0003e80008000406 */
[----:B------:R1:W-:Y:S04]  /*3fb90*/  STS.U16 [R16+UR6+0x2800], R26 ;  /* 0x0028001a10007988 */ /* 0x0003e80008000406 */
[----:B------:R1:W-:Y:S04]  /*3fba0*/  STS.U16 [R16+UR6+0x3000], R24 ;  /* 0x0030001810007988 */ /* 0x0003e80008000406 */
[----:B0-----:R-:W3:Y:S04]  /*3fbb0*/  LDL.LU R29, [R1+0x1e8] ;  /* 0x0001e800011d7983 */ /* 0x001ee80000300800 */
[----:B-1----:R-:W3:Y:S04]  /*3fbc0*/  LDL.LU R22, [R1+0x11c] ;  /* 0x00011c0001167983 */ /* 0x002ee80000300800 */
        /* <DEDUP_REMOVED lines=15> */
[----:B------:R-:W3:Y:S04]  /*3fcc0*/  LDL.LU R25, [R1+0x38] ;  /* 0x0000380001197983 */ /* 0x000ee80000300800 */
[----:B--2---:R0:W-:Y:S04]  /*3fcd0*/  STS.U16 [R16+UR6+0xd800], R13 ;  /* 0x00d8000d10007988 */ /* 0x0041e80008000406 */
[----:B0-----:R-:W2:Y:S04]  /*3fce0*/  LDL.LU R13, [R1+0x2b48] ;  /* 0x002b4800010d7983 */ /* 0x001ea80000300800 */
[----:B----4-:R-:W-:Y:S04]  /*3fcf0*/  STS.U16 [R16+UR6+0xe800], R3 ;  /* 0x00e8000310007988 */ /* 0x010fe80008000406 */
        /* <DEDUP_REMOVED lines=21> */
[----:B------:R-:W4:Y:S04]  /*3fe50*/  LDL.LU R8, [R1+0x2b30] ;  /* 0x002b300001087983 */ /* 0x000f280000300800 */
        /* <DEDUP_REMOVED lines=13> */
[----:B------:R-:W-:Y:S04]  /*3ff30*/  STS.U16 [R16+UR6+0x13800], R15 ;  /* 0x0138000f10007988 */ /* 0x000fe80008000406 */
[----:B------:R-:W-:Y:S04]  /*3ff40*/  STS.U16 [R16+UR6+0x14000], R17 ;  /* 0x0140001110007988 */ /* 0x000fe80008000406 */
[----:B------:R-:W-:Y:S04]  /*3ff50*/  STS.U16 [R16+UR6+0x14800], R14 ;  /* 0x0148000e10007988 */ /* 0x000fe80008000406 */
[----:B------:R-:W-:Y:S04]  /*3ff60*/  STS.U16 [R16+UR6+0x15000], R12 ;  /* 0x0150000c10007988 */ /* 0x000fe80008000406 */
[----:B0-----:R-:W4:Y:S04]  /*3ff70*/  LDL.LU R19, [R1+0x8f8] ;  /* 0x0008f80001137983 */ /* 0x001f280000300800 */
[----:B-1----:R-:W4:Y:S04]  /*3ff80*/  LDL.LU R25, [R1+0x8d8] ;  /* 0x0008d80001197983 */ /* 0x002f280000300800 */
[----:B------:R-:W-:Y:S04]  /*3ff90*/  STS.U16 [R16+UR6+0x15800], R2 ;  /* 0x0158000210007988 */ /* 0x000fe80008000406 */
[----:B------:R-:W-:Y:S04]  /*3ffa0*/  STS.U16 [R16+UR6+0x16000], R29 ;  /* 0x0160001d10007988 */ /* 0x000fe80008000406 */
[----:B------:R-:W-:Y:S04]  /*3ffb0*/  STS.U16 [R16+UR6+0x17800], R28 ;  /* 0x0178001c10007988 */ /* 0x000fe80008000406 */
[----:B------:R-:W-:Y:S04]  /*3ffc0*/  STS.U16 [R16+UR6+0x18000], R26 ;  /* 0x0180001a10007988 */ /* 0x000fe80008000406 */
[----:B------:R-:W-:Y:S04]  /*3ffd0*/  STS.U16 [R16+UR6+0x18800], R24 ;  /* 0x0188001810007988 */ /* 0x000fe80008000406 */
[----:B--2---:R-:W-:Y:S04]  /*3ffe0*/  STS.U16 [R16+UR6+0x1f800], R6 ;  /* 0x01f8000610007988 */ /* 0x004fe80008000406 */
[----:B---3--:R-:W-:Y:S04]  /*3fff0*/  STS.U16 [R16+UR6+0x1e000], R9 ;  /* 0x01e0000910007988 */ /* 0x008fe80008000406 */
[----:B----4-:R0:W-:Y:S04]  /*40000*/  STS.U16 [R16+UR6+0x1d800], R10 ;  /* 0x01d8000a10007988 */ /* 0x0101e80008000406 */
[----:B------:R1:W-:Y:S04]  /*40010*/  STS.U16 [R16+UR6+0x1e800], R8 ;  /* 0x01e8000810007988 */ /* 0x0003e80008000406 */
[----:B------:R2:W-:Y:S04]  /*40020*/  STS.U16 [R16+UR6+0x1f000], R7 ;  /* 0x01f0000710007988 */ /* 0x0005e80008000406 */
[----:B------:R-:W-:Y:S04]  /*40030*/  STS.U16 [R16+UR6+0x1c000], R23 ;  /* 0x01c0001710007988 */ /* 0x000fe80008000406 */
[----:B------:R-:W-:Y:S04]  /*40040*/  STS.U16 [R16+UR6+0x1c800], R18 ;  /* 0x01c8001210007988 */ /* 0x000fe80008000406 */
[----:B------:R3:W-:Y:S04]  /*40050*/  STS.U16 [R16+UR6+0x1d000], R11 ;  /* 0x01d0000b10007988 */ /* 0x0007e80008000406 */
[----:B0-----:R-:W4:Y:S04]  /*40060*/  LDL.LU R10, [R1+0x978] ;  /* 0x00097800010a7983 */ /* 0x001f280000300800 */
[----:B------:R-:W4:Y:S04]  /*40070*/  LDL.LU R9, [R1+0x9a8] ;  /* 0x0009a80001097983 */ /* 0x000f280000300800 */
[----:B-1----:R-:W4:Y:S04]  /*40080*/  LDL.LU R8, [R1+0x9c8] ;  /* 0x0009c80001087983 */ /* 0x002f280000300800 */
[----:B--2---:R-:W2:Y:S01]  /*40090*/  LDL.LU R7, [R1+0x9e8] ;  /* 0x0009e80001077983 */ /* 0x004ea20000300800 */
[----:B------:R-:W-:-:S03]  /*400a0*/  LOP3.LUT R6, R16, 0x10, RZ, 0x3c, !PT ;  /* 0x0000001010067812 */ /* 0x000fc600078e3cff */
        /* <DEDUP_REMOVED lines=16> */
[----:B0-----:R-:W3:Y:S04]  /*401b0*/  LDL.LU R22, [R1+0x4c8] ;  /* 0x0004c80001167983 */ /* 0x001ee80000300800 */
[----:B-1----:R-:W3:Y:S04]  /*401c0*/  LDL.LU R27, [R1+0x474] ;  /* 0x00047400011b7983 */ /* 0x002ee80000300800 */
[----:B------:R-:W3:Y:S04]  /*401d0*/  LDL.LU R20, [R1+0x448] ;  /* 0x0004480001147983 */ /* 0x000ee80000300800 */
[----:B------:R0:W-:Y:S04]  /*401e0*/  STS.U16 [R6+UR6+0x4100], R5 ;  /* 0x0041000506007988 */ /* 0x0001e80008000406 */
[----:B------:R1:W-:Y:S04]  /*401f0*/  STS.U16 [R6+UR6+0x4900], R4 ;  /* 0x0049000406007988 */ /* 0x0003e80008000406 */
[----:B------:R1:W-:Y:S04]  /*40200*/  STS.U16 [R6+UR6+0x5100], R21 ;  /* 0x0051001506007988 */ /* 0x0003e80008000406 */
[----:B0-----:R-:W3:Y:S04]  /*40210*/  LDL.LU R5, [R1+0x428] ;  /* 0x0004280001057983 */ /* 0x001ee80000300800 */
[----:B-1----:R-:W3:Y:S04]  /*40220*/  LDL.LU R4, [R1+0x408] ;  /* 0x0004080001047983 */ /* 0x002ee80000300800 */
[----:B------:R-:W3:Y:S04]  /*40230*/  LDL.LU R21, [R1+0x3e8] ;  /* 0x0003e80001157983 */ /* 0x000ee80000300800 */
[----:B------:R0:W-:Y:S04]  /*40240*/  STS.U16 [R6+UR6+0x5900], R19 ;  /* 0x0059001306007988 */ /* 0x0001e80008000406 */
[----:B------:R1:W-:Y:S04]  /*40250*/  STS.U16 [R6+UR6+0x6100], R25 ;  /* 0x0061001906007988 */ /* 0x0003e80008000406 */
[----:B0-----:R-:W3:Y:S04]  /*40260*/  LDL.LU R19, [R1+0x3c8] ;  /* 0x0003c80001137983 */ /* 0x001ee80000300800 */
[----:B-1----:R-:W3:Y:S04]  /*40270*/  LDL.LU R25, [R1+0x3a8] ;  /* 0x0003a80001197983 */ /* 0x002ee80000300800 */
[----:B----4-:R-:W-:Y:S04]  /*40280*/  STS.U16 [R6+UR6+0x3900], R10 ;  /* 0x0039000a06007988 */ /* 0x010fe80008000406 */
[----:B--2---:R-:W-:Y:S04]  /*40290*/  STS.U16 [R6+UR6+0x2100], R7 ;  /* 0x0021000706007988 */ /* 0x004fe80008000406 */
[----:B------:R-:W-:Y:S04]  /*402a0*/  STS.U16 [R6+UR6+0x2900], R8 ;  /* 0x0029000806007988 */ /* 0x000fe80008000406 */
[----:B------:R-:W-:Y:S04]  /*402b0*/  STS.U16 [R6+UR6+0x3100], R9 ;  /* 0x0031000906007988 */ /* 0x000fe80008000406 */
[----:B---3--:R-:W-:Y:S04]  /*402c0*/  STS.U16 [R6+UR6+0x1900], R16 ;  /* 0x0019001006007988 */ /* 0x008fe80008000406 */
[----:B------:R-:W-:Y:S04]  /*402d0*/  STS.U16 [R6+UR6+0x9900], R12 ;  /* 0x0099000c06007988 */ /* 0x000fe80008000406 */
[----:B------:R-:W-:Y:S04]  /*402e0*/  STS.U16 [R6+UR6+0xa900], R29 ;  /* 0x00a9001d06007988 */ /* 0x000fe80008000406 */
[----:B------:R-:W-:Y:S04]  /*402f0*/  STS.U16 [R6+UR6+0xb100], R28 ;  /* 0x00b1001c06007988 */ /* 0x000fe80008000406 */
[----:B------:R-:W-:Y:S04]  /*40300*/  STS.U16 [R6+UR6+0xb900], R26 ;  /* 0x00b9001a06007988 */ /* 0x000fe80008000406 */
[----:B------:R0:W-:Y:S04]  /*40310*/  STS.U16 [R6+UR6+0xd100], R27 ;  /* 0x00d1001b06007988 */ /* 0x0001e80008000406 */
[----:B0-----:R-:W2:Y:S04]  /*40320*/  LDL.LU R27, [R1+0x388] ;  /* 0x00038800011b7983 */ /* 0x001ea80000300800 */
[----:B------:R-:W3:Y:S04]  /*40330*/  LDL.LU R16, [R1+0x368] ;  /* 0x0003680001107983 */ /* 0x000ee80000300800 */
[----:B------:R-:W4:Y:S04]  /*40340*/  LDL.LU R7, [R1+0x348] ;  /* 0x0003480001077983 */ /* 0x000f280000300800 */
[----:B------:R-:W3:Y:S04]  /*40350*/  LDL.LU R8, [R1+0x328] ;  /* 0x0003280001087983 */ /* 0x000ee80000300800 */
[----:B------:R-:W3:Y:S04]  /*40360*/  LDL.LU R9, [R1+0x2fc] ;  /* 0x0002fc0001097983 */ /* 0x000ee80000300800 */
[----:B------:R-:W3:Y:S04]  /*40370*/  LDL.LU R10, [R1+0x2dc] ;  /* 0x0002dc00010a7983 */ /* 0x000ee80000300800 */
[----:B------:R-:W4:Y:S04]  /*40380*/  LDL.LU R12, [R1+0x2bc] ;  /* 0x0002bc00010c7983 */ /* 0x000f280000300800 */
[----:B------:R-:W3:Y:S04]  /*40390*/  LDL.LU R29, [R1+0x29c] ;  /* 0x00029c00011d7983 */ /* 0x000ee80000300800 */
[----:B------:R-:W3:Y:S04]  /*403a0*/  LDL.LU R28, [R1+0x27c] ;  /* 0x00027c00011c7983 */ /* 0x000ee80000300800 */
[----:B------:R0:W-:Y:S04]  /*403b0*/  STS.U16 [R6+UR6+0xf100], R21 ;  /* 0x00f1001506007988 */ /* 0x0001e80008000406 */
[----:B------:R-:W3:Y:S04]  /*403c0*/  LDL.LU R26, [R1+0x25c] ;  /* 0x00025c00011a7983 */ /* 0x000ee80000300800 */
[----:B0-----:R-:W3:Y:S04]  /*403d0*/  LDL.LU R21, [R1+0x228] ;  /* 0x0002280001157983 */ /* 0x001ee80000300800 */
[----:B------:R0:W-:Y:S04]  /*403e0*/  STS.U16 [R6+UR6+0x6900], R11 ;  /* 0x0069000b06007988 */ /* 0x0001e80008000406 */
        /* <DEDUP_REMOVED lines=27> */
[----:B--2---:R0:W-:Y:S04]  /*405a0*/  STS.U16 [R6+UR6+0x10900], R27 ;  /* 0x0109001b06007988 */ /* 0x0041e80008000406 */
[----:B----4-:R1:W-:Y:S04]  /*405b0*/  STS.U16 [R6+UR6+0x13900], R12 ;  /* 0x0139000c06007988 */ /* 0x0103e80008000406 */
[----:B---3--:R2:W-:Y:S04]  /*405c0*/  STS.U16 [R6+UR6+0x14100], R29 ;  /* 0x0141001d06007988 */ /* 0x0085e80008000406 */
[----:B0-----:R-:W3:Y:S04]  /*405d0*/  LDL.LU R27, [R1+0x70] ;  /* 0x00007000011b7983 */ /* 0x001ee80000300800 */
[----:B------:R0:W-:Y:S04]  /*405e0*/  STS.U16 [R6+UR6+0x14900], R28 ;  /* 0x0149001c06007988 */ /* 0x0001e80008000406 */
[----:B------:R4:W-:Y:S04]  /*405f0*/  STS.U16 [R6+UR6+0x15100], R26 ;  /* 0x0151001a06007988 */ /* 0x0009e80008000406 */
[----:B-1----:R-:W3:Y:S04]  /*40600*/  LDL.LU R12, [R1+0x64] ;  /* 0x00006400010c7983 */ /* 0x002ee80000300800 */
[----:B--2---:R-:W2:Y:S04]  /*40610*/  LDL.LU R29, [R1+0x2c] ;  /* 0x00002c00011d7983 */ /* 0x004ea80000300800 */
[----:B0-----:R-:W2:Y:S04]  /*40620*/  LDL.LU R28, [R1+0x24] ;  /* 0x00002400011c7983 */ /* 0x001ea80000300800 */
[----:B------:R0:W-:Y:S04]  /*40630*/  STS.U16 [R6+UR6+0x15900], R21 ;  /* 0x0159001506007988 */ /* 0x0001e80008000406 */
[----:B----4-:R-:W4:Y:S04]  /*40640*/  LDL.LU R26, [R1+0xa80] ;  /* 0x000a8000011a7983 */ /* 0x010f280000300800 */
[----:B0-----:R-:W4:Y:S04]  /*40650*/  LDL R21, [R1+0x460] ;  /* 0x0004600001157983 */ /* 0x001f280000100800 */
[----:B------:R0:W-:Y:S04]  /*40660*/  STS.U16 [R6+UR6+0x19100], R2 ;  /* 0x0191000206007988 */ /* 0x0001e80008000406 */
[----:B0-----:R-:W4:Y:S04]  /*40670*/  LDL.LU R2, [R1+0xc5c] ;  /* 0x000c5c0001027983 */ /* 0x001f280000300800 */
[----:B------:R0:W-:Y:S02]  /*40680*/  STS.U16 [R6+UR6+0x1f100], R0 ;  /* 0x01f1000006007988 */ /* 0x0001e40008000406 */
[----:B0-----:R-:W0:Y:S02]  /*40690*/  S2R R0, SR_TID.X ;  /* 0x0000000000007919 */ /* 0x001e240000002100 */
        /* <DEDUP_REMOVED lines=13> */
[----:B------:R0:W-:Y:S04]  /*40770*/  STS.U16 [R6+UR6+0x1a100], R22 ;  /* 0x01a1001606007988 */ /* 0x0001e80008000406 */
[----:B------:R0:W-:Y:S04]  /*40780*/  STS.U16 [R6+UR6+0x1a900], R20 ;  /* 0x01a9001406007988 */ /* 0x0001e80008000406 */
[----:B------:R0:W-:Y:S04]  /*40790*/  STS.U16 [R6+UR6+0x1b100], R5 ;  /* 0x01b1000506007988 */ /* 0x0001e80008000406 */
[----:B------:R0:W-:Y:S04]  /*407a0*/  STS.U16 [R6+UR6+0x1b900], R4 ;  /* 0x01b9000406007988 */ /* 0x0001e80008000406 */
[----:B------:R0:W-:Y:S04]  /*407b0*/  STS.U16 [R6+UR6+0x1c100], R19 ;  /* 0x01c1001306007988 */ /* 0x0001e80008000406 */
[----:B------:R0:W-:Y:S04]  /*407c0*/  STS.U16 [R6+UR6+0x1c900], R25 ;  /* 0x01c9001906007988 */ /* 0x0001e80008000406 */
[----:B-1----:R-:W4:Y:S04]  /*407d0*/  LDL.LU R24, [R1+0xa8] ;  /* 0x0000a80001187983 */ /* 0x002f280000300800 */
[----:B0-----:R-:W4:Y:S04]  /*407e0*/  LDL.LU R22, [R1+0xa54] ;  /* 0x000a540001167983 */ /* 0x001f280000300800 */
[----:B------:R-:W4:Y:S04]  /*407f0*/  LDL.LU R20, [R1+0xa38] ;  /* 0x000a380001147983 */ /* 0x000f280000300800 */
[----:B------:R-:W4:Y:S04]  /*40800*/  LDL.LU R5, [R1+0xa1c] ;  /* 0x000a1c0001057983 */ /* 0x000f280000300800 */
[----:B------:R-:W4:Y:S04]  /*40810*/  LDL.LU R4, [R1+0x9fc] ;  /* 0x0009fc0001047983 */ /* 0x000f280000300800 */
[----:B------:R-:W4:Y:S04]  /*40820*/  LDL.LU R19, [R1+0x9e0] ;  /* 0x0009e00001137983 */ /* 0x000f280000300800 */
[----:B------:R-:W4:Y:S01]  /*40830*/  LDL.LU R25, [R1+0x9c0] ;  /* 0x0009c00001197983 */ /* 0x000f220000300800 */
[----:B------:R-:W-:-:S04]  /*40840*/  LOP3.LUT R3, R0, 0x7, RZ, 0xc0, !PT ;  /* 0x0000000700037812 */ /* 0x000fc800078ec0ff */
[----:B------:R-:W-:Y:S01]  /*40850*/  SHF.L.U32 R23, R3, 0x4, RZ ;  /* 0x0000000403177819 */ /* 0x000fe200000006ff */
[----:B---3--:R0:W-:Y:S04]  /*40860*/  STS.U16 [R6+UR6+0x1d100], R27 ;  /* 0x01d1001b06007988 */ /* 0x0081e80008000406 */
[----:B------:R-:W-:Y:S04]  /*40870*/  STS.U16 [R6+UR6+0x1d900], R12 ;  /* 0x01d9000c06007988 */ /* 0x000fe80008000406 */
[----:B--2---:R-:W-:Y:S04]  /*40880*/  STS.U16 [R6+UR6+0x1e100], R29 ;  /* 0x01e1001d06007988 */ /* 0x004fe80008000406 */
[----:B------:R1:W-:Y:S04]  /*40890*/  STS.U16 [R6+UR6+0x1e900], R28 ;  /* 0x01e9001c06007988 */ /* 0x0003e80008000406 */
[----:B0-----:R-:W2:Y:S01]  /*408a0*/  LDL.LU R27, [R1+0x990] ;  /* 0x00099000011b7983 */ /* 0x001ea20000300800 */
[----:B----4-:R-:W-:Y:S01]  /*408b0*/  FADD R7, -R21, R26 ;  /* 0x0000001a15077221 */ /* 0x010fe20000000100 */
[----:B-1----:R-:W-:-:S02]  /*408c0*/  SHF.L.U32 R6, R0, 0x1, RZ ;  /* 0x0000000100067819 */ /* 0x002fc400000006ff */
[----:B------:R-:W3:Y:S01]  /*408d0*/  LDL.LU R21, [R1+0x970] ;  /* 0x0009700001157983 */ /* 0x000ee20000300800 */
[----:B------:R-:W-:-:S04]  /*408e0*/  FMUL R7, R7, 1.4426950216293334961 ;  /* 0x3fb8aa3b07077820 */ /* 0x000fc80000400000 */
[----:B------:R0:W1:Y:S01]  /*408f0*/  MUFU.EX2 R8, R7 ;  /* 0x0000000700087308 */ /* 0x0000620000000800 */
[----:B------:R-:W-:Y:S02]  /*40900*/  LOP3.LUT R6, R23, 0x30, R6, 0x78, !PT ;  /* 0x0000003017067812 */ /* 0x000fe400078e7806 */
[----:B0-----:R-:W-:-:S05]  /*40910*/  LOP3.LUT R7, R0, 0x60, RZ, 0xc0, !PT ;  /* 0x0000006000077812 */ /* 0x001fca00078ec0ff */
[----:B------:R-:W-:Y:S01]  /*40920*/  IMAD R3, R3, 0x4, R7 ;  /* 0x0000000403037824 */ /* 0x000fe200078e0207 */
[----:B-1----:R-:W-:Y:S01]  /*40930*/  STL [R1+0x2c0], R8 ;  /* 0x0002c00801007387 */ /* 0x002fe20000100800 */
[----:B------:R-:W-:-:S03]  /*40940*/  FFMA R2, R8, R2, R13 ;  /* 0x0000000208027223 */ /* 0x000fc6000000000d */
[----:B------:R-:W-:Y:S01]  /*40950*/  LEA R3, R3, R6, 0x6 ;  /* 0x0000000603037211 */ /* 0x000fe200078e30ff */
[----:B------:R-:W-:Y:S04]  /*40960*/  STL [R1+0x2b08], R0 ;  /* 0x002b080001007387 */ /* 0x000fe80000100800 */
[----:B------:R-:W-:Y:S04]  /*40970*/  STL [R1+0x2b0c], R7 ;  /* 0x002b0c0701007387 */ /* 0x000fe80000100800 */
[----:B------:R0:W-:Y:S04]  /*40980*/  STL [R1+0x2b10], R23 ;  /* 0x002b101701007387 */ /* 0x0001e80000100800 */
[----:B------:R-:W-:Y:S04]  /*40990*/  STL [R1+0x2a7c], R3 ;  /* 0x002a7c0301007387 */ /* 0x000fe80000100800 */
[----:B------:R-:W-:Y:S04]  /*409a0*/  STL [R1+0xc5c], R2 ;  /* 0x000c5c0201007387 */ /* 0x000fe80000100800 */
[----:B0-----:R-:W4:Y:S04]  /*409b0*/  LDL.LU R23, [R1+0x910] ;  /* 0x0009100001177983 */ /* 0x001f280000300800 */
[----:B----4-:R0:W-:Y:S04]  /*409c0*/  STL [R1+0x2b14], R23 ;  /* 0x002b141701007387 */ /* 0x0101e80000100800 */
[----:B0-----:R-:W4:Y:S01]  /*409d0*/  LDL.LU R23, [R1+0x930] ;  /* 0x0009300001177983 */ /* 0x001f220000300800 */
[----:B------:R-:W0:Y:S02]  /*409e0*/  S2R R16, SR_TID.X ;  /* 0x0000000000107919 */ /* 0x000e240000002100 */
[----:B0-----:R-:W-:Y:S01]  /*409f0*/  LOP3.LUT R16, R16, 0x7f, RZ, 0xc0, !PT ;  /* 0x0000007f10107812 */ /* 0x001fe200078ec0ff */
[----:B----4-:R0:W-:Y:S04]  /*40a00*/  STL [R1+0x2b18], R23 ;  /* 0x002b181701007387 */ /* 0x0101e80000100800 */
[----:B0-----:R-:W4:Y:S01]  /*40a10*/  LDL.LU R23, [R1+0x950] ;  /* 0x0009500001177983 */ /* 0x001f220000300800 */
[----:B------:R-:W-:-:S03]  /*40a20*/  SHF.L.U32 R16, R16, 0x1, RZ ;  /* 0x0000000110107819 */ /* 0x000fc600000006ff */
[----:B------:R-:W4:Y:S04]  /*40a30*/  LDL.LU R7, [R1+0x8f0] ;  /* 0x0008f00001077983 */ /* 0x000f280000300800 */
[----:B------:R-:W4:Y:S01]  /*40a40*/  LDL.LU R0, [R1+0x8d0] ;  /* 0x0008d00001007983 */ /* 0x000f220000300800 */
[----:B------:R-:W-:-:S05]  /*40a50*/  LOP3.LUT R6, R16, 0x20, RZ, 0x3c, !PT ;  /* 0x0000002010067812 */ /* 0x000fca00078e3cff */
[----:B------:R0:W-:Y:S04]  /*40a60*/  STS.U16 [R6+UR6+0x2a00], R19 ;  /* 0x002a001306007988 */ /* 0x0001e80008000406 */
[----:B------:R1:W-:Y:S04]  /*40a70*/  STS.U16 [R6+UR6+0x3200], R25 ;  /* 0x0032001906007988 */ /* 0x0003e80008000406 */
[----:B0-----:R-:W4:Y:S04]  /*40a80*/  LDL.LU R19, [R1+0x8b0] ;  /* 0x0008b00001137983 */ /* 0x001f280000300800 */
[----:B-1----:R-:W4:Y:S04]  /*40a90*/  LDL.LU R25, [R1+0x890] ;  /* 0x0008900001197983 */ /* 0x002f280000300800 */
        /* <DEDUP_REMOVED lines=20> */
[----:B-1----:R-:W2:Y:S04]  /*40be0*/  LDL.LU R24, [R1+0x3a0] ;  /* 0x0003a00001187983 */ /* 0x002ea80000300800 */
[----:B------:R0:W-:Y:S04]  /*40bf0*/  STS.U16 [R6+UR6+0x1200], R20 ;  /* 0x0012001406007988 */ /* 0x0001e80008000406 */
[----:B---3--:R-:W3:Y:S04]  /*40c00*/  LDL.LU R22, [R1+0x380] ;  /* 0x0003800001167983 */ /* 0x008ee80000300800 */
[----:B------:R1:W-:Y:S04]  /*40c10*/  STS.U16 [R6+UR6+0x1a00], R5 ;  /* 0x001a000506007988 */ /* 0x0003e80008000406 */
[----:B------:R1:W-:Y:S04]  /*40c20*/  STS.U16 [R6+UR6+0x2200], R4 ;  /* 0x0022000406007988 */ /* 0x0003e80008000406 */
[----:B------:R1:W-:Y:S04]  /*40c30*/  STS.U16 [R6+UR6+0x4200], R21 ;  /* 0x0042001506007988 */ /* 0x0003e80008000406 */
[----:B0-----:R-:W3:Y:S04]  /*40c40*/  LDL.LU R20, [R1+0x360] ;  /* 0x0003600001147983 */ /* 0x001ee80000300800 */
[----:B-1----:R-:W3:Y:S04]  /*40c50*/  LDL.LU R5, [R1+0x340] ;  /* 0x0003400001057983 */ /* 0x002ee80000300800 */
[----:B------:R-:W3:Y:S04]  /*40c60*/  LDL.LU R4, [R1+0x314] ;  /* 0x0003140001047983 */ /* 0x000ee80000300800 */
[----:B------:R-:W3:Y:S04]  /*40c70*/  LDL.LU R21, [R1+0x2f4] ;  /* 0x0002f40001157983 */ /* 0x000ee80000300800 */
[----:B----4-:R0:W-:Y:S04]  /*40c80*/  STS.U16 [R6+UR6+0x4a00], R23 ;  /* 0x004a001706007988 */ /* 0x0101e80008000406 */
[----:B0-----:R-:W4:Y:S04]  /*40c90*/  LDL.LU R23, [R1+0x2b18] ;  /* 0x002b180001177983 */ /* 0x001f280000300800 */
[----:B----4-:R0:W-:Y:S04]  /*40ca0*/  STS.U16 [R6+UR6+0x5200], R23 ;  /* 0x0052001706007988 */ /* 0x0101e80008000406 */
[----:B0-----:R-:W4:Y:S04]  /*40cb0*/  LDL.LU R23, [R1+0x2b14] ;  /* 0x002b140001177983 */ /* 0x001f280000300800 */
[----:B------:R-:W-:Y:S04]  /*40cc0*/  STS.U16 [R6+UR6+0x6200], R7 ;  /* 0x0062000706007988 */ /* 0x000fe80008000406 */
[----:B------:R-:W-:Y:S04]  /*40cd0*/  STS.U16 [R6+UR6+0x6a00], R0 ;  /* 0x006a000006007988 */ /* 0x000fe80008000406 */
[----:B------:R-:W-:Y:S04]  /*40ce0*/  STS.U16 [R6+UR6+0x7200], R19 ;  /* 0x0072001306007988 */ /* 0x000fe80008000406 */
[----:B------:R-:W-:Y:S04]  /*40cf0*/  STS.U16 [R6+UR6+0x7a00], R25 ;  /* 0x007a001906007988 */ /* 0x000fe80008000406 */
[----:B--2---:R-:W-:Y:S04]  /*40d00*/  STS.U16 [R6+UR6+0xd200], R27 ;  /* 0x00d2001b06007988 */ /* 0x004fe80008000406 */
[----:B------:R-:W-:Y:S04]  /*40d10*/  STS.U16 [R6+UR6+0x9200], R3 ;  /* 0x0092000306007988 */ /* 0x000fe80008000406 */
[----:B------:R-:W-:Y:S04]  /*40d20*/  STS.U16 [R6+UR6+0xa200], R9 ;  /* 0x00a2000906007988 */ /* 0x000fe80008000406 */
[----:B------:R-:W-:Y:S04]  /*40d30*/  STS.U16 [R6+UR6+0xaa00], R10 ;  /* 0x00aa000a06007988 */ /* 0x000fe80008000406 */
[----:B------:R-:W-:Y:S04]  /*40d40*/  STS.U16 [R6+UR6+0xb200], R11 ;  /* 0x00b2000b06007988 */ /* 0x000fe80008000406 */
[----:B----4-:R0:W-:Y:S04]  /*40d50*/  STS.U16 [R6+UR6+0x5a00], R23 ;  /* 0x005a001706007988 */ /* 0x0101e80008000406 */
[----:B0-----:R-:W2:Y:S04]  /*40d60*/  LDL.LU R23, [R1+0x2b10] ;  /* 0x002b100001177983 */ /* 0x001ea80000300800 */
        /* <DEDUP_REMOVED lines=10> */
[----:B------:R1:W-:Y:S04]  /*40e10*/  STS.U16 [R6+UR6+0xc200], R15 ;  /* 0x00c2000f06007988 */ /* 0x0003e80008000406 */
[----:B------:R3:W-:Y:S04]  /*40e20*/  STS.U16 [R6+UR6+0xca00], R17 ;  /* 0x00ca001106007988 */ /* 0x0007e80008000406 */
[----:B------:R3:W-:Y:S04]  /*40e30*/  STS.U16 [R6+UR6+0xda00], R14 ;  /* 0x00da000e06007988 */ /* 0x0007e80008000406 */
[----:B------:R3:W-:Y:S04]  /*40e40*/  STS.U16 [R6+UR6+0xe200], R12 ;  /* 0x00e2000c06007988 */ /* 0x0007e80008000406 */
[----:B------:R3:W-:Y:S04]  /*40e50*/  STS.U16 [R6+UR6+0xea00], R2 ;  /* 0x00ea000206007988 */ /* 0x0007e80008000406 */
[----:B0-----:R-:W2:Y:S04]  /*40e60*/  LDL.LU R18, [R1+0x200] ;  /* 0x0002000001127983 */ /* 0x001ea80000300800 */
[----:B-1----:R-:W2:Y:S04]  /*40e70*/  LDL.LU R15, [R1+0x1e0] ;  /* 0x0001e000010f7983 */ /* 0x002ea80000300800 */
[----:B---3--:R-:W3:Y:S04]  /*40e80*/  LDL.LU R17, [R1+0x1c8] ;  /* 0x0001c80001117983 */ /* 0x008ee80000300800 */
        /* <DEDUP_REMOVED lines=8> */
[----:B------:R-:W-:Y:S04]  /*40f10*/  STS.U16 [R6+UR6+0x8a00], R13 ;  /* 0x008a000d06007988 */ /* 0x000fe80008000406 */
[----:B0-----:R-:W3:Y:S04]  /*40f20*/  LDL.LU R29, [R1+0x158] ;  /* 0x00015800011d7983 */ /* 0x001ee80000300800 */
[----:B-1----:R-:W3:Y:S04]  /*40f30*/  LDL.LU R28, [R1+0x138] ;  /* 0x00013800011c7983 */ /* 0x002ee80000300800 */
[----:B------:R-:W3:Y:S04]  /*40f40*/  LDL.LU R26, [R1+0x118] ;  /* 0x00011800011a7983 */ /* 0x000ee80000300800 */
[----:B------:R0:W-:Y:S04]  /*40f50*/  STS.U16 [R6+UR6+0x11a00], R20 ;  /* 0x011a001406007988 */ /* 0x0001e80008000406 */
[----:B------:R-:W3:Y:S04]  /*40f60*/  LDL.LU R24, [R1+0xf8] ;  /* 0x0000f80001187983 */ /* 0x000ee80000300800 */
[----:B------:R-:W3:Y:S04]  /*40f70*/  LDL.LU R22, [R1+0xd8] ;  /* 0x0000d80001167983 */ /* 0x000ee80000300800 */
[----:B------:R1:W-:Y:S04]  /*40f80*/  STS.U16 [R6+UR6+0x12200], R5 ;  /* 0x0122000506007988 */ /* 0x0003e80008000406 */
[----:B------:R1:W-:Y:S04]  /*40f90*/  STS.U16 [R6+UR6+0x12a00], R4 ;  /* 0x012a000406007988 */ /* 0x0003e80008000406 */
[----:B------:R1:W-:Y:S04]  /*40fa0*/  STS.U16 [R6+UR6+0x13200], R21 ;  /* 0x0132001506007988 */ /* 0x0003e80008000406 */
[----:B------:R2:W-:Y:S04]  /*40fb0*/  STS.U16 [R6+UR6+0x9a00], R8 ;  /* 0x009a000806007988 */ /* 0x0005e80008000406 */
[----:B0-----:R-:W3:Y:S04]  /*40fc0*/  LDL.LU R20, [R1+0xb8] ;  /* 0x0000b80001147983 */ /* 0x001ee80000300800 */
[----:B-1----:R-:W3:Y:S04]  /*40fd0*/  LDL.LU R5, [R1+0x88] ;  /* 0x0000880001057983 */ /* 0x002ee80000300800 */
[----:B------:R-:W3:Y:S04]  /*40fe0*/  LDL.LU R4, [R1+0x5c] ;  /* 0x00005c0001047983 */ /* 0x000ee80000300800 */
[----:B------:R-:W3:Y:S01]  /*40ff0*/  LDL.LU R21, [R1+0x34] ;  /* 0x0000340001157983 */ /* 0x000ee20000300800 */
[----:B----4-:R-:W-:-:S02]  /*41000*/  SHF.R.U32.HI R13, RZ, 0x1, R7 ;  /* 0x00000001ff0d7819 */ /* 0x010fc40000011607 */
[C---:B--2---:R-:W-:Y:S02]  /*41010*/  SHF.L.U32 R7, R0.reuse, 0x8, RZ ;  /* 0x0000000800077819 */ /* 0x044fe400000006ff */
[----:B------:R-:W-:Y:S01]  /*41020*/  LOP3.LUT R8, R0, 0x10, RZ, 0xc0, !PT ;  /* 0x0000001000087812 */ /* 0x000fe200078ec0ff */
[----:B------:R0:W-:Y:S01]  /*41030*/  STS.U16 [R6+UR6+0x13a00], R27 ;  /* 0x013a001b06007988 */ /* 0x0001e20008000406 */
[----:B------:R-:W-:-:S03]  /*41040*/  LOP3.LUT R23, R23, 0xf00, R7, 0xf8, !PT ;  /* 0x00000f0017177812 */ /* 0x000fc600078ef807 */
[----:B0-----:R-:W2:Y:S04]  /*41050*/  LDL.LU R27, [R1+0x10] ;  /* 0x00001000011b7983 */ /* 0x001ea80000300800 */
[----:B------:R0:W-:Y:S04]  /*41060*/  STL [R1+0x2ae8], R0 ;  /* 0x002ae80001007387 */ /* 0x0001e80000100800 */
[----:B0-----:R-:W4:Y:S04]  /*41070*/  LDL.LU R0, [R1+0x298] ;  /* 0x0002980001007983 */ /* 0x001f280000300800 */
[----:B------:R-:W3:Y:S04]  /*41080*/  LDL.LU R7, [R1+0x2b8] ;  /* 0x0002b80001077983 */ /* 0x000ee80000300800 */
[----:B------:R0:W-:Y:S02]  /*41090*/  STS.U16 [R6+UR6+0x8200], R16 ;  /* 0x0082001006007988 */ /* 0x0001e40008000406 */
[----:B0-----:R-:W0:Y:S01]  /*410a0*/  S2R R16, SR_TID.X ;  /* 0x0000000000107919 */ /* 0x001e220000002100 */
[----:B------:R-:W-:Y:S01]  /*410b0*/  LEA R13, R8, R13, 0x2 ;  /* 0x0000000d080d7211 */ /* 0x000fe200078e10ff */
[----:B------:R-:W-:Y:S04]  /*410c0*/  STL [R1+0x2a80], R23 ;  /* 0x002a801701007387 */ /* 0x000fe80000100800 */
[----:B------:R-:W-:Y:S01]  /*410d0*/  STL [R1+0x2a84], R13 ;  /* 0x002a840d01007387 */ /* 0x000fe20000100800 */
[----:B0-----:R-:W-:-:S04]  /*410e0*/  LOP3.LUT R16, R16, 0x7f, RZ, 0xc0, !PT ;  /* 0x0000007f10107812 */ /* 0x001fc800078ec0ff */
[----:B------:R-:W-:Y:S01]  /*410f0*/  SHF.L.U32 R16, R16, 0x1, RZ ;  /* 0x0000000110107819 */ /* 0x000fe200000006ff */
[----:B---3--:R0:W-:Y:S03]  /*41100*/  STS.U16 [R6+UR6+0x14200], R7 ;  /* 0x0142000706007988 */ /* 0x0081e60008000406 */
[----:B0-----:R-:W-:Y:S02]  /*41110*/  LOP3.LUT R7, R16, 0x30, RZ, 0x3c, !PT ;  /* 0x0000003010077812 */ /* 0x001fe400078e3cff */
[----:B------:R-:W3:Y:S04]  /*41120*/  LDL.LU R16, [R1+0x9e4] ;  /* 0x0009e40001107983 */ /* 0x000ee80000300800 */
[----:B---3--:R0:W-:Y:S04]  /*41130*/  STL [R1+0x2af8], R16 ;  /* 0x002af81001007387 */ /* 0x0081e80000100800 */
[----:B0-----:R-:W3:Y:S04]  /*41140*/  LDL.LU R16, [R1+0xa58] ;  /* 0x000a580001107983 */ /* 0x001ee80000300800 */
[----:B----4-:R-:W-:Y:S04]  /*41150*/  STS.U16 [R6+UR6+0x14a00], R0 ;  /* 0x014a000006007988 */ /* 0x010fe80008000406 */
        /* <DEDUP_REMOVED lines=11> */
[----:B---3--:R0:W-:Y:S04]  /*41210*/  STL [R1+0x2afc], R16 ;  /* 0x002afc1001007387 */ /* 0x0081e80000100800 */
        /* <DEDUP_REMOVED lines=24> */
[----:B--2---:R-:W2:Y:S04]  /*413a0*/  LDL.LU R26, [R1+0x594] ;  /* 0x00059400011a7983 */ /* 0x004ea80000300800 */
        /* <DEDUP_REMOVED lines=8> */
[----:B0-----:R-:W2:Y:S04]  /*41430*/  LDL.LU R4, [R1+0x468] ;  /* 0x0004680001047983 */ /* 0x001ea80000300800 */
[----:B-1----:R-:W2:Y:S04]  /*41440*/  LDL.LU R21, [R1+0x444] ;  /* 0x0004440001157983 */ /* 0x002ea80000300800 */
[----:B------:R-:W2:Y:S04]  /*41450*/  LDL.LU R27, [R1+0x424] ;  /* 0x00042400011b7983 */ /* 0x000ea80000300800 */
[----:B------:R-:W4:Y:S04]  /*41460*/  LDL.LU R25, [R1+0xa00] ;  /* 0x000a000001197983 */ /* 0x000f280000300800 */
[----:B------:R-:W2:Y:S04]  /*41470*/  LDL.LU R19, [R1+0xa3c] ;  /* 0x000a3c0001137983 */ /* 0x000ea80000300800 */
[----:B------:R-:W4:Y:S04]  /*41480*/  LDL.LU R6, [R1+0xa20] ;  /* 0x000a200001067983 */ /* 0x000f280000300800 */
[----:B---3--:R0:W-:Y:S04]  /*41490*/  STS.U16 [R7+UR6+0x300], R16 ;  /* 0x0003001007007988 */ /* 0x0081e80008000406 */
[----:B0-----:R-:W3:Y:S04]  /*414a0*/  LDL.LU R16, [R1+0x2afc] ;  /* 0x002afc0001107983 */ /* 0x001ee80000300800 */
[----:B---3--:R0:W-:Y:S04]  /*414b0*/  STS.U16 [R7+UR6+0xb00], R16 ;  /* 0x000b001007007988 */ /* 0x0081e80008000406 */
[----:B0-----:R-:W3:Y:S04]  /*414c0*/  LDL.LU R16, [R1+0x2af8] ;  /* 0x002af80001107983 */ /* 0x001ee80000300800 */
[----:B--2---:R-:W-:Y:S04]  /*414d0*/  STS.U16 [R7+UR6+0x1300], R19 ;  /* 0x0013001307007988 */ /* 0x004fe80008000406 */
[----:B----4-:R-:W-:Y:S04]  /*414e0*/  STS.U16 [R7+UR6+0x1b00], R6 ;  /* 0x001b000607007988 */ /* 0x010fe80008000406 */
[----:B------:R-:W-:Y:S04]  /*414f0*/  STS.U16 [R7+UR6+0x2300], R25 ;  /* 0x0023001907007988 */ /* 0x000fe80008000406 */
[----:B------:R-:W-:Y:S04]  /*41500*/  STS.U16 [R7+UR6+0x3300], R13 ;  /* 0x0033000d07007988 */ /* 0x000fe80008000406 */
[----:B---3--:R-:W-:Y:S04]  /*41510*/  STS.U16 [R7+UR6+0x2b00], R16 ;  /* 0x002b001007007988 */ /* 0x008fe80008000406 */
[----:B------:R-:W-:Y:S04]  /*41520*/  STS.U16 [R7+UR6+0x3b00], R8 ;  /* 0x003b000807007988 */ /* 0x000fe80008000406 */
[----:B------:R0:W-:Y:S04]  /*41530*/  STS.U16 [R7+UR6+0x7b00], R5 ;  /* 0x007b000507007988 */ /* 0x0001e80008000406 */
[----:B------:R1:W-:Y:S04]  /*41540*/  STS.U16 [R7+UR6+0xdb00], R4 ;  /* 0x00db000407007988 */ /* 0x0003e80008000406 */
[----:B------:R2:W-:Y:S04]  /*41550*/  STS.U16 [R7+UR6+0xc300], R24 ;  /* 0x00c3001807007988 */ /* 0x0005e80008000406 */
[----:B0-----:R-:W3:Y:S04]  /*41560*/  LDL.LU R5, [R1+0x404] ;  /* 0x0004040001057983 */ /* 0x001ee80000300800 */
[----:B-1----:R-:W4:Y:S04]  /*41570*/  LDL.LU R4, [R1+0x3e4] ;  /* 0x0003e40001047983 */ /* 0x002f280000300800 */
[----:B--2---:R-:W2:Y:S04]  /*41580*/  LDL.LU R24, [R1+0x3a4] ;  /* 0x0003a40001187983 */ /* 0x004ea80000300800 */
        /* <DEDUP_REMOVED lines=37> */
[----:B----4-:R-:W4:Y:S04]  /*417e0*/  LDL.LU R2, [R1+0x134] ;  /* 0x0001340001027983 */ /* 0x010f280000300800 */
[----:B------:R-:W4:Y:S04]  /*417f0*/  LDL.LU R29, [R1+0x114] ;  /* 0x00011400011d7983 */ /* 0x000f280000300800 */
[----:B------:R0:W-:Y:S04]  /*41800*/  STS.U16 [R7+UR6+0xbb00], R26 ;  /* 0x00bb001a07007988 */ /* 0x0001e80008000406 */
[----:B------:R-:W4:Y:S04]  /*41810*/  LDL.LU R28, [R1+0xf4] ;  /* 0x0000f400011c7983 */ /* 0x000f280000300800 */
[----:B------:R1:W-:Y:S04]  /*41820*/  STS.U16 [R7+UR6+0xcb00], R22 ;  /* 0x00cb001607007988 */ /* 0x0003e80008000406 */
[----:B------:R1:W-:Y:S04]  /*41830*/  STS.U16 [R7+UR6+0xd300], R20 ;  /* 0x00d3001407007988 */ /* 0x0003e80008000406 */
[----:B------:R1:W-:Y:S04]  /*41840*/  STS.U16 [R7+UR6+0xf300], R5 ;  /* 0x00f3000507007988 */ /* 0x0003e80008000406 */
[----:B------:R1:W-:Y:S04]  /*41850*/  STS.U16 [R7+UR6+0xfb00], R4 ;  /* 0x00fb000407007988 */ /* 0x0003e80008000406 */
[----:B0-----:R-:W4:Y:S04]  /*41860*/  LDL.LU R26, [R1+0xd4] ;  /* 0x0000d400011a7983 */ /* 0x001f280000300800 */
[----:B-1----:R-:W4:Y:S04]  /*41870*/  LDL.LU R22, [R1+0xb4] ;  /* 0x0000b40001167983 */ /* 0x002f280000300800 */
[----:B------:R-:W3:Y:S04]  /*41880*/  LDL.LU R20, [R1+0x84] ;  /* 0x0000840001147983 */ /* 0x000ee80000300800 */
[----:B------:R-:W4:Y:S04]  /*41890*/  LDL.LU R5, [R1+0x58] ;  /* 0x0000580001057983 */ /* 0x000f280000300800 */
[----:B------:R-:W4:Y:S04]  /*418a0*/  LDL.LU R4, [R1+0x30] ;  /* 0x0000300001047983 */ /* 0x000f280000300800 */
[----:B--2---:R0:W-:Y:S04]  /*418b0*/  STS.U16 [R7+UR6+0x10300], R24 ;  /* 0x0103001807007988 */ /* 0x0041e80008000406 */
[----:B0-----:R-:W2:Y:S04]  /*418c0*/  LDL.LU R24, [R1+0x2af4] ;  /* 0x002af40001187983 */ /* 0x001ea80000300800 */
[----:B------:R-:W-:Y:S04]  /*418d0*/  STS.U16 [R7+UR6+0x11300], R21 ;  /* 0x0113001507007988 */ /* 0x000fe80008000406 */
[----:B------:R-:W-:Y:S04]  /*418e0*/  STS.U16 [R7+UR6+0x16b00], R27 ;  /* 0x016b001b07007988 */ /* 0x000fe80008000406 */
        /* <DEDUP_REMOVED lines=10> */
[----:B-1----:R-:W2:Y:S04]  /*41990*/  LDL.LU R24, [R1+0x2af0] ;  /* 0x002af00001187983 */ /* 0x002ea80000300800 */
[----:B------:R-:W2:Y:S04]  /*419a0*/  LDL.LU R21, [R1+0x2aec] ;  /* 0x002aec0001157983 */ /* 0x000ea80000300800 */
[----:B------:R-:W2:Y:S01]  /*419b0*/  LDL.LU R27, [R1+0xc] ;  /* 0x00000c00011b7983 */ /* 0x000ea20000300800 */
[----:B0-----:R-:W-:-:S05]  /*419c0*/  LOP3.LUT R16, R16, 0x7f, RZ, 0xc0, !PT ;  /* 0x0000007f10107812 */ /* 0x001fca00078ec0ff */
[----:B------:R-:W-:-:S05]  /*419d0*/  IMAD.SHL.U32 R16, R16, 0x2, RZ ;  /* 0x0000000210107824 */ /* 0x000fca00078e00ff */
[----:B------:R-:W-:Y:S02]  /*419e0*/  LOP3.LUT R6, R16, 0x40, RZ, 0x3c, !PT ;  /* 0x0000004010067812 */ /* 0x000fe400078e3cff */
        /* <DEDUP_REMOVED lines=20> */
[----:B0-----:R-:W3:Y:S04]  /*41b30*/  LDL.LU R20, [R1+0x86c] ;  /* 0x00086c0001147983 */ /* 0x001ee80000300800 */
[----:B------:R0:W-:Y:S04]  /*41b40*/  STS.U16 [R7+UR6+0x1db00], R5 ;  /* 0x01db000507007988 */ /* 0x0001e80008000406 */
[----:B------:R-:W-:Y:S04]  /*41b50*/  STS.U16 [R7+UR6+0x19300], R17 ;  /* 0x0193001107007988 */ /* 0x000fe80008000406 */
[----:B------:R-:W-:Y:S04]  /*41b60*/  STS.U16 [R7+UR6+0x19b00], R14 ;  /* 0x019b000e07007988 */ /* 0x000fe80008000406 */
[----:B------:R-:W-:Y:S04]  /*41b70*/  STS.U16 [R7+UR6+0x1a300], R12 ;  /* 0x01a3000c07007988 */ /* 0x000fe80008000406 */
[----:B------:R-:W-:Y:S04]  /*41b80*/  STS.U16 [R7+UR6+0x1ab00], R2 ;  /* 0x01ab000207007988 */ /* 0x000fe80008000406 */
[----:B------:R-:W-:Y:S04]  /*41b90*/  STS.U16 [R7+UR6+0x1b300], R29 ;  /* 0x01b3001d07007988 */ /* 0x000fe80008000406 */
[----:B0-----:R-:W4:Y:S04]  /*41ba0*/  LDL.LU R5, [R1+0x84c] ;  /* 0x00084c0001057983 */ /* 0x001f280000300800 */
[----:B------:R-:W-:Y:S04]  /*41bb0*/  STS.U16 [R7+UR6+0x1bb00], R28 ;  /* 0x01bb001c07007988 */ /* 0x000fe80008000406 */
[----:B------:R-:W-:Y:S04]  /*41bc0*/  STS.U16 [R7+UR6+0x1c300], R26 ;  /* 0x01c3001a07007988 */ /* 0x000fe80008000406 */
[----:B------:R-:W-:Y:S04]  /*41bd0*/  STS.U16 [R7+UR6+0x1cb00], R22 ;  /* 0x01cb001607007988 */ /* 0x000fe80008000406 */
[----:B------:R-:W-:Y:S04]  /*41be0*/  STS.U16 [R7+UR6+0x1e300], R4 ;  /* 0x01e3000407007988 */ /* 0x000fe80008000406 */
[----:B--2---:R0:W-:Y:S04]  /*41bf0*/  STS.U16 [R7+UR6+0x1eb00], R27 ;  /* 0x01eb001b07007988 */ /* 0x0041e80008000406 */
        /* <DEDUP_REMOVED lines=13> */
[----:B0-----:R-:W2:Y:S04]  /*41cd0*/  LDL.LU R24, [R1+0xac] ;  /* 0x0000ac0001187983 */ /* 0x001ea80000300800 */
[----:B------:R-:W2:Y:S04]  /*41ce0*/  LDL.LU R7, [R1+0xa50] ;  /* 0x000a500001077983 */ /* 0x000ea80000300800 */
[----:B---3--:R0:W-:Y:S04]  /*41cf0*/  STS.U16 [R6+UR6+0x8400], R20 ;  /* 0x0084001406007988 */ /* 0x0081e80008000406 */
[----:B0-----:R-:W3:Y:S04]  /*41d00*/  LDL.LU R20, [R1+0x43c] ;  /* 0x00043c0001147983 */ /* 0x001ee80000300800 */
[----:B----4-:R0:W-:Y:S04]  /*41d10*/  STS.U16 [R6+UR6+0x8c00], R5 ;  /* 0x008c000506007988 */ /* 0x0101e80008000406 */
[----:B------:R-:W-:Y:S04]  /*41d20*/  STS.U16 [R6+UR6+0x4c00], R0 ;  /* 0x004c000006007988 */ /* 0x000fe80008000406 */
[----:B------:R-:W-:Y:S04]  /*41d30*/  STS.U16 [R6+UR6+0x1c00], R16 ;  /* 0x001c001006007988 */ /* 0x000fe80008000406 */
        /* <DEDUP_REMOVED lines=10> */
[----:B------:R1:W-:Y:S04]  /*41de0*/  STS.U16 [R6+UR6+0xac00], R12 ;  /* 0x00ac000c06007988 */ /* 0x0003e80008000406 */
[----:B------:R2:W-:Y:S04]  /*41df0*/  STS.U16 [R6+UR6+0xcc00], R26 ;  /* 0x00cc001a06007988 */ /* 0x0005e80008000406 */
[----:B0-----:R-:W4:Y:S04]  /*41e00*/  LDL.LU R27, [R1+0x3fc] ;  /* 0x0003fc00011b7983 */ /* 0x001f280000300800 */
[----:B------:R-:W4:Y:S04]  /*41e10*/  LDL.LU R0, [R1+0x3dc] ;  /* 0x0003dc0001007983 */ /* 0x000f280000300800 */
[----:B-1----:R-:W4:Y:S04]  /*41e20*/  LDL.LU R12, [R1+0x3bc] ;  /* 0x0003bc00010c7983 */ /* 0x002f280000300800 */
[----:B------:R0:W-:Y:S04]  /*41e30*/  STS.U16 [R6+UR6+0xdc00], R4 ;  /* 0x00dc000406007988 */ /* 0x0001e80008000406 */
[----:B------:R-:W-:Y:S04]  /*41e40*/  STS.U16 [R6+UR6+0x1400], R21 ;  /* 0x0014001506007988 */ /* 0x000fe80008000406 */
[----:B--2---:R-:W2:Y:S04]  /*41e50*/  LDL.LU R26, [R1+0x39c] ;  /* 0x00039c00011a7983 */ /* 0x004ea80000300800 */
[----:B0-----:R-:W2:Y:S04]  /*41e60*/  LDL.LU R4, [R1+0x37c] ;  /* 0x00037c0001047983 */ /* 0x001ea80000300800 */
[----:B------:R0:W-:Y:S04]  /*41e70*/  STS.U16 [R6+UR6+0x400], R24 ;  /* 0x0004001806007988 */ /* 0x0001e80008000406 */
[----:B------:R-:W2:Y:S04]  /*41e80*/  LDL.LU R16, [R1+0x35c] ;  /* 0x00035c0001107983 */ /* 0x000ea80000300800 */
[----:B------:R1:W-:Y:S04]  /*41e90*/  STS.U16 [R6+UR6+0xc00], R7 ;  /* 0x000c000706007988 */ /* 0x0003e80008000406 */
[----:B0-----:R-:W2:Y:S04]  /*41ea0*/  LDL.LU R24, [R1+0x33c] ;  /* 0x00033c0001187983 */ /* 0x001ea80000300800 */
[----:B-1----:R-:W2:Y:S04]  /*41eb0*/  LDL.LU R7, [R1+0x310] ;  /* 0x0003100001077983 */ /* 0x002ea80000300800 */
        /* <DEDUP_REMOVED lines=11> */
[----:B0-----:R-:W2:Y:S04]  /*41f70*/  LDL.LU R14, [R1+0x1d8] ;  /* 0x0001d800010e7983 */ /* 0x001ea80000300800 */
[----:B-1----:R-:W2:Y:S04]  /*41f80*/  LDL.LU R22, [R1+0x1bc] ;  /* 0x0001bc0001167983 */ /* 0x002ea80000300800 */
[----:B---3--:R0:W-:Y:S04]  /*41f90*/  STS.U16 [R6+UR6+0xe400], R20 ;  /* 0x00e4001406007988 */ /* 0x0081e80008000406 */
        /* <DEDUP_REMOVED lines=14> */
[----:B----4-:R1:W-:Y:S04]  /*42080*/  STS.U16 [R6+UR6+0xec00], R5 ;  /* 0x00ec000506007988 */ /* 0x0103e80008000406 */
[----:B0-----:R-:W4:Y:S04]  /*42090*/  LDL.LU R28, [R1+0xd0] ;  /* 0x0000d000011c7983 */ /* 0x001f280000300800 */
[----:B-1----:R-:W4:Y:S04]  /*420a0*/  LDL.LU R5, [R1+0xb0] ;  /* 0x0000b00001057983 */ /* 0x002f280000300800 */
[----:B------:R0:W-:Y:S04]  /*420b0*/  STS.U16 [R6+UR6+0xf400], R27 ;  /* 0x00f4001b06007988 */ /* 0x0001e80008000406 */
[----:B0-----:R-:W4:Y:S04]  /*420c0*/  LDL.LU R27, [R1+0x7c] ;  /* 0x00007c00011b7983 */ /* 0x001f280000300800 */
[----:B------:R0:W-:Y:S04]  /*420d0*/  STS.U16 [R6+UR6+0xfc00], R0 ;  /* 0x00fc000006007988 */ /* 0x0001e80008000406 */
[----:B------:R1:W-:Y:S04]  /*420e0*/  STS.U16 [R6+UR6+0x10400], R12 ;  /* 0x0104000c06007988 */ /* 0x0003e80008000406 */
[----:B--2---:R2:W-:Y:S04]  /*420f0*/  STS.U16 [R6+UR6+0x10c00], R26 ;  /* 0x010c001a06007988 */ /* 0x0045e80008000406 */
[----:B------:R2:W-:Y:S04]  /*42100*/  STS.U16 [R6+UR6+0x11400], R4 ;  /* 0x0114000406007988 */ /* 0x0005e80008000406 */
[----:B0-----:R-:W4:Y:S04]  /*42110*/  LDL.LU R0, [R1+0x2ae8] ;  /* 0x002ae80001007983 */ /* 0x001f280000300800 */
[----:B-1----:R-:W4:Y:S04]  /*42120*/  LDL.LU R12, [R1+0x2ae4] ;  /* 0x002ae400010c7983 */ /* 0x002f280000300800 */
[----:B--2---:R-:W2:Y:S04]  /*42130*/  LDL.LU R26, [R1+0x2ae0] ;  /* 0x002ae000011a7983 */ /* 0x004ea80000300800 */
[----:B------:R-:W2:Y:S04]  /*42140*/  LDL.LU R4, [R1+0x2adc] ;  /* 0x002adc0001047983 */ /* 0x000ea80000300800 */
[----:B------:R0:W-:Y:S04]  /*42150*/  STS.U16 [R6+UR6+0x17c00], R14 ;  /* 0x017c000e06007988 */ /* 0x0001e80008000406 */
[----:B------:R1:W-:Y:S04]  /*42160*/  STS.U16 [R6+UR6+0x18400], R22 ;  /* 0x0184001606007988 */ /* 0x0003e80008000406 */
[----:B0-----:R-:W2:Y:S04]  /*42170*/  LDL.LU R14, [R1+0x54] ;  /* 0x00005400010e7983 */ /* 0x001ea80000300800 */
[----:B-1----:R-:W2:Y:S04]  /*42180*/  LDL.LU R22, [R1+0x28] ;  /* 0x0000280001167983 */ /* 0x002ea80000300800 */
[----:B------:R0:W-:Y:S04]  /*42190*/  STS.U16 [R6+UR6+0x11c00], R16 ;  /* 0x011c001006007988 */ /* 0x0001e80008000406 */
[----:B---3--:R1:W-:Y:S04]  /*421a0*/  STS.U16 [R6+UR6+0x18c00], R20 ;  /* 0x018c001406007988 */ /* 0x0083e80008000406 */
[----:B------:R3:W-:Y:S04]  /*421b0*/  STS.U16 [R6+UR6+0x12400], R24 ;  /* 0x0124001806007988 */ /* 0x0007e80008000406 */
[----:B------:R3:W-:Y:S01]  /*421c0*/  STS.U16 [R6+UR6+0x13400], R21 ;  /* 0x0134001506007988 */ /* 0x0007e20008000406 */
[----:B0-----:R-:W0:Y:S03]  /*421d0*/  S2R R16, SR_TID.X ;  /* 0x0000000000107919 */ /* 0x001e260000002100 */
[----:B-1----:R-:W2:Y:S04]  /*421e0*/  LDL.LU R20, [R1+0x8] ;  /* 0x0000080001147983 */ /* 0x002ea80000300800 */
[----:B---3--:R-:W3:Y:S04]  /*421f0*/  LDL.LU R24, [R1+0xa14] ;  /* 0x000a140001187983 */ /* 0x008ee80000300800 */
[----:B------:R1:W-:Y:S04]  /*42200*/  STS.U16 [R6+UR6+0x13c00], R19 ;  /* 0x013c001306007988 */ /* 0x0003e80008000406 */
[----:B------:R-:W3:Y:S04]  /*42210*/  LDL.LU R21, [R1+0x9f4] ;  /* 0x0009f40001157983 */ /* 0x000ee80000300800 */
[----:B------:R0:W-:Y:S04]  /*42220*/  STS.U16 [R6+UR6+0x14400], R25 ;  /* 0x0144001906007988 */ /* 0x0001e80008000406 */
[----:B------:R0:W-:Y:S04]  /*42230*/  STS.U16 [R6+UR6+0x14c00], R13 ;  /* 0x014c000d06007988 */ /* 0x0001e80008000406 */
[----:B------:R0:W-:Y:S04]  /*42240*/  STS.U16 [R6+UR6+0x15400], R8 ;  /* 0x0154000806007988 */ /* 0x0001e80008000406 */
[----:B------:R0:W-:Y:S04]  /*42250*/  STS.U16 [R6+UR6+0x15c00], R23 ;  /* 0x015c001706007988 */ /* 0x0001e80008000406 */
[----:B------:R0:W-:Y:S04]  /*42260*/  STS.U16 [R6+UR6+0x16400], R3 ;  /* 0x0164000306007988 */ /* 0x0001e80008000406 */
[----:B-1----:R-:W3:Y:S04]  /*42270*/  LDL.LU R19, [R1+0x9d8] ;  /* 0x0009d80001137983 */ /* 0x002ee80000300800 */
[----:B0-----:R-:W3:Y:S04]  /*42280*/  LDL.LU R25, [R1+0x9b8] ;  /* 0x0009b80001197983 */ /* 0x001ee80000300800 */
        /* <DEDUP_REMOVED lines=15> */
[----:B----4-:R0:W-:Y:S04]  /*42380*/  STS.U16 [R6+UR6+0x1c400], R28 ;  /* 0x01c4001c06007988 */ /* 0x0101e80008000406 */
[----:B------:R-:W4:Y:S04]  /*42390*/  LDL.LU R29, [R1+0x868] ;  /* 0x00086800011d7983 */ /* 0x000f280000300800 */
[----:B------:R1:W-:Y:S04]  /*423a0*/  STS.U16 [R6+UR6+0x1cc00], R5 ;  /* 0x01cc000506007988 */ /* 0x0003e80008000406 */
[----:B0-----:R-:W4:Y:S04]  /*423b0*/  LDL.LU R28, [R1+0x848] ;  /* 0x00084800011c7983 */ /* 0x001f280000300800 */
[----:B-1----:R-:W4:Y:S01]  /*423c0*/  LDL.LU R5, [R1+0x828] ;  /* 0x0008280001057983 */ /* 0x002f220000300800 */
[----:B------:R-:W-:-:S04]  /*423d0*/  LOP3.LUT R16, R16, 0x7f, RZ, 0xc0, !PT ;  /* 0x0000007f10107812 */ /* 0x000fc800078ec0ff */
[----:B------:R-:W-:Y:S01]  /*423e0*/  SHF.L.U32 R16, R16, 0x1, RZ ;  /* 0x0000000110107819 */ /* 0x000fe200000006ff */
[----:B------:R0:W-:Y:S03]  /*423f0*/  STS.U16 [R6+UR6+0x12c00], R7 ;  /* 0x012c000706007988 */ /* 0x0001e60008000406 */
[----:B0-----:R-:W-:Y:S01]  /*42400*/  LOP3.LUT R7, R16, 0x50, RZ, 0x3c, !PT ;  /* 0x0000005010077812 */ /* 0x001fe200078e3cff */
[----:B------:R0:W-:Y:S04]  /*42410*/  STS.U16 [R6+UR6+0x1d400], R27 ;  /* 0x01d4001b06007988 */ /* 0x0001e80008000406 */
[----:B0-----:R-:W4:Y:S04]  /*42420*/  LDL.LU R27, [R1+0x808] ;  /* 0x00080800011b7983 */ /* 0x001f280000300800 */
[----:B------:R-:W4:Y:S04]  /*42430*/  LDL.LU R16, [R1+0xa30] ;  /* 0x000a300001107983 */ /* 0x000f280000300800 */
[----:B--2---:R0:W-:Y:S04]  /*42440*/  STS.U16 [R6+UR6+0x1e400], R22 ;  /* 0x01e4001606007988 */ /* 0x0041e80008000406 */
[----:B0-----:R-:W2:Y:S04]  /*42450*/  LDL.LU R22, [R1+0x7e8] ;  /* 0x0007e80001167983 */ /* 0x001ea80000300800 */
[----:B------:R0:W-:Y:S04]  /*42460*/  STS.U16 [R6+UR6+0x1a400], R15 ;  /* 0x01a4000f06007988 */ /* 0x0001e80008000406 */
[----:B------:R1:W-:Y:S04]  /*42470*/  STS.U16 [R6+UR6+0x1ac00], R17 ;  /* 0x01ac001106007988 */ /* 0x0003e80008000406 */
[----:B------:R1:W-:Y:S04]  /*42480*/  STS.U16 [R6+UR6+0x1dc00], R14 ;  /* 0x01dc000e06007988 */ /* 0x0003e80008000406 */
[----:B------:R1:W-:Y:S04]  /*42490*/  STS.U16 [R6+UR6+0x1ec00], R20 ;  /* 0x01ec001406007988 */ /* 0x0003e80008000406 */
[----:B------:R1:W-:Y:S04]  /*424a0*/  STS.U16 [R6+UR6+0x1f400], R4 ;  /* 0x01f4000406007988 */ /* 0x0003e80008000406 */
[----:B------:R1:W-:Y:S04]  /*424b0*/  STS.U16 [R6+UR6+0x1fc00], R26 ;  /* 0x01fc001a06007988 */ /* 0x0003e80008000406 */
[----:B0-----:R-:W2:Y:S04]  /*424c0*/  LDL.LU R15, [R1+0x7c8] ;  /* 0x0007c800010f7983 */ /* 0x001ea80000300800 */
[----:B-1----:R-:W2:Y:S04]  /*424d0*/  LDL.LU R17, [R1+0x5b8] ;  /* 0x0005b80001117983 */ /* 0x002ea80000300800 */
[----:B------:R-:W2:Y:S04]  /*424e0*/  LDL.LU R14, [R1+0x588] ;  /* 0x00058800010e7983 */ /* 0x000ea80000300800 */
[----:B------:R-:W2:Y:S04]  /*424f0*/  LDL.LU R20, [R1+0x538] ;  /* 0x0005380001147983 */ /* 0x000ea80000300800 */
[----:B------:R-:W2:Y:S04]  /*42500*/  LDL.LU R4, [R1+0xa4c] ;  /* 0x000a4c0001047983 */ /* 0x000ea80000300800 */
[----:B------:R-:W2:Y:S04]  /*42510*/  LDL.LU R6, [R1+0xa6c] ;  /* 0x000a6c0001067983 */ /* 0x000ea80000300800 */
[----:B---3--:R-:W-:Y:S04]  /*42520*/  STS.U16 [R7+UR6+0x7d00], R2 ;  /* 0x007d000207007988 */ /* 0x008fe80008000406 */
[----:B----4-:R-:W-:Y:S04]  /*42530*/  STS.U16 [R7+UR6+0x8500], R29 ;  /* 0x0085001d07007988 */ /* 0x010fe80008000406 */
[----:B------:R0:W-:Y:S04]  /*42540*/  STS.U16 [R7+UR6+0x9500], R5 ;  /* 0x0095000507007988 */ /* 0x0001e80008000406 */
[----:B0-----:R-:W3:Y:S04]  /*42550*/  LDL.LU R5, [R1+0x4e4] ;  /* 0x0004e40001057983 */ /* 0x001ee80000300800 */
[----:B------:R-:W4:Y:S04]  /*42560*/  LDL.LU R2, [R1+0x4ac] ;  /* 0x0004ac0001027983 */ /* 0x000f280000300800 */
[----:B------:R-:W4:Y:S04]  /*42570*/  LDL.LU R29, [R1+0x458] ;  /* 0x00045800011d7983 */ /* 0x000f280000300800 */
[----:B------:R-:W-:Y:S04]  /*42580*/  STS.U16 [R7+UR6+0x8d00], R28 ;  /* 0x008d001c07007988 */ /* 0x000fe80008000406 */
[----:B------:R0:W-:Y:S04]  /*42590*/  STS.U16 [R7+UR6+0x9d00], R27 ;  /* 0x009d001b07007988 */ /* 0x0001e80008000406 */
[----:B0-----:R-:W4:Y:S04]  /*425a0*/  LDL.LU R27, [R1+0x438] ;  /* 0x00043800011b7983 */ /* 0x001f280000300800 */
[----:B------:R-:W4:Y:S04]  /*425b0*/  LDL.LU R28, [R1+0x418] ;  /* 0x00041800011c7983 */ /* 0x000f280000300800 */
[----:B--2---:R0:W-:Y:S04]  /*425c0*/  STS.U16 [R7+UR6+0xa500], R22 ;  /* 0x00a5001607007988 */ /* 0x0041e80008000406 */
[----:B0-----:R-:W2:Y:S04]  /*425d0*/  LDL.LU R22, [R1+0x3f8] ;  /* 0x0003f80001167983 */ /* 0x001ea80000300800 */
[----:B------:R-:W2:Y:S04]  /*425e0*/  LDL.LU R26, [R1+0x3d8] ;  /* 0x0003d800011a7983 */ /* 0x000ea80000300800 */
[----:B------:R-:W-:Y:S04]  /*425f0*/  STS.U16 [R7+UR6+0x1500], R16 ;  /* 0x0015001007007988 */ /* 0x000fe80008000406 */
[----:B------:R-:W-:Y:S04]  /*42600*/  STS.U16 [R7+UR6+0xd00], R4 ;  /* 0x000d000407007988 */ /* 0x000fe80008000406 */
[----:B------:R0:W-:Y:S04]  /*42610*/  STS.U16 [R7+UR6+0x500], R6 ;  /* 0x0005000607007988 */ /* 0x0001e80008000406 */
[----:B------:R1:W-:Y:S04]  /*42620*/  STS.U16 [R7+UR6+0x1d00], R24 ;  /* 0x001d001807007988 */ /* 0x0003e80008000406 */
[----:B------:R1:W-:Y:S04]  /*42630*/  STS.U16 [R7+UR6+0x2500], R21 ;  /* 0x0025001507007988 */ /* 0x0003e80008000406 */
[----:B------:R1:W-:Y:S04]  /*42640*/  STS.U16 [R7+UR6+0x2d00], R19 ;  /* 0x002d001307007988 */ /* 0x0003e80008000406 */
[----:B------:R1:W-:Y:S04]  /*42650*/  STS.U16 [R7+UR6+0x3500], R25 ;  /* 0x0035001907007988 */ /* 0x0003e80008000406 */
[----:B0-----:R-:W2:Y:S04]  /*42660*/  LDL.LU R6, [R1+0x3b8] ;  /* 0x0003b80001067983 */ /* 0x001ea80000300800 */
[----:B------:R-:W2:Y:S04]  /*42670*/  LDL.LU R4, [R1+0x398] ;  /* 0x0003980001047983 */ /* 0x000ea80000300800 */
[----:B------:R-:W2:Y:S04]  /*42680*/  LDL.LU R16, [R1+0x378] ;  /* 0x0003780001107983 */ /* 0x000ea80000300800 */
[----:B-1----:R-:W2:Y:S04]  /*42690*/  LDL.LU R24, [R1+0x358] ;  /* 0x0003580001187983 */ /* 0x002ea80000300800 */
        /* <DEDUP_REMOVED lines=14> */
[----:B------:R0:W-:Y:S04]  /*42780*/  STS.U16 [R7+UR6+0x6d00], R11 ;  /* 0x006d000b07007988 */ /* 0x0001e80008000406 */
[----:B---3--:R-:W3:Y:S04]  /*42790*/  LDL.LU R10, [R1+0x234] ;  /* 0x00023400010a7983 */ /* 0x008ee80000300800 */
        /* <DEDUP_REMOVED lines=11> */
[----:B------:R0:W-:Y:S04]  /*42850*/  STS.U16 [R7+UR6+0xcd00], R5 ;  /* 0x00cd000507007988 */ /* 0x0001e80008000406 */
[----:B0-----:R-:W3:Y:S04]  /*42860*/  LDL.LU R5, [R1+0x2ad8] ;  /* 0x002ad80001057983 */ /* 0x001ee80000300800 */
[----:B----4-:R-:W-:Y:S04]  /*42870*/  STS.U16 [R7+UR6+0xd500], R2 ;  /* 0x00d5000207007988 */ /* 0x010fe80008000406 */
[----:B------:R-:W-:Y:S04]  /*42880*/  STS.U16 [R7+UR6+0xdd00], R29 ;  /* 0x00dd001d07007988 */ /* 0x000fe80008000406 */
[----:B------:R0:W-:Y:S04]  /*42890*/  STS.U16 [R7+UR6+0xe500], R27 ;  /* 0x00e5001b07007988 */ /* 0x0001e80008000406 */
[----:B0-----:R-:W4:Y:S04]  /*428a0*/  LDL.LU R27, [R1+0x168] ;  /* 0x00016800011b7983 */ /* 0x001f280000300800 */
[----:B------:R-:W4:Y:S04]  /*428b0*/  LDL.LU R2, [R1+0x14c] ;  /* 0x00014c0001027983 */ /* 0x000f280000300800 */
[----:B------:R0:W-:Y:S04]  /*428c0*/  STS.U16 [R7+UR6+0xed00], R28 ;  /* 0x00ed001c07007988 */ /* 0x0001e80008000406 */
[----:B------:R-:W4:Y:S04]  /*428d0*/  LDL.LU R29, [R1+0x12c] ;  /* 0x00012c00011d7983 */ /* 0x000f280000300800 */
[----:B0-----:R-:W4:Y:S04]  /*428e0*/  LDL.LU R28, [R1+0x10c] ;  /* 0x00010c00011c7983 */ /* 0x001f280000300800 */
[----:B--2---:R0:W-:Y:S04]  /*428f0*/  STS.U16 [R7+UR6+0xf500], R22 ;  /* 0x00f5001607007988 */ /* 0x0041e80008000406 */
[----:B0-----:R-:W2:Y:S04]  /*42900*/  LDL.LU R22, [R1+0xec] ;  /* 0x0000ec0001167983 */ /* 0x001ea80000300800 */
[----:B------:R0:W-:Y:S04]  /*42910*/  STS.U16 [R7+UR6+0xfd00], R26 ;  /* 0x00fd001a07007988 */ /* 0x0001e80008000406 */
[----:B------:R1:W-:Y:S04]  /*42920*/  STS.U16 [R7+UR6+0x10500], R6 ;  /* 0x0105000607007988 */ /* 0x0003e80008000406 */
[----:B------:R1:W-:Y:S04]  /*42930*/  STS.U16 [R7+UR6+0x11500], R16 ;  /* 0x0115001007007988 */ /* 0x0003e80008000406 */
[----:B------:R1:W-:Y:S04]  /*42940*/  STS.U16 [R7+UR6+0x11d00], R24 ;  /* 0x011d001807007988 */ /* 0x0003e80008000406 */
[----:B0-----:R-:W2:Y:S04]  /*42950*/  LDL.LU R26, [R1+0xcc] ;  /* 0x0000cc00011a7983 */ /* 0x001ea80000300800 */
[----:B-1----:R-:W2:Y:S04]  /*42960*/  LDL.LU R6, [R1+0x9c] ;  /* 0x00009c0001067983 */ /* 0x002ea80000300800 */
[----:B------:R-:W-:Y:S04]  /*42970*/  STS.U16 [R7+UR6+0x12500], R21 ;  /* 0x0125001507007988 */ /* 0x000fe80008000406 */
[----:B------:R-:W2:Y:S04]  /*42980*/  LDL.LU R16, [R1+0x78] ;  /* 0x0000780001107983 */ /* 0x000ea80000300800 */
        /* <DEDUP_REMOVED lines=9> */
[----:B------:R0:W-:Y:S04]  /*42a20*/  STS.U16 [R7+UR6+0x19500], R20 ;  /* 0x0195001407007988 */ /* 0x0001e80008000406 */
[----:B0-----:R-:W3:Y:S04]  /*42a30*/  LDL.LU R20, [R1+0x1c] ;  /* 0x00001c0001147983 */ /* 0x001ee80000300800 */
[----:B------:R-:W-:Y:S04]  /*42a40*/  STS.U16 [R7+UR6+0x16d00], R11 ;  /* 0x016d000b07007988 */ /* 0x000fe80008000406 */
[----:B------:R-:W-:Y:S04]  /*42a50*/  STS.U16 [R7+UR6+0x17500], R18 ;  /* 0x0175001207007988 */ /* 0x000fe80008000406 */
[----:B------:R-:W-:Y:S04]  /*42a60*/  STS.U16 [R7+UR6+0x17d00], R15 ;  /* 0x017d000f07007988 */ /* 0x000fe80008000406 */
[----:B------:R-:W-:Y:S04]  /*42a70*/  STS.U16 [R7+UR6+0x18500], R17 ;  /* 0x0185001107007988 */ /* 0x000fe80008000406 */
[----:B------:R-:W-:Y:S04]  /*42a80*/  STS.U16 [R7+UR6+0x18d00], R14 ;  /* 0x018d000e07007988 */ /* 0x000fe80008000406 */
[----:B------:R0:W-:Y:S02]  /*42a90*/  STS.U16 [R7+UR6+0x10d00], R4 ;  /* 0x010d000407007988 */ /* 0x0001e40008000406 */
[----:B0-----:R-:W-:-:S02]  /*42aa0*/  LOP3.LUT R4, R0, 0x7f, RZ, 0xc0, !PT ;  /* 0x0000007f00047812 */ /* 0x001fc400078ec0ff */
[----:B----4-:R0:W-:Y:S04]  /*42ab0*/  STS.U16 [R7+UR6+0x19d00], R27 ;  /* 0x019d001b07007988 */ /* 0x0101e80008000406 */
        /* <DEDUP_REMOVED lines=18> */
[----:B0-----:R-:W4:Y:S04]  /*42be0*/  LDL.LU R2, [R1+0x8a4] ;  /* 0x0008a40001027983 */ /* 0x001f280000300800 */
[----:B-1----:R-:W4:Y:S04]  /*42bf0*/  LDL.LU R29, [R1+0x884] ;  /* 0x00088400011d7983 */ /* 0x002f280000300800 */
[----:B------:R-:W4:Y:S04]  /*42c00*/  LDL.LU R28, [R1+0x864] ;  /* 0x00086400011c7983 */ /* 0x000f280000300800 */
[----:B--2---:R0:W-:Y:S04]  /*42c10*/  STS.U16 [R7+UR6+0x1bd00], R22 ;  /* 0x01bd001607007988 */ /* 0x0041e80008000406 */
[----:B0-----:R-:W2:Y:S04]  /*42c20*/  LDL.LU R22, [R1+0x844] ;  /* 0x0008440001167983 */ /* 0x001ea80000300800 */
[----:B------:R-:W2:Y:S01]  /*42c30*/  LDL.LU R0, [R1+0x824] ;  /* 0x0008240001007983 */ /* 0x000ea20000300800 */
[----:B------:R-:W-:-:S03]  /*42c40*/  SHF.L.U32 R4, R4, 0x1, RZ ;  /* 0x0000000104047819 */ /* 0x000fc600000006ff */
[----:B------:R0:W-:Y:S04]  /*42c50*/  STS.U16 [R7+UR6+0x1cd00], R6 ;  /* 0x01cd000607007988 */ /* 0x0001e80008000406 */
[----:B------:R-:W-:Y:S04]  /*42c60*/  STS.U16 [R7+UR6+0x1c500], R26 ;  /* 0x01c5001a07007988 */ /* 0x000fe80008000406 */
[----:B------:R-:W-:Y:S04]  /*42c70*/  STS.U16 [R7+UR6+0x1d500], R16 ;  /* 0x01d5001007007988 */ /* 0x000fe80008000406 */
[----:B------:R-:W-:Y:S04]  /*42c80*/  STS.U16 [R7+UR6+0x1dd00], R24 ;  /* 0x01dd001807007988 */ /* 0x000fe80008000406 */
[----:B------:R-:W-:Y:S04]  /*42c90*/  STS.U16 [R7+UR6+0x1f500], R5 ;  /* 0x01f5000507007988 */ /* 0x000fe80008000406 */
[----:B------:R-:W-:Y:S01]  /*42ca0*/  STS.U16 [R7+UR6+0x1fd00], R12 ;  /* 0x01fd000c07007988 */ /* 0x000fe20008000406 */
[----:B0-----:R-:W-:-:S03]  /*42cb0*/  LOP3.LUT R6, R4, 0x60, RZ, 0x3c, !PT ;  /* 0x0000006004067812 */ /* 0x001fc600078e3cff */
[----:B---3--:R-:W-:Y:S04]  /*42cc0*/  STS.U16 [R7+UR6+0x1e500], R20 ;  /* 0x01e5001407007988 */ /* 0x008fe80008000406 */
[----:B----4-:R0:W-:Y:S04]  /*42cd0*/  STS.U16 [R7+UR6+0x1ed00], R27 ;  /* 0x01ed001b07007988 */ /* 0x0101e80008000406 */
        /* <DEDUP_REMOVED lines=14> */
[----:B0-----:R-:W3:Y:S04]  /*42dc0*/  LDL.LU R27, [R1+0x804] ;  /* 0x00080400011b7983 */ /* 0x001ee80000300800 */
[----:B------:R-:W4:Y:S04]  /*42dd0*/  LDL.LU R20, [R1+0x7e4] ;  /* 0x0007e40001147983 */ /* 0x000f280000300800 */
[----:B------:R-:W-:Y:S04]  /*42de0*/  STS.U16 [R6+UR6+0x7600], R2 ;  /* 0x0076000206007988 */ /* 0x000fe80008000406 */
[----:B------:R-:W-:Y:S04]  /*42df0*/  STS.U16 [R6+UR6+0x7e00], R29 ;  /* 0x007e001d06007988 */ /* 0x000fe80008000406 */
[----:B------:R-:W-:Y:S04]  /*42e00*/  STS.U16 [R6+UR6+0x8600], R28 ;  /* 0x0086001c06007988 */ /* 0x000fe80008000406 */
[----:B--2---:R0:W-:Y:S04]  /*42e10*/  STS.U16 [R6+UR6+0x9600], R0 ;  /* 0x0096000006007988 */ /* 0x0041e80008000406 */
[----:B0-----:R-:W2:Y:S04]  /*42e20*/  LDL.LU R0, [R1+0x5b4] ;  /* 0x0005b40001007983 */ /* 0x001ea80000300800 */
        /* <DEDUP_REMOVED lines=8> */
[----:B---3--:R0:W-:Y:S04]  /*42eb0*/  STS.U16 [R6+UR6+0x9e00], R27 ;  /* 0x009e001b06007988 */ /* 0x0081e80008000406 */
[----:B------:R-:W3:Y:S04]  /*42ec0*/  LDL.LU R26, [R1+0x434] ;  /* 0x00043400011a7983 */ /* 0x000ee80000300800 */
[----:B0-----:R-:W3:Y:S04]  /*42ed0*/  LDL.LU R27, [R1+0x414] ;  /* 0x00041400011b7983 */ /* 0x001ee80000300800 */
        /* <DEDUP_REMOVED lines=18> */
[----:B----4-:R0:W-:Y:S04]  /*43000*/  STS.U16 [R6+UR6+0xa600], R20 ;  /* 0x00a6001406007988 */ /* 0x0101e80008000406 */
[----:B------:R-:W4:Y:S04]  /*43010*/  LDL.LU R28, [R1+0x1c0] ;  /* 0x0001c000011c7983 */ /* 0x000f280000300800 */
[----:B0-----:R-:W4:Y:S04]  /*43020*/  LDL.LU R20, [R1+0x1a0] ;  /* 0x0001a00001147983 */ /* 0x001f280000300800 */
[----:B--2---:R0:W-:Y:S04]  /*43030*/  STS.U16 [R6+UR6+0xae00], R0 ;  /* 0x00ae000006007988 */ /* 0x0041e80008000406 */
[----:B0-----:R-:W2:Y:S04]  /*43040*/  LDL.LU R0, [R1+0x2ad4] ;  /* 0x002ad40001007983 */ /* 0x001ea80000300800 */
[----:B------:R-:W-:Y:S04]  /*43050*/  STS.U16 [R6+UR6+0xde00], R22 ;  /* 0x00de001606007988 */ /* 0x000fe80008000406 */
[----:B---3--:R-:W-:Y:S04]  /*43060*/  STS.U16 [R6+UR6+0xee00], R27 ;  /* 0x00ee001b06007988 */ /* 0x008fe80008000406 */
        /* <DEDUP_REMOVED lines=22> */
[----:B------:R-:W2:Y:S04]  /*431d0*/  LDL.LU R24, [R1] ;  /* 0x0000000001187983 */ /* 0x000ea80000300800 */
        /* <DEDUP_REMOVED lines=27> */
[----:B0-----:R-:W2:Y:S04]  /*43390*/  LDL.LU R17, [R1+0x8e0] ;  /* 0x0008e00001117983 */ /* 0x001ea80000300800 */
[----:B-1----:R-:W2:Y:S04]  /*433a0*/  LDL.LU R2, [R1+0x8c0] ;  /* 0x0008c00001027983 */ /* 0x002ea80000300800 */
[----:B------:R-:W2:Y:S04]  /*433b0*/  LDL.LU R29, [R1+0x8a0] ;  /* 0x0008a000011d7983 */ /* 0x000ea80000300800 */
[----:B------:R-:W2:Y:S04]  /*433c0*/  LDL.LU R28, [R1+0x880] ;  /* 0x00088000011c7983 */ /* 0x000ea80000300800 */
[----:B---3--:R0:W-:Y:S04]  /*433d0*/  STS.U16 [R6+UR6+0x19600], R22 ;  /* 0x0196001606007988 */ /* 0x0081e80008000406 */
[----:B----4-:R1:W-:Y:S04]  /*433e0*/  STS.U16 [R6+UR6+0x19e00], R27 ;  /* 0x019e001b06007988 */ /* 0x0103e80008000406 */
[----:B--2---:R2:W-:Y:S04]  /*433f0*/  STS.U16 [R6+UR6+0x1a600], R0 ;  /* 0x01a6000006007988 */ /* 0x0045e80008000406 */
[----:B------:R3:W-:Y:S04]  /*43400*/  STS.U16 [R6+UR6+0x1ae00], R14 ;  /* 0x01ae000e06007988 */ /* 0x0007e80008000406 */
[----:B------:R4:W-:Y:S04]  /*43410*/  STS.U16 [R6+UR6+0x1b600], R20 ;  /* 0x01b6001406007988 */ /* 0x0009e80008000406 */
[----:B0-----:R-:W4:Y:S04]  /*43420*/  LDL.LU R22, [R1+0x860] ;  /* 0x0008600001167983 */ /* 0x001f280000300800 */
[----:B-1----:R-:W4:Y:S04]  /*43430*/  LDL.LU R27, [R1+0x840] ;  /* 0x00084000011b7983 */ /* 0x002f280000300800 */
[----:B--2---:R-:W2:Y:S04]  /*43440*/  LDL.LU R0, [R1+0x820] ;  /* 0x0008200001007983 */ /* 0x004ea80000300800 */
[----:B---3--:R-:W3:Y:S04]  /*43450*/  LDL.LU R14, [R1+0x2acc] ;  /* 0x002acc00010e7983 */ /* 0x008ee80000300800 */
[----:B----4-:R-:W4:Y:S04]  /*43460*/  LDL.LU R20, [R1+0x2ac8] ;  /* 0x002ac80001147983 */ /* 0x010f280000300800 */
[----:B------:R0:W-:Y:S02]  /*43470*/  STS.U16 [R6+UR6+0x1be00], R4 ;  /* 0x01be000406007988 */ /* 0x0001e40008000406 */
[----:B0-----:R-:W0:Y:S02]  /*43480*/  S2R R4, SR_TID.X ;  /* 0x0000000000047919 */ /* 0x001e240000002100 */
[----:B------:R1:W-:Y:S04]  /*43490*/  STS.U16 [R6+UR6+0x1de00], R16 ;  /* 0x01de001006007988 */ /* 0x0003e80008000406 */
[----:B------:R-:W-:Y:S04]  /*434a0*/  STS.U16 [R6+UR6+0x1c600], R12 ;  /* 0x01c6000c06007988 */ /* 0x000fe80008000406 */
[----:B------:R-:W-:Y:S04]  /*434b0*/  STS.U16 [R6+UR6+0x1ce00], R7 ;  /* 0x01ce000706007988 */ /* 0x000fe80008000406 */
[----:B------:R-:W-:Y:S04]  /*434c0*/  STS.U16 [R6+UR6+0x1d600], R5 ;  /* 0x01d6000506007988 */ /* 0x000fe80008000406 */
[----:B------:R-:W-:Y:S04]  /*434d0*/  STS.U16 [R6+UR6+0x1e600], R26 ;  /* 0x01e6001a06007988 */ /* 0x000fe80008000406 */
[----:B------:R-:W-:Y:S01]  /*434e0*/  STS.U16 [R6+UR6+0x1ee00], R24 ;  /* 0x01ee001806007988 */ /* 0x000fe20008000406 */
[----:B0-----:R-:W-:-:S04]  /*434f0*/  LOP3.LUT R4, R4, 0x7f, RZ, 0xc0, !PT ;  /* 0x0000007f04047812 */ /* 0x001fc800078ec0ff */
[----:B------:R-:W-:-:S04]  /*43500*/  SHF.L.U32 R4, R4, 0x1, RZ ;  /* 0x0000000104047819 */ /* 0x000fc800000006ff */
[----:B-1----:R-:W-:Y:S01]  /*43510*/  LOP3.LUT R16, R4, 0x70, RZ, 0x3c, !PT ;  /* 0x0000007004107812 */ /* 0x002fe200078e3cff */
[----:B---3--:R-:W-:Y:S04]  /*43520*/  STS.U16 [R6+UR6+0x1fe00], R14 ;  /* 0x01fe000e06007988 */ /* 0x008fe80008000406 */
[----:B----4-:R-:W-:Y:S04]  /*43530*/  STS.U16 [R6+UR6+0x1f600], R20 ;  /* 0x01f6001406007988 */ /* 0x010fe80008000406 */
[----:B--2---:R0:W-:Y:S04]  /*43540*/  STS.U16 [R16+UR6+0x9700], R0 ;  /* 0x0097000010007988 */ /* 0x0041e80008000406 */
        /* <DEDUP_REMOVED lines=16> */
[----:B------:R-:W3:Y:S04]  /*43650*/  LDL.LU R14, [R1+0x580] ;  /* 0x00058000010e7983 */ /* 0x000ee80000300800 */
[----:B------:R-:W4:Y:S04]  /*43660*/  LDL.LU R6, [R1+0x52c] ;  /* 0x00052c0001067983 */ /* 0x000f280000300800 */
[----:B------:R-:W3:Y:S04]  /*43670*/  LDL.LU R20, [R1+0x4dc] ;  /* 0x0004dc0001147983 */ /* 0x000ee80000300800 */
[----:B------:R-:W4:Y:S04]  /*43680*/  LDL.LU R4, [R1+0x4a4] ;  /* 0x0004a40001047983 */ /* 0x000f280000300800 */
        /* <DEDUP_REMOVED lines=22> */
[----:B------:R-:W4:Y:S04]  /*437f0*/  LDL.LU R15, [R1+0x24c] ;  /* 0x00024c00010f7983 */ /* 0x000f280000300800 */
        /* <DEDUP_REMOVED lines=9> */
[----:B--2---:R0:W-:Y:S04]  /*43890*/  STS.U16 [R16+UR6+0x9f00], R0 ;  /* 0x009f000010007988 */ /* 0x0041e80008000406 */
[----:B0-----:R-:W2:Y:S04]  /*438a0*/  LDL.LU R0, [R1+0x2ac4] ;  /* 0x002ac40001007983 */ /* 0x001ea80000300800 */
[----:B--2---:R0:W-:Y:S04]  /*438b0*/  STS.U16 [R16+UR6+0xa700], R0 ;  /* 0x00a7000010007988 */ /* 0x0041e80008000406 */
[----:B0-----:R-:W2:Y:S04]  /*438c0*/  LDL.LU R0, [R1+0x2ac0] ;  /* 0x002ac00001007983 */ /* 0x001ea80000300800 */
[----:B--2---:R0:W-:Y:S04]  /*438d0*/  STS.U16 [R16+UR6+0xaf00], R0 ;  /* 0x00af000010007988 */ /* 0x0041e80008000406 */
[----:B0-----:R-:W2:Y:S04]  /*438e0*/  LDL.LU R0, [R1+0x2abc] ;  /* 0x002abc0001007983 */ /* 0x001ea80000300800 */
[----:B----4-:R-:W-:Y:S04]  /*438f0*/  STS.U16 [R16+UR6+0x15f00], R15 ;  /* 0x015f000f10007988 */ /* 0x010fe80008000406 */
[----:B--2---:R0:W-:Y:S04]  /*43900*/  STS.U16 [R16+UR6+0xb700], R0 ;  /* 0x00b7000010007988 */ /* 0x0041e80008000406 */
[----:B0-----:R-:W2:Y:S04]  /*43910*/  LDL.LU R0, [R1+0x2ab8] ;  /* 0x002ab80001007983 */ /* 0x001ea80000300800 */
[----:B------:R-:W4:Y:S04]  /*43920*/  LDL.LU R15, [R1+0x6c] ;  /* 0x00006c00010f7983 */ /* 0x000f280000300800 */
[----:B----4-:R0:W-:Y:S04]  /*43930*/  STL [R1+0x2a9c], R15 ;  /* 0x002a9c0f01007387 */ /* 0x0101e80000100800 */
[----:B0-----:R-:W4:Y:S04]  /*43940*/  LDL.LU R15, [R1+0x94] ;  /* 0x00009400010f7983 */ /* 0x001f280000300800 */
        /* <DEDUP_REMOVED lines=10> */
[----:B---3--:R-:W-:Y:S04]  /*439f0*/  STS.U16 [R16+UR6+0x18700], R22 ;  /* 0x0187001610007988 */ /* 0x008fe80008000406 */
[----:B------:R-:W-:Y:S04]  /*43a00*/  STS.U16 [R16+UR6+0x18f00], R27 ;  /* 0x018f001b10007988 */ /* 0x000fe80008000406 */
[----:B------:R-:W-:Y:S04]  /*43a10*/  STS.U16 [R16+UR6+0xd700], R4 ;  /* 0x00d7000410007988 */ /* 0x000fe80008000406 */
[----:B------:R-:W-:Y:S04]  /*43a20*/  STS.U16 [R16+UR6+0xc700], R6 ;  /* 0x00c7000610007988 */ /* 0x000fe80008000406 */
[----:B----4-:R0:W-:Y:S04]  /*43a30*/  STL [R1+0x2ab4], R15 ;  /* 0x002ab40f01007387 */ /* 0x0101e80000100800 */
[----:B0-----:R-:W3:Y:S04]  /*43a40*/  LDL.LU R15, [R1+0x160] ;  /* 0x00016000010f7983 */ /* 0x001ee80000300800 */
[----:B------:R-:W4:Y:S04]  /*43a50*/  LDL.LU R22, [R1+0x3c] ;  /* 0x00003c0001167983 */ /* 0x000f280000300800 */
[----:B------:R-:W4:Y:S04]  /*43a60*/  LDL.LU R27, [R1+0x14] ;  /* 0x00001400011b7983 */ /* 0x000f280000300800 */
[----:B------:R-:W4:Y:S04]  /*43a70*/  LDL.LU R4, [R1+0x57c] ;  /* 0x00057c0001047983 */ /* 0x000f280000300800 */
[----:B------:R-:W2:Y:S04]  /*43a80*/  LDL.LU R6, [R1+0x570] ;  /* 0x0005700001067983 */ /* 0x000ea80000300800 */
[----:B------:R-:W-:Y:S04]  /*43a90*/  STS.U16 [R16+UR6+0x11f00], R13 ;  /* 0x011f000d10007988 */ /* 0x000fe80008000406 */
[----:B--2---:R0:W-:Y:S04]  /*43aa0*/  STL [R1+0x2a8c], R6 ;  /* 0x002a8c0601007387 */ /* 0x0041e80000100800 */
[----:B0-----:R-:W2:Y:S04]  /*43ab0*/  LDL.LU R6, [R1+0x578] ;  /* 0x0005780001067983 */ /* 0x001ea80000300800 */
[----:B------:R-:W4:Y:S04]  /*43ac0*/  LDL.LU R13, [R1+0x560] ;  /* 0x00056000010d7983 */ /* 0x000f280000300800 */
        /* <DEDUP_REMOVED lines=48> */
[----:B--2---:R0:W-:Y:S04]  /*43dd0*/  STS.U16 [R16+UR6+0x1a700], R15 ;  /* 0x01a7000f10007988 */ /* 0x0041e80008000406 */
[----:B0-----:R-:W2:Y:S04]  /*43de0*/  LDL.LU R15, [R1+0x2ab0] ;  /* 0x002ab000010f7983 */ /* 0x001ea80000300800 */
        /* <DEDUP_REMOVED lines=10> */
[----:B------:R-:W-:Y:S04]  /*43e90*/  STS.U16 [R16+UR6+0x1df00], R22 ;  /* 0x01df001610007988 */ /* 0x000fe80008000406 */
[----:B------:R-:W-:Y:S04]  /*43ea0*/  STS.U16 [R16+UR6+0x1e700], R27 ;  /* 0x01e7001b10007988 */ /* 0x000fe80008000406 */
[----:B--2---:R0:W-:Y:S04]  /*43eb0*/  STS.U16 [R16+UR6+0x1d700], R15 ;  /* 0x01d7000f10007988 */ /* 0x0041e80008000406 */
[----:B0-----:R-:W2:Y:S04]  /*43ec0*/  LDL.LU R15, [R1+0x2a98] ;  /* 0x002a9800010f7983 */ /* 0x001ea80000300800 */
[----:B------:R-:W3:Y:S04]  /*43ed0*/  LDL.LU R22, [R1+0x2a94] ;  /* 0x002a940001167983 */ /* 0x000ee80000300800 */
[----:B------:R-:W4:Y:S01]  /*43ee0*/  LDL.LU R27, [R1+0x2a90] ;  /* 0x002a9000011b7983 */ /* 0x000f220000300800 */
[----:B------:R-:W-:-:S03]  /*43ef0*/  F2FP.BF16.F32.PACK_AB R4, R6, R4 ;  /* 0x000000040604723e */ /* 0x000fc600000010ff */
[----:B--2---:R-:W-:Y:S04]  /*43f00*/  STS.U16 [R16+UR6+0x1ff00], R15 ;  /* 0x01ff000f10007988 */ /* 0x004fe80008000406 */
[----:B----4-:R0:W-:Y:S04]  /*43f10*/  STS.U16 [R16+UR6+0x1ef00], R27 ;  /* 0x01ef001b10007988 */ /* 0x0101e80008000406 */
[----:B---3--:R1:W-:Y:S04]  /*43f20*/  STS.U16 [R16+UR6+0x1f700], R22 ;  /* 0x01f7001610007988 */ /* 0x0083e80008000406 */
[----:B0-----:R-:W2:Y:S04]  /*43f30*/  LDL.LU R27, [R1+0x4f4] ;  /* 0x0004f400011b7983 */ /* 0x001ea80000300800 */
[----:B-1----:R-:W3:Y:S04]  /*43f40*/  LDL.LU R22, [R1+0x504] ;  /* 0x0005040001167983 */ /* 0x002ee80000300800 */
[----:B------:R-:W4:Y:S04]  /*43f50*/  LDL.LU R15, [R1+0x508] ;  /* 0x00050800010f7983 */ /* 0x000f280000300800 */
[----:B------:R-:W3:Y:S04]  /*43f60*/  LDL.LU R16, [R1+0x500] ;  /* 0x0005000001107983 */ /* 0x000ee80000300800 */
[----:B------:R-:W2:Y:S02]  /*43f70*/  LDL.LU R6, [R1+0x2a8c] ;  /* 0x002a8c0001067983 */ /* 0x000ea40000300800 */
[----:B--2---:R-:W-:-:S02]  /*43f80*/  F2FP.BF16.F32.PACK_AB R6, R13, R6 ;  /* 0x000000060d06723e */ /* 0x004fc400000010ff */
[----:B------:R-:W2:Y:S01]  /*43f90*/  LDL.LU R13, [R1+0x2a88] ;  /* 0x002a8800010d7983 */ /* 0x000ea20000300800 */
[----:B------:R-:W-:Y:S02]  /*43fa0*/  F2FP.BF16.F32.PACK_AB R10, R23, R10 ;  /* 0x0000000a170a723e */ /* 0x000fe400000010ff */
[----:B------:R-:W-:Y:S02]  /*43fb0*/  F2FP.BF16.F32.PACK_AB R5, R3, R5 ;  /* 0x000000050305723e */ /* 0x000fe400000010ff */
[----:B------:R-:W-:Y:S02]  /*43fc0*/  F2FP.BF16.F32.PACK_AB R7, R2, R7 ;  /* 0x000000070207723e */ /* 0x000fe400000010ff */
[----:B------:R-:W-:Y:S02]  /*43fd0*/  F2FP.BF16.F32.PACK_AB R9, R28, R9 ;  /* 0x000000091c09723e */ /* 0x000fe400000010ff */
[----:B------:R-:W-:Y:S02]  /*43fe0*/  F2FP.BF16.F32.PACK_AB R11, R29, R11 ;  /* 0x0000000b1d0b723e */ /* 0x000fe400000010ff */
[----:B------:R-:W-:-:S02]  /*43ff0*/  F2FP.BF16.F32.PACK_AB R12, R0, R12 ;  /* 0x0000000c000c723e */ /* 0x000fc400000010ff */
[----:B--2---:R-:W-:Y:S02]  /*44000*/  F2FP.BF16.F32.PACK_AB R8, R13, R8 ;  /* 0x000000080d08723e */ /* 0x004fe400000010ff */
[----:B------:R-:W2:Y:S04]  /*44010*/  LDL.LU R13, [R1+0x2a84] ;  /* 0x002a8400010d7983 */ /* 0x000ea80000300800 */
[----:B------:R-:W2:Y:S04]  /*44020*/  LDL.LU R23, [R1+0x2a80] ;  /* 0x002a800001177983 */ /* 0x000ea80000300800 */
[----:B------:R-:W2:Y:S04]  /*44030*/  LDL.LU R3, [R1+0x2a7c] ;  /* 0x002a7c0001037983 */ /* 0x000ea80000300800 */
[----:B------:R-:W2:Y:S04]  /*44040*/  LDL.LU R2, [R1+0x2a78] ;  /* 0x002a780001027983 */ /* 0x000ea80000300800 */
[----:B------:R-:W2:Y:S04]  /*44050*/  LDL.LU R28, [R1+0x2a74] ;  /* 0x002a7400011c7983 */ /* 0x000ea80000300800 */
[----:B------:R-:W2:Y:S04]  /*44060*/  LDL.LU R29, [R1+0x2a70] ;  /* 0x002a7000011d7983 */ /* 0x000ea80000300800 */
[----:B------:R-:W2:Y:S01]  /*44070*/  LDL.LU R0, [R1+0x2a6c] ;  /* 0x002a6c0001007983 */ /* 0x000ea20000300800 */
[----:B------:R-:W-:-:S02]  /*44080*/  F2FP.BF16.F32.PACK_AB R17, R19, R17 ;  /* 0x000000111311723e */ /* 0x000fc400000010ff */
[----:B----4-:R-:W-:Y:S02]  /*44090*/  F2FP.BF16.F32.PACK_AB R14, R15, R14 ;  /* 0x0000000e0f0e723e */ /* 0x010fe400000010ff */
[----:B---3--:R-:W-:Y:S02]  /*440a0*/  F2FP.BF16.F32.PACK_AB R16, R16, R22 ;  /* 0x000000161010723e */ /* 0x008fe400000010ff */
[----:B--2---:R-:W-:Y:S02]  /*440b0*/  F2FP.BF16.F32.PACK_AB R19, R25, R0 ;  /* 0x000000001913723e */ /* 0x004fe400000010ff */
[----:B------:R-:W2:Y:S01]  /*440c0*/  LDL.LU R0, [R1+0x2a68] ;  /* 0x002a680001007983 */ /* 0x000ea20000300800 */
[----:B------:R-:W-:Y:S02]  /*440d0*/  LOP3.LUT R15, R23, R13, RZ, 0x3c, !PT ;  /* 0x0000000d170f7212 */ /* 0x000fe400078e3cff */
[----:B------:R-:W-:Y:S02]  /*440e0*/  F2FP.BF16.F32.PACK_AB R13, R20, R26 ;  /* 0x0000001a140d723e */ /* 0x000fe400000010ff */
[----:B------:R-:W-:-:S02]  /*440f0*/  F2FP.BF16.F32.PACK_AB R18, R27, R18 ;  /* 0x000000121b12723e */ /* 0x000fc400000010ff */
[----:B------:R-:W-:Y:S02]  /*44100*/  IADD3 R20, R15, UR6, RZ ;  /* 0x000000060f147c10 */ /* 0x000fe4000fffe0ff */
[----:B------:R-:W-:Y:S01]  /*44110*/  F2FP.BF16.F32.PACK_AB R15, R24, R21 ;  /* 0x00000015180f723e */ /* 0x000fe200000010ff */
[----:B------:R-:W0:Y:S02]  /*44120*/  S2R R27, SR_TID.X ;  /* 0x00000000001b7919 */ /* 0x000e240000002100 */
[----:B------:R-:W-:Y:S04]  /*44130*/  STSM.16.M88.4 [R20+0x28000], R4 ;  /* 0x0280000414007844 */ /* 0x000fe80000000200 */
[----:B------:R-:W-:Y:S04]  /*44140*/  STSM.16.M88.4 [R20+0x28080], R8 ;  /* 0x0280800814007844 */ /* 0x000fe80000000200 */
[----:B------:R-:W-:Y:S04]  /*44150*/  STSM.16.M88.4 [R20+0x29000], R12 ;  /* 0x0290000c14007844 */ /* 0x000fe80000000200 */
[----:B------:R-:W-:Y:S01]  /*44160*/  STSM.16.M88.4 [R20+0x29080], R16 ;  /* 0x0290801014007844 */ /* 0x000fe20000000200 */
[----:B------:R-:W-:Y:S06]  /*44170*/  BAR.SYNC.DEFER_BLOCKING 0x0 ;  /* 0x0000000000007b1d */ /* 0x000fec0000010000 */
[----:B------:R-:W3:Y:S04]  /*44180*/  LDL.LU R26, [R1+0xa84] ;  /* 0x000a8400011a7983 */ /* 0x000ee80000300800 */
[----:B------:R-:W3:Y:S04]  /*44190*/  LDL R24, [R1+0x49c] ;  /* 0x00049c0001187983 */ /* 0x000ee80000100800 */
[----:B------:R-:W4:Y:S04]  /*441a0*/  LDL.LU R21, [R1+0xa88] ;  /* 0x000a880001157983 */ /* 0x000f280000300800 */
[----:B------:R-:W4:Y:S04]  /*441b0*/  LDL.LU R25, [R1+0xa8c] ;  /* 0x000a8c0001197983 */ /* 0x000f280000300800 */
[----:B------:R0:W-:Y:S04]  /*441c0*/  STL [R1+0x2bec], R2 ;  /* 0x002bec0201007387 */ /* 0x0001e80000100800 */
[----:B--2---:R-:W-:Y:S04]  /*441d0*/  STL [R1+0x2be8], R0 ;  /* 0x002be80001007387 */ /* 0x004fe80000100800 */
[----:B------:R1:W-:Y:S01]  /*441e0*/  STL [R1+0x2a6c], R29 ;  /* 0x002a6c1d01007387 */ /* 0x0003e20000100800 */
[----:B0-----:R-:W-:-:S03]  /*441f0*/  LOP3.LUT R2, R23, 0x10, R27, 0x78, !PT ;  /* 0x0000001017027812 */ /* 0x001fc600078e781b */
[----:B------:R-:W0:Y:S04]  /*44200*/  LDSM.16.M88.4 R4, [R3+UR6] ;  /* 0x000000060304783b */ /* 0x000e280008000200 */
[----:B------:R-:W2:Y:S04]  /*44210*/  LDSM.16.M88.4 R12, [R2+UR6+0x28000] ;  /* 0x02800006020c783b */ /* 0x000ea80008000200 */
[----:B-1----:R-:W4:Y:S04]  /*44220*/  LDL R29, [R1+0x498] ;  /* 0x00049800011d7983 */ /* 0x002f280000100800 */
[----:B------:R1:W-:Y:S04]  /*44230*/  STL [R1+0x2a68], R28 ;  /* 0x002a681c01007387 */ /* 0x0003e80000100800 */
[----:B------:R-:W-:Y:S04]  /*44240*/  LDSM.16.M88.4 R16, [R3+UR6+0x6000] ;  /* 0x006000060310783b */ /* 0x000fe80008000200 */
[----:B-1----:R-:W4:Y:S04]  /*44250*/  LDL R28, [R1+0x470] ;  /* 0x00047000011c7983 */ /* 0x002f280000100800 */
[----:B------:R-:W-:Y:S01]  /*44260*/  STL [R1+0x4a0], R2 ;  /* 0x0004a00201007387 */ /* 0x000fe20000100800 */
[----:B0-----:R-:W-:Y:S01]  /*44270*/  MOV R10, R5 ;  /* 0x00000005000a7202 */ /* 0x001fe20000000f00 */
[----:B------:R-:W-:-:S02]  /*44280*/  IMAD.MOV.U32 R11, RZ, RZ, R4 ;  /* 0x000000ffff0b7224 */ /* 0x000fc400078e0004 */
[----:B--2---:R-:W-:Y:S04]  /*44290*/  STL.64 [R1+0x3d30], R14 ;  /* 0x003d300e01007387 */ /* 0x004fe80000100a00 */
[----:B------:R-:W-:Y:S04]  /*442a0*/  STL.64 [R1+0x3d28], R12 ;  /* 0x003d280c01007387 */ /* 0x000fe80000100a00 */
[----:B------:R-:W0:Y:S04]  /*442b0*/  LDSM.16.M88.4 R12, [R3+UR6+0x2000] ;  /* 0x00200006030c783b */ /* 0x000e280008000200 */
[----:B------:R-:W-:Y:S04]  /*442c0*/  STL [R1+0x3cb0], R2 ;  /* 0x003cb00201007387 */ /* 0x000fe80000100800 */
[----:B------:R-:W-:Y:S04]  /*442d0*/  STL.64 [R1+0x130], R4 ;  /* 0x0001300401007387 */ /* 0x000fe80000100a00 */
[----:B------:R1:W-:Y:S04]  /*442e0*/  STL.64 [R1+0x138], R6 ;  /* 0x0001380601007387 */ /* 0x0003e80000100a00 */
[----:B0-----:R-:W-:Y:S01]  /*442f0*/  STL.64 [R1+0x120], R12 ;  /* 0x0001200c01007387 */ /* 0x001fe20000100a00 */
[----:B-1----:R-:W-:-:S02]  /*44300*/  MOV R7, R12 ;  /* 0x0000000c00077202 */ /* 0x002fc40000000f00 */
[----:B------:R-:W-:Y:S01]  /*44310*/  MOV R6, R13 ;  /* 0x0000000d00067202 */ /* 0x000fe20000000f00 */
[----:B------:R-:W-:Y:S04]  /*44320*/  STL.64 [R1+0x128], R14 ;  /* 0x0001280e01007387 */ /* 0x000fe80000100a00 */
[----:B------:R-:W2:Y:S04]  /*44330*/  LDL.LU R9, [R1+0x5a0] ;  /* 0x0005a00001097983 */ /* 0x000ea80000300800 */
[----:B------:R-:W2:Y:S04]  /*44340*/  LDL.LU R8, [R1+0x5a4] ;  /* 0x0005a40001087983 */ /* 0x000ea80000300800 */
[----:B------:R-:W2:Y:S04]  /*44350*/  LDL.LU R2, [R1+0x5d0] ;  /* 0x0005d00001027983 */ /* 0x000ea80000300800 */
[----:B------:R-:W2:Y:S04]  /*44360*/  LDL.LU R0, [R1+0x5d4] ;  /* 0x0005d40001007983 */ /* 0x000ea80000300800 */
[----:B------:R-:W0:Y:S02]  /*44370*/  LDSM.16.M88.4 R12, [R3+UR6+0x4000] ;  /* 0x00400006030c783b */ /* 0x000e240008000200 */
[----:B0-----:R-:W-:Y:S01]  /*44380*/  MOV R27, R13 ;  /* 0x0000000d001b7202 */ /* 0x001fe20000000f00 */
[----:B---3--:R-:W-:-:S04]  /*44390*/  FADD R5, -R24, R26 ;  /* 0x0000001a18057221 */ /* 0x008fc80000000100 */
[----:B------:R-:W-:Y:S01]  /*443a0*/  FMUL R5, R5, 1.4426950216293334961 ;  /* 0x3fb8aa3b05057820 */ /* 0x000fe20000400000 */
[----:B----4-:R0:W-:Y:S01]  /*443b0*/  STL [R1+0x2a74], R29 ;  /* 0x002a741d01007387 */ /* 0x0101e20000100800 */
[----:B------:R-:W-:-:S03]  /*443c0*/  FADD R4, -R29, R21 ;  /* 0x000000151d047221 */ /* 0x000fc60000000100 */
[----:B------:R-:W-:Y:S04]  /*443d0*/  STL.64 [R1+0x110], R12 ;  /* 0x0001100c01007387 */ /* 0x000fe80000100a00 */
[----:B------:R-:W-:Y:S04]  /*443e0*/  STL.64 [R1+0x118], R14 ;  /* 0x0001180e01007387 */ /* 0x000fe80000100a00 */
[----:B------:R-:W1:Y:S01]  /*443f0*/  LDSM.16.M88.4 R12, [R3+UR6+0x8000] ;  /* 0x00800006030c783b */ /* 0x000e620008000200 */
[----:B------:R-:W-:Y:S01]  /*44400*/  FMUL R4, R4, 1.4426950216293334961 ;  /* 0x3fb8aa3b04047820 */ /* 0x000fe20000400000 */
[----:B0-----:R-:W-:Y:S08]  /*44410*/  MUFU.EX2 R29, R5 ;  /* 0x00000005001d7308 */ /* 0x001ff00000000800 */
[----:B------:R0:W3:Y:S01]  /*44420*/  MUFU.EX2 R5, R4 ;  /* 0x0000000400057308 */ /* 0x0000e20000000800 */
[----:B------:R4:W-:Y:S01]  /*44430*/  STL [R1+0x2a70], R28 ;  /* 0x002a701c01007387 */ /* 0x0009e20000100800 */
[----:B0-----:R-:W-:-:S03]  /*44440*/  FADD R4, -R28, R25 ;  /* 0x000000191c047221 */ /* 0x001fc60000000100 */
[----:B---3--:R-:W-:Y:S04]  /*44450*/  STL [R1+0x468], R5 ;  /* 0x0004680501007387 */ /* 0x008fe80000100800 */
[----:B----4-:R-:W3:Y:S04]  /*44460*/  LDL.LU R28, [R1+0x468] ;  /* 0x00046800011c7983 */ /* 0x010ee80000300800 */
[----:B------:R2:W-:Y:S04]  /*44470*/  STL.64 [R1+0x100], R16 ;  /* 0x0001001001007387 */ /* 0x0005e80000100a00 */
[----:B------:R-:W-:Y:S04]  /*44480*/  STL.64 [R1+0x108], R18 ;  /* 0x0001081201007387 */ /* 0x000fe80000100a00 */
[----:B-1----:R-:W-:Y:S04]  /*44490*/  STL.64 [R1+0xf0], R12 ;  /* 0x0000f00c01007387 */ /* 0x002fe80000100a00 */
[----:B------:R-:W-:Y:S04]  /*444a0*/  STL.64 [R1+0xf8], R14 ;  /* 0x0000f80e01007387 */ /* 0x000fe80000100a00 */
[----:B------:R-:W0:Y:S01]  /*444b0*/  LDSM.16.M88.4 R12, [R3+UR6+0xa000] ;  /* 0x00a00006030c783b */ /* 0x000e220008000200 */
[----:B------:R-:W-:-:S06]  /*444c0*/  FMUL R4, R4, 1.4426950216293334961 ;  /* 0x3fb8aa3b04047820 */ /* 0x000fcc0000400000 */
[----:B------:R-:W1:Y:S02]  /*444d0*/  MUFU.EX2 R4, R4 ;  /* 0x0000000400047308 */ /* 0x000e640000000800 */
[----:B-1----:R-:W-:Y:S01]  /*444e0*/  STL [R1+0x464], R4 ;  /* 0x0004640401007387 */ /* 0x002fe20000100800 */
[----:B--2---:R-:W-:-:S03]  /*444f0*/  FMUL R17, R29, R8 ;  /* 0x000000081d117220 */ /* 0x004fc60000400000 */
[----:B0-----:R0:W-:Y:S01]  /*44500*/  STL.64 [R1+0xe0], R12 ;  /* 0x0000e00c01007387 */ /* 0x0011e20000100a00 */
[----:B------:R-:W-:-:S03]  /*44510*/  IMAD.MOV.U32 R25, RZ, RZ, R12 ;  /* 0x000000ffff197224 */ /* 0x000fc600078e000c */
[----:B------:R-:W-:Y:S04]  /*44520*/  STL.64 [R1+0xe8], R14 ;  /* 0x0000e80e01007387 */ /* 0x000fe80000100a00 */
[----:B------:R-:W2:Y:S04]  /*44530*/  LDL.LU R8, [R1+0x5e0] ;  /* 0x0005e00001087983 */ /* 0x000ea80000300800 */
[----:B0-----:R-:W3:Y:S01]  /*44540*/  LDL.LU R12, [R1+0x5a8] ;  /* 0x0005a800010c7983 */ /* 0x001ee20000300800 */
[C---:B------:R-:W-:Y:S01]  /*44550*/  FMUL R4, R29.reuse, R2 ;  /* 0x000000021d047220 */ /* 0x040fe20000400000 */
[C---:B------:R-:W-:Y:S01]  /*44560*/  FMUL R16, R29.reuse, R9 ;  /* 0x000000091d107220 */ /* 0x040fe20000400000 */
[----:B------:R-:W-:Y:S01]  /*44570*/  MOV R24, R13 ;  /* 0x0000000d00187202 */ /* 0x000fe20000000f00 */
[----:B------:R-:W4:Y:S01]  /*44580*/  LDL.LU R2, [R1+0x5ac] ;  /* 0x0005ac0001027983 */ /* 0x000f220000300800 */
[----:B------:R-:W-:-:S03]  /*44590*/  FMUL R5, R29, R0 ;  /* 0x000000001d057220 */ /* 0x000fc60000400000 */
[----:B------:R-:W2:Y:S04]  /*445a0*/  LDL.LU R9, [R1+0x5e4] ;  /* 0x0005e40001097983 */ /* 0x000ea80000300800 */
[----:B------:R-:W2:Y:S04]  /*445b0*/  LDL.LU R0, [R1+0x5f0] ;  /* 0x0005f00001007983 */ /* 0x000ea80000300800 */
[----:B------:R-:W2:Y:S04]  /*445c0*/  LDL.LU R22, [R1+0x610] ;  /* 0x0006100001167983 */ /* 0x000ea80000300800 */
[----:B------:R-:W-:Y:S04]  /*445d0*/  STL [R1+0x3d10], R27 ;  /* 0x003d101b01007387 */ /* 0x000fe80000100800 */
[----:B------:R0:W-:Y:S04]  /*445e0*/  STL.64 [R1+0x3d08], R24 ;  /* 0x003d081801007387 */ /* 0x0001e80000100a00 */
[----:B------:R-:W2:Y:S01]  /*445f0*/  LDL.LU R21, [R1+0x5f4] ;  /* 0x0005f40001157983 */ /* 0x000ea20000300800 */
[----:B0-----:R-:W-:-:S02]  /*44600*/  MOV R25, R6 ;  /* 0x0000000600197202 */ /* 0x001fc40000000f00 */
[----:B------:R-:W-:Y:S01]  /*44610*/  MOV R24, R7 ;  /* 0x0000000700187202 */ /* 0x000fe20000000f00 */
[----:B------:R-:W2:Y:S04]  /*44620*/  LDL.LU R6, [R1+0x5d8] ;  /* 0x0005d80001067983 */ /* 0x000ea80000300800 */
[----:B------:R-:W2:Y:S04]  /*44630*/  LDL.LU R7, [R1+0x5dc] ;  /* 0x0005dc0001077983 */ /* 0x000ea80000300800 */
[----:B------:R-:W2:Y:S04]  /*44640*/  LDL.LU R26, [R1+0x600] ;  /* 0x00060000011a7983 */ /* 0x000ea80000300800 */
[----:B------:R0:W-:Y:S02]  /*44650*/  STL.64 [R1+0x3d18], R24 ;  /* 0x003d181801007387 */ /* 0x0001e40000100a00 */
[----:B0-----:R-:W-:Y:S01]  /*44660*/  IMAD.MOV.U32 R25, RZ, RZ, R10 ;  /* 0x000000ffff197224 */ /* 0x001fe200078e000a */
[----:B------:R-:W-:Y:S01]  /*44670*/  MOV R24, R11 ;  /* 0x0000000b00187202 */ /* 0x000fe20000000f00 */
[----:B---3--:R-:W-:-:S02]  /*44680*/  FMUL R18, R28, R12 ;  /* 0x0000000c1c127220 */ /* 0x008fc40000400000 */
[----:B------:R-:W0:Y:S01]  /*44690*/  LDSM.16.M88.4 R12, [R3+UR6+0xc000] ;  /* 0x00c00006030c783b */ /* 0x000e220008000200 */
[----:B----4-:R-:W-:Y:S01]  /*446a0*/  FMUL R19, R28, R2 ;  /* 0x000000021c137220 */ /* 0x010fe20000400000 */
[----:B--2---:R-:W-:Y:S02]  /*446b0*/  FMUL R20, R29, R0 ;  /* 0x000000001d147220 */ /* 0x004fe40000400000 */
[----:B------:R-:W-:Y:S04]  /*446c0*/  STL [R1+0x3d20], R26 ;  /* 0x003d201a01007387 */ /* 0x000fe80000100800 */
[----:B------:R-:W2:Y:S04]  /*446d0*/  LDL.LU R23, [R1+0x604] ;  /* 0x0006040001177983 */ /* 0x000ea80000300800 */
[----:B------:R-:W3:Y:S04]  /*446e0*/  LDL.LU R10, [R1+0x5e8] ;  /* 0x0005e800010a7983 */ /* 0x000ee80000300800 */
[----:B------:R-:W4:Y:S01]  /*446f0*/  LDL.LU R11, [R1+0x5ec] ;  /* 0x0005ec00010b7983 */ /* 0x000f220000300800 */
[----:B0-----:R-:W-:-:S03]  /*44700*/  MOV R0, R13 ;  /* 0x0000000d00007202 */ /* 0x001fc60000000f00 */
[----:B------:R-:W3:Y:S04]  /*44710*/  LDL.LU R2, [R1+0x614] ;  /* 0x0006140001027983 */ /* 0x000ee80000300800 */
[----:B------:R-:W-:Y:S04]  /*44720*/  STL.64 [R1+0xd0], R12 ;  /* 0x0000d00c01007387 */ /* 0x000fe80000100a00 */
[----:B------:R0:W-:Y:S04]  /*44730*/  STL.64 [R1+0xd8], R14 ;  /* 0x0000d80e01007387 */ /* 0x0001e80000100a00 */
[----:B0-----:R-:W2:Y:S04]  /*44740*/  LDL.LU.64 R14, [R1+0x3d30] ;  /* 0x003d3000010e7983 */ /* 0x001ea80000300a00 */
[----:B------:R-:W2:Y:S04]  /*44750*/  LDL.LU.64 R12, [R1+0x3d28] ;  /* 0x003d2800010c7983 */ /* 0x000ea80000300a00 */
[----:B------:R-:W4:Y:S01]  /*44760*/  LDL.LU R26, [R1+0x3d20] ;  /* 0x003d2000011a7983 */ /* 0x000f220000300800 */
[----:B--2---:R-:W-:-:S15]  /*44770*/  HMMA.16816.F32.BF16 R16, R12, R24, R16 ;  /* 0x000000180c10723c */ /* 0x004fde0000041810 */
[----:B------:R-:W-:-:S08]  /*44780*/  NOP ;  /* 0x0000000000007918 */ /* 0x000fd00000000000 */
[----:B------:R4:W-:Y:S02]  /*44790*/  STL.64 [R1+0x2b0], R16 ;  /* 0x0002b01001007387 */ /* 0x0009e40000100a00 */
[C---:B----4-:R-:W-:Y:S02]  /*447a0*/  FMUL R16, R29.reuse, R26 ;  /* 0x0000001a1d107220 */ /* 0x050fe40000400000 */
[----:B------:R-:W0:Y:S04]  /*447b0*/  LDSM.16.M88.4 R24, [R3+UR6+0xe000] ;  /* 0x00e000060318783b */ /* 0x000e280008000200 */
[----:B------:R-:W-:Y:S04]  /*447c0*/  STL.64 [R1+0x2b8], R18 ;  /* 0x0002b81201007387 */ /* 0x000fe80000100a00 */
[----:B0-----:R0:W-:Y:S04]  /*447d0*/  STL.64 [R1+0xc0], R24 ;  /* 0x0000c01801007387 */ /* 0x0011e80000100a00 */
[----:B------:R1:W-:Y:S04]  /*447e0*/  STL.64 [R1+0xc8], R26 ;  /* 0x0000c81a01007387 */ /* 0x0003e80000100a00 */
[----:B0-----:R-:W1:Y:S01]  /*447f0*/  LDL.LU.64 R24, [R1+0x3d18] ;  /* 0x003d180001187983 */ /* 0x001e620000300a00 */
[C---:B------:R-:W-:Y:S01]  /*44800*/  FMUL R6, R28.reuse, R6 ;  /* 0x000000061c067220 */ /* 0x040fe20000400000 */
[----:B------:R-:W-:Y:S01]  /*44810*/  FMUL R7, R28, R7 ;  /* 0x000000071c077220 */ /* 0x000fe20000400000 */
[----:B------:R-:W-:-:S06]  /*44820*/  FMUL R17, R29, R23 ;  /* 0x000000171d117220 */ /* 0x000fcc0000400000 */
[----:B-1----:R-:W-:-:S15]  /*44830*/  HMMA.16816.F32.BF16 R24, R12, R24, R4 ;  /* 0x000000180c18723c */ /* 0x002fde0000041804 */
[----:B------:R-:W-:-:S08]  /*44840*/  NOP ;  /* 0x0000000000007918 */ /* 0x000fd00000000000 */
[----:B------:R-:W-:Y:S04]  /*44850*/  STL.64 [R1+0x2a0], R24 ;  /* 0x0002a01801007387 */ /* 0x000fe80000100a00 */
[----:B------:R-:W-:Y:S04]  /*44860*/  STL.64 [R1+0x2a8], R26 ;  /* 0x0002a81a01007387 */ /* 0x000fe80000100a00 */
[----:B------:R-:W0:Y:S01]  /*44870*/  LDSM.16.M88.4 R24, [R3+UR6+0x10000] ;  /* 0x010000060318783b */ /* 0x000e220008000200 */
[C---:B------:R-:W-:Y:S01]  /*44880*/  FMUL R4, R29.reuse, R22 ;  /* 0x000000161d047220 */ /* 0x040fe20000400000 */
[----:B---3--:R-:W-:-:S02]  /*44890*/  FMUL R5, R29, R2 ;  /* 0x000000021d057220 */ /* 0x008fc40000400000 */
[----:B0-----:R-:W-:Y:S04]  /*448a0*/  STL.64 [R1+0x90], R24 ;  /* 0x0000901801007387 */ /* 0x001fe80000100a00 */
[----:B------:R0:W-:Y:S04]  /*448b0*/  STL.64 [R1+0x98], R26 ;  /* 0x0000981a01007387 */ /* 0x0001e80000100a00 */
[----:B0-----:R-:W2:Y:S04]  /*448c0*/  LDL.LU R27, [R1+0x3d10] ;  /* 0x003d1000011b7983 */ /* 0x001ea80000300800 */
[----:B------:R-:W3:Y:S04]  /*448d0*/  LDL.LU.64 R24, [R1+0x3d08] ;  /* 0x003d080001187983 */ /* 0x000ee80000300a00 */
[----:B------:R-:W4:Y:S04]  /*448e0*/  LDL.LU R7, [R1+0x61c] ;  /* 0x00061c0001077983 */ /* 0x000f280000300800 */
[----:B------:R-:W3:Y:S04]  /*448f0*/  LDL.LU R26, [R1+0x640] ;  /* 0x00064000011a7983 */ /* 0x000ee80000300800 */
[----:B------:R-:W4:Y:S04]  /*44900*/  LDL.LU R22, [R1+0x5f8] ;  /* 0x0005f80001167983 */ /* 0x000f280000300800 */
[----:B------:R-:W4:Y:S04]  /*44910*/  LDL.LU R23, [R1+0x5fc] ;  /* 0x0005fc0001177983 */ /* 0x000f280000300800 */
[----:B------:R-:W4:Y:S04]  /*44920*/  LDL.LU R2, [R1+0x620] ;  /* 0x0006200001027983 */ /* 0x000f280000300800 */
[----:B------:R-:W2:Y:S04]  /*44930*/  LDL.LU R18, [R1+0x608] ;  /* 0x0006080001127983 */ /* 0x000ea80000300800 */
[----:B------:R-:W2:Y:S04]  /*44940*/  LDL.LU R19, [R1+0x60c] ;  /* 0x00060c0001137983 */ /* 0x000ea80000300800 */
[----:B--2---:R-:W-:Y:S04]  /*44950*/  STL.64 [R1+0x3d00], R18 ;  /* 0x003d001201007387 */ /* 0x004fe80000100a00 */
[----:B------:R0:W-:Y:S04]  /*44960*/  STL.64 [R1+0x3cf8], R16 ;  /* 0x003cf81001007387 */ /* 0x0001e80000100a00 */
[----:B0-----:R-:W2:Y:S01]  /*44970*/  LDL R16, [R1+0x110] ;  /* 0x0001100001107983 */ /* 0x001ea20000100800 */
[----:B------:R-:W-:-:S03]  /*44980*/  MOV R17, R27 ;  /* 0x0000001b00117202 */ /* 0x000fc60000000f00 */
[----:B------:R-:W3:Y:S01]  /*44990*/  LDL.LU R27, [R1+0x634] ;  /* 0x00063400011b7983 */ /* 0x000ee20000300800 */
[C---:B------:R-:W-:Y:S01]  /*449a0*/  FMUL R8, R29.reuse, R8 ;  /* 0x000000081d087220 */ /* 0x040fe20000400000 */
[C---:B------:R-:W-:Y:S01]  /*449b0*/  FMUL R9, R29.reuse, R9 ;  /* 0x000000091d097220 */ /* 0x040fe20000400000 */
[C---:B------:R-:W-:Y:S01]  /*449c0*/  FMUL R10, R28.reuse, R10 ;  /* 0x0000000a1c0a7220 */ /* 0x040fe20000400000 */
[----:B------:R-:W-:Y:S01]  /*449d0*/  FMUL R11, R28, R11 ;  /* 0x0000000b1c0b7220 */ /* 0x000fe20000400000 */
[----:B---3--:R0:W-:Y:S04]  /*449e0*/  STL.64 [R1+0x3ce8], R26 ;  /* 0x003ce81a01007387 */ /* 0x0081e80000100a00 */
[----:B0-----:R-:W3:Y:S04]  /*449f0*/  LDL.LU R26, [R1+0x624] ;  /* 0x00062400011a7983 */ /* 0x001ee80000300800 */
[----:B------:R-:W3:Y:S01]  /*44a00*/  LDL.LU R27, [R1+0x630] ;  /* 0x00063000011b7983 */ /* 0x000ee20000300800 */
[----:B--2---:R-:W-:Y:S03]  /*44a10*/  HMMA.16816.F32.BF16 R16, R12, R16, R8 ;  /* 0x000000100c10723c */ /* 0x004fe60000041808 */
[----:B------:R0:W-:Y:S04]  /*44a20*/  STL.64 [R1+0x3ce0], R24 ;  /* 0x003ce01801007387 */ /* 0x0001e80000100a00 */
[C---:B----4-:R-:W-:Y:S01]  /*44a30*/  FMUL R8, R29.reuse, R2 ;  /* 0x000000021d087220 */ /* 0x050fe20000400000 */
[----:B---3--:R-:W-:Y:S04]  /*44a40*/  STL [R1+0x3cf0], R27 ;  /* 0x003cf01b01007387 */ /* 0x008fe80000100800 */
[----:B0-----:R-:W2:Y:S04]  /*44a50*/  LDL R24, [R1+0x100] ;  /* 0x0001000001187983 */ /* 0x001ea80000100800 */
[----:B------:R-:W2:Y:S04]  /*44a60*/  LDL R25, [R1+0x104] ;  /* 0x0001040001197983 */ /* 0x000ea80000100800 */
[----:B------:R-:W3:Y:S04]  /*44a70*/  LDL.LU R6, [R1+0x618] ;  /* 0x0006180001067983 */ /* 0x000ee80000300800 */
[----:B------:R-:W-:Y:S04]  /*44a80*/  STL.64 [R1+0x290], R16 ;  /* 0x0002901001007387 */ /* 0x000fe80000100a00 */
[----:B------:R-:W-:Y:S04]  /*44a90*/  STL.64 [R1+0x298], R18 ;  /* 0x0002981201007387 */ /* 0x000fe80000100a00 */
[----:B------:R-:W0:Y:S01]  /*44aa0*/  LDSM.16.M88.4 R16, [R3+UR6+0x12000] ;  /* 0x012000060310783b */ /* 0x000e220008000200 */
[----:B------:R-:W-:-:S03]  /*44ab0*/  FMUL R9, R29, R26 ;  /* 0x0000001a1d097220 */ /* 0x000fc60000400000 */
[----:B0-----:R-:W-:Y:S01]  /*44ac0*/  STL.64 [R1+0xb0], R16 ;  /* 0x0000b01001007387 */ /* 0x001fe20000100a00 */
[----:B------:R-:W-:-:S03]  /*44ad0*/  MOV R2, R16 ;  /* 0x0000001000027202 */ /* 0x000fc60000000f00 */
[----:B------:R0:W-:Y:S04]  /*44ae0*/  STL.64 [R1+0xb8], R18 ;  /* 0x0000b81201007387 */ /* 0x0001e80000100a00 */
[----:B0-----:R-:W4:Y:S04]  /*44af0*/  LDL.LU.64 R18, [R1+0x3d00] ;  /* 0x003d000001127983 */ /* 0x001f280000300a00 */
[----:B------:R-:W3:Y:S04]  /*44b00*/  LDL.LU.64 R16, [R1+0x3cf8] ;  /* 0x003cf80001107983 */ /* 0x000ee80000300a00 */
[----:B------:R0:W-:Y:S04]  /*44b10*/  STL.64 [R1+0x3cd8], R8 ;  /* 0x003cd80801007387 */ /* 0x0001e80000100a00 */
[----:B0-----:R-:W3:Y:S04]  /*44b20*/  LDL R8, [R1+0xf0] ;  /* 0x0000f00001087983 */ /* 0x001ee80000100800 */
[----:B------:R-:W3:Y:S04]  /*44b30*/  LDL R9, [R1+0xf4] ;  /* 0x0000f40001097983 */ /* 0x000ee80000100800 */
[----:B------:R-:W4:Y:S01]  /*44b40*/  LDL.LU R27, [R1+0x3cf0] ;  /* 0x003cf000011b7983 */ /* 0x000f220000300800 */
[----:B------:R-:W-:Y:S01]  /*44b50*/  FMUL R21, R29, R21 ;  /* 0x000000151d157220 */ /* 0x000fe20000400000 */
[C---:B------:R-:W-:Y:S01]  /*44b60*/  FMUL R22, R28.reuse, R22 ;  /* 0x000000161c167220 */ /* 0x040fe20000400000 */
[----:B------:R-:W-:-:S07]  /*44b70*/  FMUL R23, R28, R23 ;  /* 0x000000171c177220 */ /* 0x000fce0000400000 */
[----:B--2---:R-:W-:-:S15]  /*44b80*/  HMMA.16816.F32.BF16 R20, R12, R24, R20 ;  /* 0x000000180c14723c */ /* 0x004fde0000041814 */
[----:B------:R-:W-:-:S08]  /*44b90*/  NOP ;  /* 0x0000000000007918 */ /* 0x000fd00000000000 */
[----:B------:R4:W-:Y:S04]  /*44ba0*/  STL.64 [R1+0x280], R20 ;  /* 0x0002801401007387 */ /* 0x0009e80000100a00 */
[----:B------:R-:W-:Y:S01]  /*44bb0*/  STL.64 [R1+0x288], R22 ;  /* 0x0002881601007387 */ /* 0x000fe20000100a00 */
[----:B----4-:R-:W-:-:S03]  /*44bc0*/  FMUL R20, R29, R27 ;  /* 0x0000001b1d147220 */ /* 0x010fc60000400000 */
[----:B------:R-:W0:Y:S04]  /*44bd0*/  LDSM.16.M88.4 R24, [R3+UR6+0x14000] ;  /* 0x014000060318783b */ /* 0x000e280008000200 */
[----:B0-----:R-:W-:Y:S04]  /*44be0*/  STL.64 [R1+0xa0], R24 ;  /* 0x0000a01801007387 */ /* 0x001fe80000100a00 */
[----:B------:R0:W-:Y:S04]  /*44bf0*/  STL.64 [R1+0xa8], R26 ;  /* 0x0000a81a01007387 */ /* 0x0001e80000100a00 */
[----:B0-----:R-:W2:Y:S01]  /*44c00*/  LDL.LU.64 R26, [R1+0x3ce8] ;  /* 0x003ce800011a7983 */ /* 0x001ea20000300a00 */
[C---:B------:R-:W-:Y:S01]  /*44c10*/  FMUL R18, R28.reuse, R18 ;  /* 0x000000121c127220 */ /* 0x040fe20000400000 */
[----:B------:R-:W-:-:S02]  /*44c20*/  FMUL R19, R28, R19 ;  /* 0x000000131c137220 */ /* 0x000fc40000400000 */
[----:B------:R-:W4:Y:S05]  /*44c30*/  LDL.LU.64 R24, [R1+0x3ce0] ;  /* 0x003ce00001187983 */ /* 0x000f2a0000300a00 */
[----:B---3--:R-:W-:-:S15]  /*44c40*/  HMMA.16816.F32.BF16 R8, R12, R8, R16 ;  /* 0x000000080c08723c */ /* 0x008fde0000041810 */
[----:B------:R-:W-:-:S08]  /*44c50*/  NOP ;  /* 0x0000000000007918 */ /* 0x000fd00000000000 */
[----:B------:R-:W-:Y:S04]  /*44c60*/  STL.64 [R1+0x270], R8 ;  /* 0x0002700801007387 */ /* 0x000fe80000100a00 */
[----:B------:R-:W-:Y:S04]  /*44c70*/  STL.64 [R1+0x278], R10 ;  /* 0x0002780a01007387 */ /* 0x000fe80000100a00 */
[----:B------:R-:W0:Y:S04]  /*44c80*/  LDSM.16.M88.4 R8, [R3+UR6+0x16000] ;  /* 0x016000060308783b */ /* 0x000e280008000200 */
[----:B0-----:R0:W-:Y:S04]  /*44c90*/  STL.64 [R1+0x170], R8 ;  /* 0x0001700801007387 */ /* 0x0011e80000100a00 */
[----:B------:R1:W-:Y:S01]  /*44ca0*/  STL.64 [R1+0x178], R10 ;  /* 0x0001780a01007387 */ /* 0x0003e20000100a00 */
[C---:B--2---:R-:W-:Y:S01]  /*44cb0*/  FMUL R21, R29.reuse, R27 ;  /* 0x0000001b1d157220 */ /* 0x044fe20000400000 */
[----:B------:R-:W-:Y:S01]  /*44cc0*/  FMUL R16, R29, R26 ;  /* 0x0000001a1d107220 */ /* 0x000fe20000400000 */
[----:B------:R-:W-:Y:S01]  /*44cd0*/  MOV R27, R8 ;  /* 0x00000008001b7202 */ /* 0x000fe20000000f00 */
[----:B------:R-:W-:-:S02]  /*44ce0*/  IMAD.MOV.U32 R26, RZ, RZ, R9 ;  /* 0x000000ffff1a7224 */ /* 0x000fc400078e0009 */
[----:B0-----:R-:W2:Y:S04]  /*44cf0*/  LDL.LU.64 R8, [R1+0x3cd8] ;  /* 0x003cd80001087983 */ /* 0x001ea80000300a00 */
[----:B------:R-:W3:Y:S04]  /*44d00*/  LDL.LU R17, [R1+0x644] ;  /* 0x0006440001117983 */ /* 0x000ee80000300800 */
[----:B-1----:R-:W2:Y:S04]  /*44d10*/  LDL.LU R10, [R1+0x628] ;  /* 0x00062800010a7983 */ /* 0x002ea80000300800 */
[----:B------:R-:W3:Y:S04]  /*44d20*/  LDL.LU R11, [R1+0x62c] ;  /* 0x00062c00010b7983 */ /* 0x000ee80000300800 */
[----:B------:R-:W4:Y:S04]  /*44d30*/  LDL.LU R22, [R1+0x638] ;  /* 0x0006380001167983 */ /* 0x000f280000300800 */
[----:B------:R-:W4:Y:S04]  /*44d40*/  LDL.LU R23, [R1+0x63c] ;  /* 0x00063c0001177983 */ /* 0x000f280000300800 */
[----:B----4-:R0:W-:Y:S04]  /*44d50*/  STL.64 [R1+0x3cc8], R22 ;  /* 0x003cc81601007387 */ /* 0x0101e80000100a00 */
[----:B0-----:R-:W4:Y:S04]  /*44d60*/  LDL.LU R23, [R1+0x650] ;  /* 0x0006500001177983 */ /* 0x001f280000300800 */
[----:B------:R0:W-:Y:S02]  /*44d70*/  STL.64 [R1+0x3cc0], R20 ;  /* 0x003cc01401007387 */ /* 0x0001e40000100a00 */
[----:B0-----:R-:W-:-:S02]  /*44d80*/  MOV R20, R25 ;  /* 0x0000001900147202 */ /* 0x001fc40000000f00 */
[----:B------:R-:W-:Y:S01]  /*44d90*/  MOV R21, R24 ;  /* 0x0000001800157202 */ /* 0x000fe20000000f00 */
[----:B----4-:R-:W-:Y:S04]  /*44da0*/  STL [R1+0x3cd0], R23 ;  /* 0x003cd01701007387 */ /* 0x010fe80000100800 */
[----:B------:R-:W4:Y:S04]  /*44db0*/  LDL.LU R25, [R1+0x660] ;  /* 0x0006600001197983 */ /* 0x000f280000300800 */
[----:B------:R-:W2:Y:S04]  /*44dc0*/  LDL.LU R24, [R1+0x664] ;  /* 0x0006640001187983 */ /* 0x000ea80000300800 */
[----:B------:R0:W-:Y:S04]  /*44dd0*/  STL.64 [R1+0x3cb8], R26 ;  /* 0x003cb81a01007387 */ /* 0x0001e80000100a00 */
[----:B0-----:R-:W4:Y:S01]  /*44de0*/  LDL.LU R27, [R1+0x654] ;  /* 0x00065400011b7983 */ /* 0x001f220000300800 */
[C---:B------:R-:W-:Y:S01]  /*44df0*/  FMUL R6, R28.reuse, R6 ;  /* 0x000000061c067220 */ /* 0x040fe20000400000 */
[----:B------:R-:W-:-:S07]  /*44e00*/  FMUL R7, R28, R7 ;  /* 0x000000071c077220 */ /* 0x000fce0000400000 */
[----:B------:R-:W-:Y:S01]  /*44e10*/  HMMA.16816.F32.BF16 R4, R12, R20, R4 ;  /* 0x000000140c04723c */ /* 0x000fe20000041804 */
[----:B--2---:R-:W-:Y:S04]  /*44e20*/  STL [R1+0x3cb4], R24 ;  /* 0x003cb41801007387 */ /* 0x004fe80000100800 */
[----:B------:R-:W2:Y:S04]  /*44e30*/  LDL.LU R18, [R1+0x648] ;  /* 0x0006480001127983 */ /* 0x000ea80000300800 */
[----:B------:R-:W2:Y:S04]  /*44e40*/  LDL.LU R19, [R1+0x64c] ;  /* 0x00064c0001137983 */ /* 0x000ea80000300800 */
[----:B------:R-:W4:Y:S10]  /*44e50*/  LDL.LU R23, [R1+0x3cd0] ;  /* 0x003cd00001177983 */ /* 0x000f340000300800 */
[----:B------:R0:W-:Y:S04]  /*44e60*/  STL.64 [R1+0x260], R4 ;  /* 0x0002600401007387 */ /* 0x0001e80000100a00 */
[----:B------:R4:W-:Y:S04]  /*44e70*/  STL.64 [R1+0x268], R6 ;  /* 0x0002680601007387 */ /* 0x0009e80000100a00 */
[----:B0-----:R-:W2:Y:S01]  /*44e80*/  LDL R4, [R1+0xd0] ;  /* 0x0000d00001047983 */ /* 0x001ea20000100800 */
[----:B------:R-:W-:Y:S01]  /*44e90*/  MOV R5, R0 ;  /* 0x0000000000057202 */ /* 0x000fe20000000f00 */
[----:B------:R-:W-:-:S02]  /*44ea0*/  FMUL R10, R28, R10 ;  /* 0x0000000a1c0a7220 */ /* 0x000fc40000400000 */
[----:B------:R-:W2:Y:S01]  /*44eb0*/  LDL.LU R0, [R1+0x658] ;  /* 0x0006580001007983 */ /* 0x000ea20000300800 */
[----:B---3--:R-:W-:Y:S01]  /*44ec0*/  FMUL R11, R28, R11 ;  /* 0x0000000b1c0b7220 */ /* 0x008fe20000400000 */
[C---:B----4-:R-:W-:Y:S02]  /*44ed0*/  FMUL R6, R29.reuse, R23 ;  /* 0x000000171d067220 */ /* 0x050fe40000400000 */
[----:B------:R-:W0:Y:S04]  /*44ee0*/  LDSM.16.M88.4 R20, [R3+UR6+0x18000] ;  /* 0x018000060314783b */ /* 0x000e280008000200 */
[----:B0-----:R-:W-:Y:S04]  /*44ef0*/  STL.64 [R1+0x1b0], R20 ;  /* 0x0001b01401007387 */ /* 0x001fe80000100a00 */
[----:B------:R0:W-:Y:S04]  /*44f00*/  STL [R1], R6 ;  /* 0x0000000601007387 */ /* 0x0001e80000100800 */
[----:B------:R1:W-:Y:S01]  /*44f10*/  STL.64 [R1+0x1b8], R22 ;  /* 0x0001b81601007387 */ /* 0x0003e20000100a00 */
[----:B0-----:R-:W-:-:S03]  /*44f20*/  FMUL R6, R29, R27 ;  /* 0x0000001b1d067220 */ /* 0x001fc60000400000 */
[----:B-1----:R-:W3:Y:S04]  /*44f30*/  LDL.LU.64 R22, [R1+0x3cc8] ;  /* 0x003cc80001167983 */ /* 0x002ee80000300a00 */
[----:B------:R-:W4:Y:S04]  /*44f40*/  LDL.LU.64 R20, [R1+0x3cc0] ;  /* 0x003cc00001147983 */ /* 0x000f280000300a00 */
[----:B------:R2:W-:Y:S02]  /*44f50*/  STL [R1+0x4], R6 ;  /* 0x0000040601007387 */ /* 0x0005e40000100800 */
[----:B--2---:R-:W-:Y:S02]  /*44f60*/  HMMA.16816.F32.BF16 R4, R12, R4, R8 ;  /* 0x000000040c04723c */ /* 0x004fe40000041808 */
[----:B------:R-:W4:-:S15]  /*44f70*/  LDL R8, [R1+0xc0] ;  /* 0x0000c00001087983 */ /* 0x000f1e0000100800 */
[----:B------:R-:W-:-:S06]  /*44f80*/  NOP ;  /* 0x0000000000007918 */ /* 0x000fcc0000000000 */
[----:B------:R0:W-:Y:S02]  /*44f90*/  STL.64 [R1+0x250], R4 ;  /* 0x0002500401007387 */ /* 0x0001e40000100a00 */
[----:B0-----:R-:W-:Y:S02]  /*44fa0*/  FMUL R4, R29, R25 ;  /* 0x000000191d047220 */ /* 0x001fe40000400000 */
[----:B------:R-:W0:Y:S04]  /*44fb0*/  LDSM.16.M88.4 R24, [R3+UR6+0x1a000] ;  /* 0x01a000060318783b */ /* 0x000e280008000200 */
[----:B------:R-:W-:Y:S04]  /*44fc0*/  STL.64 [R1+0x258], R6 ;  /* 0x0002580601007387 */ /* 0x000fe80000100a00 */
[----:B------:R-:W4:Y:S04]  /*44fd0*/  LDL R9, [R1+0xc4] ;  /* 0x0000c40001097983 */ /* 0x000f280000100800 */
[----:B0-----:R-:W-:Y:S04]  /*44fe0*/  STL.64 [R1+0x1a0], R24 ;  /* 0x0001a01801007387 */ /* 0x001fe80000100a00 */
[----:B------:R0:W-:Y:S04]  /*44ff0*/  STL.64 [R1+0x1a8], R26 ;  /* 0x0001a81a01007387 */ /* 0x0001e80000100a00 */
[----:B0-----:R-:W2:Y:S04]  /*45000*/  LDL.LU.64 R26, [R1+0x3cb8] ;  /* 0x003cb800011a7983 */ /* 0x001ea80000300a00 */
[----:B------:R-:W2:Y:S04]  /*45010*/  LDL.LU R24, [R1+0x3cb4] ;  /* 0x003cb40001187983 */ /* 0x000ea80000300800 */
[----:B------:R-:W2:Y:S01]  /*45020*/  LDL.LU R7, [R1+0x65c] ;  /* 0x00065c0001077983 */ /* 0x000ea20000300800 */
[C---:B---3--:R-:W-:Y:S01]  /*45030*/  FMUL R22, R28.reuse, R22 ;  /* 0x000000161c167220 */ /* 0x048fe20000400000 */
[----:B------:R-:W-:-:S07]  /*45040*/  FMUL R23, R28, R23 ;  /* 0x000000171c177220 */ /* 0x000fce0000400000 */
[----:B----4-:R-:W-:Y:S07]  /*45050*/  HMMA.16816.F32.BF16 R8, R12, R8, R20 ;  /* 0x000000080c08723c */ /* 0x010fee0000041814 */
[----:B------:R-:W-:Y:S01]  /*45060*/  MOV R20, R2 ;  /* 0x0000000200147202 */ /* 0x000fe20000000f00 */
[----:B--2---:R-:W-:Y:S02]  /*45070*/  FMUL R5, R29, R24 ;  /* 0x000000181d057220 */ /* 0x004fe40000400000 */
[----:B------:R-:W2:Y:S04]  /*45080*/  LDL.LU R24, [R1+0x670] ;  /* 0x0006700001187983 */ /* 0x000ea80000300800 */
[----:B------:R-:W3:Y:S09]  /*45090*/  LDL.LU R25, [R1+0x674] ;  /* 0x0006740001197983 */ /* 0x000ef20000300800 */
[----:B------:R-:W-:Y:S04]  /*450a0*/  STL.64 [R1+0x240], R8 ;  /* 0x0002400801007387 */ /* 0x000fe80000100a00 */
[----:B------:R-:W-:Y:S04]  /*450b0*/  STL.64 [R1+0x248], R10 ;  /* 0x0002480a01007387 */ /* 0x000fe80000100a00 */
[----:B------:R-:W4:Y:S04]  /*450c0*/  LDL.LU R2, [R1+0x3cb0] ;  /* 0x003cb00001027983 */ /* 0x000f280000300800 */
[----:B------:R-:W0:Y:S04]  /*450d0*/  LDSM.16.M88.4 R8, [R3+UR6+0x1c000] ;  /* 0x01c000060308783b */ /* 0x000e280008000200 */
[----:B------:R-:W3:Y:S04]  /*450e0*/  LDL R21, [R1+0xb4] ;  /* 0x0000b40001157983 */ /* 0x000ee80000100800 */
[----:B0-----:R-:W-:Y:S04]  /*450f0*/  STL.64 [R1+0x190], R8 ;  /* 0x0001900801007387 */ /* 0x001fe80000100a00 */
[----:B------:R-:W-:Y:S04]  /*45100*/  STL.64 [R1+0x198], R10 ;  /* 0x0001980a01007387 */ /* 0x000fe80000100a00 */
[----:B------:R-:W0:Y:S04]  /*45110*/  LDSM.16.M88.4 R8, [R3+UR6+0x1e000] ;  /* 0x01e000060308783b */ /* 0x000e280008000200 */
[----:B------:R-:W-:Y:S04]  /*45120*/  STL [R1+0x3aa0], R3 ;  /* 0x003aa00301007387 */ /* 0x000fe80000100800 */
[----:B0-----:R-:W-:Y:S04]  /*45130*/  STL.64 [R1+0x1d0], R8 ;  /* 0x0001d00801007387 */ /* 0x001fe80000100a00 */
[----:B------:R-:W-:Y:S01]  /*45140*/  STL.64 [R1+0x1d8], R10 ;  /* 0x0001d80a01007387 */ /* 0x000fe20000100a00 */
[----:B------:R-:W-:-:S03]  /*45150*/  FMUL R22, R28, R0 ;  /* 0x000000001c167220 */ /* 0x000fc60000400000 */
[----:B------:R-:W3:Y:S04]  /*45160*/  LDL.LU R6, [R1+0x680] ;  /* 0x0006800001067983 */ /* 0x000ee80000300800 */
[----:B----4-:R0:W1:Y:S04]  /*45170*/  LDSM.16.M88.4 R8, [R2+UR6+0x29000] ;  /* 0x029000060208783b */ /* 0x0100680008000200 */
[----:B0-----:R-:W4:Y:S04]  /*45180*/  LDL.LU R2, [R1+0x668] ;  /* 0x0006680001027983 */ /* 0x001f280000300800 */
[----:B------:R-:W4:Y:S04]  /*45190*/  LDL.LU R0, [R1+0x66c] ;  /* 0x00066c0001007983 */ /* 0x000f280000300800 */
[----:B-1----:R-:W-:Y:S04]  /*451a0*/  STL.64 [R1+0x3c50], R10 ;  /* 0x003c500a01007387 */ /* 0x002fe80000100a00 */
[----:B------:R0:W-:Y:S04]  /*451b0*/  STL.64 [R1+0x3c48], R8 ;  /* 0x003c480801007387 */ /* 0x0001e80000100a00 */
[----:B0-----:R-:W4:Y:S01]  /*451c0*/  LDL.64 R8, [R1+0x90] ;  /* 0x0000900001087983 */ /* 0x001f220000100a00 */
[C---:B------:R-:W-:Y:S01]  /*451d0*/  FMUL R17, R29.reuse, R17 ;  /* 0x000000111d117220 */ /* 0x040fe20000400000 */
[C---:B------:R-:W-:Y:S01]  /*451e0*/  FMUL R18, R28.reuse, R18 ;  /* 0x000000121c127220 */ /* 0x040fe20000400000 */
[----:B------:R-:W-:Y:S01]  /*451f0*/  FMUL R19, R28, R19 ;  /* 0x000000131c137220 */ /* 0x000fe20000400000 */
[C---:B--2---:R-:W-:Y:S01]  /*45200*/  FMUL R24, R29.reuse, R24 ;  /* 0x000000181d187220 */ /* 0x044fe20000400000 */
[----:B---3--:R-:W-:-:S05]  /*45210*/  FMUL R25, R29, R25 ;  /* 0x000000191d197220 */ /* 0x008fca0000400000 */
[----:B----4-:R-:W-:Y:S06]  /*45220*/  HMMA.16816.F32.BF16 R16, R12, R8, R16 ;  /* 0x000000080c10723c */ /* 0x010fec0000041810 */
[----:B------:R-:W-:-:S05]  /*45230*/  IMAD.MOV.U32 R3, RZ, RZ, R9 ;  /* 0x000000ffff037224 */ /* 0x000fca00078e0009 */
[----:B------:R-:W-:-:S12]  /*45240*/  STL [R1+0x3c90], R3 ;  /* 0x003c900301007387 */ /* 0x000fd80000100800 */
[----:B------:R-:W-:Y:S04]  /*45250*/  STL.64 [R1+0x230], R16 ;  /* 0x0002301001007387 */ /* 0x000fe80000100a00 */
[----:B------:R-:W-:Y:S04]  /*45260*/  STL.64 [R1+0x238], R18 ;  /* 0x0002381201007387 */ /* 0x000fe80000100a00 */
[----:B------:R-:W-:Y:S04]  /*45270*/  STL.64 [R1+0x3ca8], R26 ;  /* 0x003ca81a01007387 */ /* 0x000fe80000100a00 */
[----:B------:R0:W-:Y:S04]  /*45280*/  STL.64 [R1+0x3ca0], R24 ;  /* 0x003ca01801007387 */ /* 0x0001e80000100a00 */
[----:B0-----:R-:W2:Y:S04]  /*45290*/  LDL.LU R24, [R1] ;  /* 0x0000000001187983 */ /* 0x001ea80000300800 */
[----:B------:R-:W2:Y:S01]  /*452a0*/  LDL.LU R25, [R1+0x4] ;  /* 0x0000040001197983 */ /* 0x000ea20000300800 */
[----:B------:R-:W-:Y:S01]  /*452b0*/  FMUL R7, R28, R7 ;  /* 0x000000071c077220 */ /* 0x000fe20000400000 */
[----:B------:R-:W-:-:S02]  /*452c0*/  MOV R26, R22 ;  /* 0x00000016001a7202 */ /* 0x000fc40000000f00 */
[----:B------:R-:W3:Y:S02]  /*452d0*/  LDL.LU R9, [R1+0x684] ;  /* 0x0006840001097983 */ /* 0x000ee40000300800 */
[----:B------:R-:W-:Y:S02]  /*452e0*/  MOV R27, R7 ;  /* 0x00000007001b7202 */ /* 0x000fe40000000f00 */
[----:B------:R-:W4:Y:S01]  /*452f0*/  LDL.LU R8, [R1+0x690] ;  /* 0x0006900001087983 */ /* 0x000f220000300800 */
[C---:B------:R-:W-:Y:S01]  /*45300*/  FMUL R16, R29.reuse, R6 ;  /* 0x000000061d107220 */ /* 0x040fe20000400000 */
[C---:B------:R-:W-:Y:S01]  /*45310*/  FMUL R6, R28.reuse, R2 ;  /* 0x000000021c067220 */ /* 0x040fe20000400000 */
[C---:B------:R-:W-:Y:S02]  /*45320*/  FMUL R7, R28.reuse, R0 ;  /* 0x000000001c077220 */ /* 0x040fe40000400000 */
[C---:B--2---:R-:W-:Y:S01]  /*45330*/  HMMA.16816.F32.BF16 R20, R12.reuse, R20, R24 ;  /* 0x000000140c14723c */ /* 0x044fe20000041818 */
[----:B------:R-:W2:Y:S04]  /*45340*/  LDL.LU.64 R26, [R1+0x3ca8] ;  /* 0x003ca800011a7983 */ /* 0x000ea80000300a00 */
[----:B------:R-:W2:Y:S04]  /*45350*/  LDL.LU.64 R24, [R1+0x3ca0] ;  /* 0x003ca00001187983 */ /* 0x000ea80000300a00 */
[----:B------:R-:W2:Y:S04]  /*45360*/  LDL.LU R3, [R1+0x694] ;  /* 0x0006940001037983 */ /* 0x000ea80000300800 */
[----:B------:R-:W2:Y:S10]  /*45370*/  LDL.LU R2, [R1+0x678] ;  /* 0x0006780001027983 */ /* 0x000eb40000300800 */
[----:B------:R0:W-:Y:S04]  /*45380*/  STL.64 [R1+0x220], R20 ;  /* 0x0002201401007387 */ /* 0x0001e80000100a00 */
[----:B------:R-:W-:Y:S04]  /*45390*/  STL.64 [R1+0x228], R22 ;  /* 0x0002281601007387 */ /* 0x000fe80000100a00 */
[----:B------:R-:W2:Y:S04]  /*453a0*/  LDL.LU R0, [R1+0x67c] ;  /* 0x00067c0001007983 */ /* 0x000ea80000300800 */
[----:B0-----:R-:W3:Y:S04]  /*453b0*/  LDL.LU R20, [R1+0x6a0] ;  /* 0x0006a00001147983 */ /* 0x001ee80000300800 */
[----:B------:R-:W3:Y:S04]  /*453c0*/  LDL.LU R21, [R1+0x6a4] ;  /* 0x0006a40001157983 */ /* 0x000ee80000300800 */
[----:B---3--:R0:W-:Y:S04]  /*453d0*/  STL.64 [R1+0x3c98], R20 ;  /* 0x003c981401007387 */ /* 0x0081e80000100a00 */
[----:B0-----:R-:W3:Y:S04]  /*453e0*/  LDL R20, [R1+0xa0] ;  /* 0x0000a00001147983 */ /* 0x001ee80000100800 */
[----:B------:R-:W3:Y:S04]  /*453f0*/  LDL R21, [R1+0xa4] ;  /* 0x0000a40001157983 */ /* 0x000ee80000100800 */
[----:B------:R-:W3:Y:S04]  /*45400*/  LDL.LU R19, [R1+0x6b0] ;  /* 0x0006b00001137983 */ /* 0x000ee80000300800 */
[----:B------:R-:W3:Y:S04]  /*45410*/  LDL.LU R18, [R1+0x688] ;  /* 0x0006880001127983 */ /* 0x000ee80000300800 */
[----:B------:R-:W3:Y:S04]  /*45420*/  LDL.LU R11, [R1+0x68c] ;  /* 0x00068c00010b7983 */ /* 0x000ee80000300800 */
[----:B------:R-:W3:Y:S01]  /*45430*/  LDL.LU R10, [R1+0x6b4] ;  /* 0x0006b400010a7983 */ /* 0x000ee20000300800 */
[C---:B----4-:R-:W-:Y:S01]  /*45440*/  FMUL R8, R29.reuse, R8 ;  /* 0x000000081d087220 */ /* 0x050fe20000400000 */
[----:B------:R-:W-:Y:S01]  /*45450*/  FMUL R17, R29, R9 ;  /* 0x000000091d117220 */ /* 0x000fe20000400000 */
[----:B--2---:R-:W-:Y:S01]  /*45460*/  MOV R9, R26 ;  /* 0x0000001a00097202 */ /* 0x004fe20000000f00 */
[C---:B------:R-:W-:Y:S01]  /*45470*/  FMUL R26, R28.reuse, R2 ;  /* 0x000000021c1a7220 */ /* 0x040fe20000400000 */
[----:B---3--:R-:W-:Y:S01]  /*45480*/  HMMA.16816.F32.BF16 R4, R12, R20, R4 ;  /* 0x000000140c04723c */ /* 0x008fe20000041804 */
[----:B------:R-:W-:Y:S04]  /*45490*/  STL [R1+0x3c94], R10 ;  /* 0x003c940a01007387 */ /* 0x000fe80000100800 */
[----:B------:R0:W-:Y:S04]  /*454a0*/  STL [R1], R8 ;  /* 0x0000000801007387 */ /* 0x0001e80000100800 */
[----:B------:R-:W2:Y:S01]  /*454b0*/  LDL.LU R2, [R1+0x698] ;  /* 0x0006980001027983 */ /* 0x000ea20000300800 */
[----:B0-----:R-:W-:Y:S01]  /*454c0*/  MOV R8, R27 ;  /* 0x0000001b00087202 */ /* 0x001fe20000000f00 */
[----:B------:R-:W-:-:S02]  /*454d0*/  FMUL R27, R28, R0 ;  /* 0x000000001c1b7220 */ /* 0x000fc40000400000 */
[----:B------:R-:W3:Y:S04]  /*454e0*/  LDL.LU R0, [R1+0x69c] ;  /* 0x00069c0001007983 */ /* 0x000ee80000300800 */
[----:B------:R-:W4:Y:S01]  /*454f0*/  LDL.LU.64 R20, [R1+0x3c98] ;  /* 0x003c980001147983 */ /* 0x000f220000300a00 */
[C---:B------:R-:W-:Y:S05]  /*45500*/  HMMA.16816.F32.BF16 R24, R12.reuse, R8, R24 ;  /* 0x000000080c18723c */ /* 0x040fea0000041818 */
[----:B------:R0:W-:Y:S04]  /*45510*/  STL.64 [R1+0x210], R4 ;  /* 0x0002100401007387 */ /* 0x0001e80000100a00 */
[----:B------:R-:W-:Y:S04]  /*45520*/  STL.64 [R1+0x218], R6 ;  /* 0x0002180601007387 */ /* 0x000fe80000100a00 */
[----:B------:R-:W2:Y:S04]  /*45530*/  LDL.LU R10, [R1+0x3c94] ;  /* 0x003c9400010a7983 */ /* 0x000ea80000300800 */
[----:B------:R-:W3:Y:S04]  /*45540*/  LDL.LU R22, [R1+0x6a8] ;  /* 0x0006a80001167983 */ /* 0x000ee80000300800 */
[----:B------:R-:W3:Y:S04]  /*45550*/  LDL.LU.64 R8, [R1+0x1d0] ;  /* 0x0001d00001087983 */ /* 0x000ee80000300a00 */
[----:B------:R-:W-:Y:S04]  /*45560*/  STL.64 [R1+0x200], R24 ;  /* 0x0002001801007387 */ /* 0x000fe80000100a00 */
[----:B------:R-:W-:Y:S01]  /*45570*/  STL.64 [R1+0x208], R26 ;  /* 0x0002081a01007387 */ /* 0x000fe20000100a00 */
[C---:B------:R-:W-:Y:S01]  /*45580*/  FMUL R3, R29.reuse, R3 ;  /* 0x000000031d037220 */ /* 0x040fe20000400000 */
[C---:B0-----:R-:W-:Y:S01]  /*45590*/  FMUL R4, R29.reuse, R19 ;  /* 0x000000131d047220 */ /* 0x041fe20000400000 */
[C---:B----4-:R-:W-:Y:S01]  /*455a0*/  FMUL R20, R29.reuse, R20 ;  /* 0x000000141d147220 */ /* 0x050fe20000400000 */
[C---:B------:R-:W-:Y:S01]  /*455b0*/  FMUL R21, R29.reuse, R21 ;  /* 0x000000151d157220 */ /* 0x040fe20000400000 */
[----:B--2---:R-:W-:Y:S01]  /*455c0*/  FMUL R5, R29, R10 ;  /* 0x0000000a1d057220 */ /* 0x004fe20000400000 */
[----:B---3--:R0:W-:Y:S04]  /*455d0*/  STL.64 [R1+0x3c58], R8 ;  /* 0x003c580801007387 */ /* 0x0081e80000100a00 */
[----:B0-----:R-:W2:Y:S04]  /*455e0*/  LDL.LU.64 R8, [R1+0x190] ;  /* 0x0001900001087983 */ /* 0x001ea80000300a00 */
[----:B------:R-:W3:Y:S04]  /*455f0*/  LDL.LU R23, [R1+0x6ac] ;  /* 0x0006ac0001177983 */ /* 0x000ee80000300800 */
[----:B------:R0:W-:Y:S04]  /*45600*/  STL [R1+0x2bf0], R29 ;  /* 0x002bf01d01007387 */ /* 0x0001e80000100800 */
[----:B0-----:R-:W4:Y:S04]  /*45610*/  LDL R29, [R1+0x464] ;  /* 0x00046400011d7983 */ /* 0x001f280000100800 */
[----:B------:R-:W2:Y:S04]  /*45620*/  LDL.LU R6, [R1+0x6b8] ;  /* 0x0006b80001067983 */ /* 0x000ea80000300800 */
[----:B------:R-:W2:Y:S01]  /*45630*/  LDL.LU R7, [R1+0x6bc] ;  /* 0x0006bc0001077983 */ /* 0x000ea20000300800 */
[C---:B------:R-:W-:Y:S01]  /*45640*/  FMUL R19, R28.reuse, R11 ;  /* 0x0000000b1c137220 */ /* 0x040fe20000400000 */
[C---:B------:R-:W-:Y:S01]  /*45650*/  FMUL R25, R28.reuse, R2 ;  /* 0x000000021c197220 */ /* 0x040fe20000400000 */
[C---:B------:R-:W-:Y:S01]  /*45660*/  FMUL R24, R28.reuse, R0 ;  /* 0x000000001c187220 */ /* 0x040fe20000400000 */
[C---:B------:R-:W-:Y:S01]  /*45670*/  FMUL R18, R28.reuse, R18 ;  /* 0x000000121c127220 */ /* 0x040fe20000400000 */
[----:B--2---:R-:W-:Y:S04]  /*45680*/  STL.64 [R1+0x3c88], R6 ;  /* 0x003c880601007387 */ /* 0x004fe80000100a00 */
[----:B------:R0:W-:Y:S04]  /*45690*/  STL.64 [R1+0x3c80], R4 ;  /* 0x003c800401007387 */ /* 0x0001e80000100a00 */
[----:B0-----:R-:W2:Y:S04]  /*456a0*/  LDL.LU.64 R4, [R1+0x1b0] ;  /* 0x0001b00001047983 */ /* 0x001ea80000300a00 */
[----:B------:R-:W4:Y:S04]  /*456b0*/  LDL.LU R11, [R1+0x6c0] ;  /* 0x0006c000010b7983 */ /* 0x000f280000300800 */
[----:B------:R-:W4:Y:S04]  /*456c0*/  LDL.LU R2, [R1+0x6c4] ;  /* 0x0006c40001027983 */ /* 0x000f280000300800 */
[----:B------:R-:W4:Y:S04]  /*456d0*/  LDL.LU R0, [R1+0x6c8] ;  /* 0x0006c80001007983 */ /* 0x000f280000300800 */
[----:B------:R-:W4:Y:S01]  /*456e0*/  LDL.LU R10, [R1+0x6cc] ;  /* 0x0006cc00010a7983 */ /* 0x000f220000300800 */
[C---:B------:R-:W-:Y:S01]  /*456f0*/  FMUL R22, R28.reuse, R22 ;  /* 0x000000161c167220 */ /* 0x040fe20000400000 */
[----:B---3--:R-:W-:Y:S01]  /*45700*/  FMUL R23, R28, R23 ;  /* 0x000000171c177220 */ /* 0x008fe20000400000 */
[----:B--2---:R-:W-:Y:S01]  /*45710*/  HMMA.16816.F32.BF16 R16, R12, R4, R16 ;  /* 0x000000040c10723c */ /* 0x004fe20000041810 */
[----:B----4-:R-:W-:Y:S04]  /*45720*/  STL [R1+0x3c68], R10 ;  /* 0x003c680a01007387 */ /* 0x010fe80000100800 */
[----:B------:R0:W-:Y:S04]  /*45730*/  STL.64 [R1+0x3c60], R8 ;  /* 0x003c600801007387 */ /* 0x0001e80000100a00 */
[----:B0-----:R-:W2:Y:S04]  /*45740*/  LDL.LU.64 R8, [R1+0x1a0] ;  /* 0x0001a00001087983 */ /* 0x001ea80000300a00 */
[----:B------:R-:W-:Y:S04]  /*45750*/  STL.64 [R1+0x3c78], R22 ;  /* 0x003c781601007387 */ /* 0x000fe80000100a00 */
[----:B------:R0:W-:Y:S04]  /*45760*/  STL.64 [R1+0x3c70], R20 ;  /* 0x003c701401007387 */ /* 0x0001e80000100a00 */
[----:B0-----:R-:W2:Y:S01]  /*45770*/  LDL.LU R20, [R1] ;  /* 0x0000000001147983 */ /* 0x001ea20000300800 */
[----:B------:R-:W-:-:S03]  /*45780*/  IMAD.MOV.U32 R21, RZ, RZ, R3 ;  /* 0x000000ffff157224 */ /* 0x000fc600078e0003 */
[----:B------:R-:W3:Y:S04]  /*45790*/  LDL.LU R3, [R1+0x3c90] ;  /* 0x003c900001037983 */ /* 0x000ee80000300800 */
[----:B------:R-:W-:Y:S04]  /*457a0*/  STL.64 [R1+0x1f0], R16 ;  /* 0x0001f01001007387 */ /* 0x000fe80000100a00 */
[----:B------:R-:W-:Y:S04]  /*457b0*/  STL.64 [R1+0x1f8], R18 ;  /* 0x0001f81201007387 */ /* 0x000fe80000100a00 */
[----:B------:R-:W4:Y:S01]  /*457c0*/  LDL.LU.64 R6, [R1+0x3c88] ;  /* 0x003c880001067983 */ /* 0x000f220000300a00 */
[----:B------:R-:W-:-:S02]  /*457d0*/  MOV R22, R25 ;  /* 0x0000001900167202 */ /* 0x000fc40000000f00 */
[----:B------:R-:W-:Y:S02]  /*457e0*/  MOV R23, R24 ;  /* 0x0000001800177202 */ /* 0x000fe40000000f00 */
[----:B------:R-:W-:Y:S02]  /*457f0*/  MOV R25, R4 ;  /* 0x0000000400197202 */ /* 0x000fe40000000f00 */
[----:B------:R-:W-:Y:S02]  /*45800*/  MOV R24, R5 ;  /* 0x0000000500187202 */ /* 0x000fe40000000f00 */
[----:B------:R-:W3:Y:S04]  /*45810*/  LDL.LU.64 R4, [R1+0x3c80] ;  /* 0x003c800001047983 */ /* 0x000ee80000300a00 */
[----:B------:R0:W-:Y:S01]  /*45820*/  STL [R1+0x2bf4], R28 ;  /* 0x002bf41c01007387 */ /* 0x0001e20000100800 */
[C---:B----4-:R-:W-:Y:S01]  /*45830*/  FMUL R6, R28.reuse, R6 ;  /* 0x000000061c067220 */ /* 0x050fe20000400000 */
[----:B------:R-:W-:-:S02]  /*45840*/  FMUL R7, R28, R7 ;  /* 0x000000071c077220 */ /* 0x000fc40000400000 */
[----:B0-----:R-:W4:Y:S01]  /*45850*/  LDL.LU R28, [R1+0x2c0] ;  /* 0x0002c000011c7983 */ /* 0x001f220000300800 */
[----:B--2---:R-:W-:Y:S01]  /*45860*/  HMMA.16816.F32.BF16 R20, R12, R8, R20 ;  /* 0x000000080c14723c */ /* 0x004fe20000041814 */
[----:B------:R-:W-:-:S05]  /*45870*/  FMUL R17, R29, R2 ;  /* 0x000000021d117220 */ /* 0x000fca0000400000 */
[----:B------:R-:W-:-:S15]  /*45880*/  IMAD.MOV.U32 R2, RZ, RZ, R8 ;  /* 0x000000ffff027224 */ /* 0x000fde00078e0008 */
[----:B------:R-:W-:-:S02]  /*45890*/  NOP ;  /* 0x0000000000007918 */ /* 0x000fc40000000000 */
[----:B------:R-:W-:Y:S04]  /*458a0*/  STL.64 [R1+0x1e0], R20 ;  /* 0x0001e01401007387 */ /* 0x000fe80000100a00 */
[----:B------:R0:W-:Y:S04]  /*458b0*/  STL.64 [R1+0x1e8], R22 ;  /* 0x0001e81601007387 */ /* 0x0001e80000100a00 */
[----:B0-----:R-:W2:Y:S04]  /*458c0*/  LDL.LU.64 R22, [R1+0x3c78] ;  /* 0x003c780001167983 */ /* 0x001ea80000300a00 */
[----:B------:R-:W2:Y:S04]  /*458d0*/  LDL.LU.64 R20, [R1+0x3c70] ;  /* 0x003c700001147983 */ /* 0x000ea80000300a00 */
[----:B------:R-:W3:Y:S01]  /*458e0*/  LDL.LU R10, [R1+0x3c68] ;  /* 0x003c6800010a7983 */ /* 0x000ee20000300800 */
[----:B----4-:R-:W-:Y:S01]  /*458f0*/  FMUL R18, R28, R0 ;  /* 0x000000001c127220 */ /* 0x010fe20000400000 */
[----:B------:R-:W-:-:S02]  /*45900*/  MOV R0, R9 ;  /* 0x0000000900007202 */ /* 0x000fc40000000f00 */
[----:B------:R-:W2:Y:S04]  /*45910*/  LDL.LU.64 R8, [R1+0x3c60] ;  /* 0x003c600001087983 */ /* 0x000ea80000300a00 */
[----:B------:R0:W-:Y:S04]  /*45920*/  STL [R1+0x3bf4], R0 ;  /* 0x003bf40001007387 */ /* 0x0001e80000100800 */
[----:B------:R1:W-:Y:S01]  /*45930*/  STL [R1+0x3bf0], R2 ;  /* 0x003bf00201007387 */ /* 0x0003e20000100800 */
[----:B--2---:R-:W-:Y:S06]  /*45940*/  HMMA.16816.F32.BF16 R20, R12, R8, R20 ;  /* 0x000000080c14723c */ /* 0x004fec0000041814 */
[----:B0-----:R-:W-:-:S02]  /*45950*/  MOV R0, R8 ;  /* 0x0000000800007202 */ /* 0x001fc40000000f00 */
[----:B-1----:R-:W-:-:S15]  /*45960*/  MOV R2, R9 ;  /* 0x0000000900027202 */ /* 0x002fde0000000f00 */
[----:B------:R0:W-:Y:S04]  /*45970*/  STL.64 [R1+0x1c0], R20 ;  /* 0x0001c01401007387 */ /* 0x0001e80000100a00 */
[----:B------:R1:W-:Y:S04]  /*45980*/  STL.64 [R1+0x1c8], R22 ;  /* 0x0001c81601007387 */ /* 0x0003e80000100a00 */
[----:B------:R-:W2:Y:S04]  /*45990*/  LDL.LU.64 R8, [R1+0x3c58] ;  /* 0x003c580001087983 */ /* 0x000ea80000300a00 */
[----:B0-----:R-:W4:Y:S04]  /*459a0*/  LDL.LU R20, [R1+0x110] ;  /* 0x0001100001147983 */ /* 0x001f280000300800 */
[----:B------:R-:W4:Y:S04]  /*459b0*/  LDL.LU R21, [R1+0x114] ;  /* 0x0001140001157983 */ /* 0x000f280000300800 */
[----:B-1----:R-:W4:Y:S04]  /*459c0*/  LDL.LU R23, [R1+0x6e8] ;  /* 0x0006e80001177983 */ /* 0x002f280000300800 */
[----:B------:R-:W4:Y:S01]  /*459d0*/  LDL.LU R22, [R1+0x6ec] ;  /* 0x0006ec0001167983 */ /* 0x000f220000300800 */
[C---:B------:R-:W-:Y:S01]  /*459e0*/  FMUL R16, R29.reuse, R11 ;  /* 0x0000000b1d107220 */ /* 0x040fe20000400000 */
[C---:B---3--:R-:W-:Y:S01]  /*459f0*/  FMUL R19, R28.reuse, R10 ;  /* 0x0000000a1c137220 */ /* 0x048fe20000400000 */
[----:B--2---:R-:W-:Y:S06]  /*45a00*/  HMMA.16816.F32.BF16 R4, R12, R8, R4 ;  /* 0x000000080c04723c */ /* 0x004fec0000041804 */
[----:B------:R-:W-:Y:S01]  /*45a10*/  MOV R27, R8 ;  /* 0x00000008001b7202 */ /* 0x000fe20000000f00 */
[----:B------:R-:W-:Y:S01]  /*45a20*/  IMAD.MOV.U32 R26, RZ, RZ, R9 ;  /* 0x000000ffff1a7224 */ /* 0x000fe200078e0009 */
[----:B----4-:R-:W-:Y:S04]  /*45a30*/  STL.64 [R1+0x3c40], R22 ;  /* 0x003c401601007387 */ /* 0x010fe80000100a00 */
[----:B------:R0:W-:Y:S04]  /*45a40*/  STL.64 [R1+0x3c38], R20 ;  /* 0x003c381401007387 */ /* 0x0001e80000100a00 */
[----:B0-----:R-:W2:Y:S04]  /*45a50*/  LDL.LU R20, [R1+0x130] ;  /* 0x0001300001147983 */ /* 0x001ea80000300800 */
[----:B------:R-:W2:Y:S04]  /*45a60*/  LDL.LU R21, [R1+0x134] ;  /* 0x0001340001157983 */ /* 0x000ea80000300800 */
[----:B------:R0:W-:Y:S04]  /*45a70*/  STL.64 [R1+0x160], R4 ;  /* 0x0001600401007387 */ /* 0x0001e80000100a00 */
[----:B------:R1:W-:Y:S04]  /*45a80*/  STL.64 [R1+0x168], R6 ;  /* 0x0001680601007387 */ /* 0x0003e80000100a00 */
[----:B------:R-:W2:Y:S04]  /*45a90*/  LDL.LU.64 R10, [R1+0x3c50] ;  /* 0x003c5000010a7983 */ /* 0x000ea80000300a00 */
[----:B------:R-:W2:Y:S04]  /*45aa0*/  LDL.LU.64 R8, [R1+0x3c48] ;  /* 0x003c480001087983 */ /* 0x000ea80000300a00 */
[----:B0-----:R-:W3:Y:S04]  /*45ab0*/  LDL.LU R4, [R1+0x6d0] ;  /* 0x0006d00001047983 */ /* 0x001ee80000300800 */
[----:B------:R-:W4:Y:S04]  /*45ac0*/  LDL.LU R5, [R1+0x6d4] ;  /* 0x0006d40001057983 */ /* 0x000f280000300800 */
[----:B------:R-:W4:Y:S04]  /*45ad0*/  LDL.LU R14, [R1+0x6e0] ;  /* 0x0006e000010e7983 */ /* 0x000f280000300800 */
[----:B------:R-:W4:Y:S04]  /*45ae0*/  LDL.LU R15, [R1+0x6e4] ;  /* 0x0006e400010f7983 */ /* 0x000f280000300800 */
[----:B-1----:R-:W4:Y:S04]  /*45af0*/  LDL.LU R6, [R1+0x6d8] ;  /* 0x0006d80001067983 */ /* 0x002f280000300800 */
[----:B------:R-:W4:Y:S04]  /*45b00*/  LDL.LU R7, [R1+0x6dc] ;  /* 0x0006dc0001077983 */ /* 0x000f280000300800 */
[----:B------:R-:W-:Y:S04]  /*45b10*/  STL [R1+0x3bf8], R27 ;  /* 0x003bf81b01007387 */ /* 0x000fe80000100800 */
[----:B------:R-:W-:Y:S04]  /*45b20*/  STL [R1+0x3c18], R26 ;  /* 0x003c181a01007387 */ /* 0x000fe80000100800 */
[----:B------:R0:W-:Y:S04]  /*45b30*/  STL.64 [R1+0x3c10], R24 ;  /* 0x003c101801007387 */ /* 0x0001e80000100a00 */
[----:B0-----:R-:W4:Y:S04]  /*45b40*/  LDL.LU R24, [R1+0x120] ;  /* 0x0001200001187983 */ /* 0x001f280000300800 */
[----:B------:R-:W4:Y:S04]  /*45b50*/  LDL.LU R25, [R1+0x124] ;  /* 0x0001240001197983 */ /* 0x000f280000300800 */
[----:B------:R-:W4:Y:S01]  /*45b60*/  LDL.LU.64 R22, [R1+0x3c40] ;  /* 0x003c400001167983 */ /* 0x000f220000300a00 */
[----:B--2---:R-:W-:Y:S03]  /*45b70*/  HMMA.16816.F32.BF16 R16, R8, R20, R16 ;  /* 0x000000140810723c */ /* 0x004fe60000041810 */
[----:B------:R-:W2:Y:S01]  /*45b80*/  LDL.LU.64 R20, [R1+0x3c38] ;  /* 0x003c380001147983 */ /* 0x000ea20000300a00 */
[C---:B---3--:R-:W-:Y:S01]  /*45b90*/  FMUL R4, R29.reuse, R4 ;  /* 0x000000041d047220 */ /* 0x048fe20000400000 */
[C---:B----4-:R-:W-:Y:S01]  /*45ba0*/  FMUL R5, R29.reuse, R5 ;  /* 0x000000051d057220 */ /* 0x050fe20000400000 */
[C---:B------:R-:W-:Y:S01]  /*45bb0*/  FMUL R12, R29.reuse, R14 ;  /* 0x0000000e1d0c7220 */ /* 0x040fe20000400000 */
[----:B------:R-:W-:Y:S01]  /*45bc0*/  FMUL R13, R29, R15 ;  /* 0x0000000f1d0d7220 */ /* 0x000fe20000400000 */
[C---:B------:R-:W-:Y:S01]  /*45bd0*/  FMUL R6, R28.reuse, R6 ;  /* 0x000000061c067220 */ /* 0x040fe20000400000 */
[----:B------:R-:W-:-:S14]  /*45be0*/  FMUL R7, R28, R7 ;  /* 0x000000071c077220 */ /* 0x000fdc0000400000 */
[----:B------:R-:W-:Y:S04]  /*45bf0*/  STL.64 [R1+0x150], R16 ;  /* 0x0001501001007387 */ /* 0x000fe80000100a00 */
[----:B------:R0:W-:Y:S02]  /*45c00*/  STL.64 [R1+0x158], R18 ;  /* 0x0001581201007387 */ /* 0x0001e40000100a00 */
[----:B0-----:R-:W-:Y:S01]  /*45c10*/  HMMA.16816.F32.BF16 R16, R8, R24, R4 ;  /* 0x000000180810723c */ /* 0x001fe20000041804 */
[C---:B------:R-:W-:Y:S01]  /*45c20*/  FMUL R14, R28.reuse, R23 ;  /* 0x000000171c0e7220 */ /* 0x040fe20000400000 */
[----:B------:R-:W-:-:S07]  /*45c30*/  FMUL R15, R28, R22 ;  /* 0x000000161c0f7220 */ /* 0x000fce0000400000 */
[----:B--2---:R-:W-:Y:S01]  /*45c40*/  HMMA.16816.F32.BF16 R4, R8, R20, R12 ;  /* 0x000000140804723c */ /* 0x004fe2000004180c */
[----:B------:R-:W2:-:S13]  /*45c50*/  LDL.LU R21, [R1+0x6f0] ;  /* 0x0006f00001157983 */ /* 0x000e9a0000300800 */
[----:B------:R-:W-:Y:S04]  /*45c60*/  STL.64 [R1+0x140], R16 ;  /* 0x0001401001007387 */ /* 0x000fe80000100a00 */
[----:B------:R-:W-:Y:S04]  /*45c70*/  STL.64 [R1+0x148], R18 ;  /* 0x0001481201007387 */ /* 0x000fe80000100a00 */
[----:B------:R-:W3:Y:S04]  /*45c80*/  LDL.LU R20, [R1+0x6f4] ;  /* 0x0006f40001147983 */ /* 0x000ee80000300800 */
[----:B------:R0:W-:Y:S04]  /*45c90*/  STL.64 [R1+0x80], R4 ;  /* 0x0000800401007387 */ /* 0x0001e80000100a00 */
[----:B------:R-:W-:Y:S04]  /*45ca0*/  STL.64 [R1+0x88], R6 ;  /* 0x0000880601007387 */ /* 0x000fe80000100a00 */
[----:B0-----:R-:W4:Y:S04]  /*45cb0*/  LDL.LU R4, [R1+0x700] ;  /* 0x0007000001047983 */ /* 0x001f280000300800 */
[----:B------:R-:W4:Y:S04]  /*45cc0*/  LDL.LU R5, [R1+0x704] ;  /* 0x0007040001057983 */ /* 0x000f280000300800 */
[----:B------:R-:W4:Y:S04]  /*45cd0*/  LDL.LU R19, [R1+0x6f8] ;  /* 0x0006f80001137983 */ /* 0x000f280000300800 */
[----:B------:R-:W4:Y:S04]  /*45ce0*/  LDL.LU R18, [R1+0x6fc] ;  /* 0x0006fc0001127983 */ /* 0x000f280000300800 */
[----:B------:R-:W2:Y:S04]  /*45cf0*/  LDL.LU R16, [R1+0xd0] ;  /* 0x0000d00001107983 */ /* 0x000ea80000300800 */
[----:B------:R-:W2:Y:S04]  /*45d00*/  LDL.LU R17, [R1+0xd4] ;  /* 0x0000d40001117983 */ /* 0x000ea80000300800 */
[----:B--2---:R0:W-:Y:S04]  /*45d10*/  STL.64 [R1+0x3c20], R16 ;  /* 0x003c201001007387 */ /* 0x0041e80000100a00 */
[----:B0-----:R-:W2:Y:S04]  /*45d20*/  LDL.LU R16, [R1+0xe0] ;  /* 0x0000e00001107983 */ /* 0x001ea80000300800 */
[----:B------:R-:W2:Y:S04]  /*45d30*/  LDL.LU R17, [R1+0xe4] ;  /* 0x0000e40001117983 */ /* 0x000ea80000300800 */
[----:B------:R-:W2:Y:S04]  /*45d40*/  LDL.LU R6, [R1+0x708] ;  /* 0x0007080001067983 */ /* 0x000ea80000300800 */
[----:B------:R-:W2:Y:S04]  /*45d50*/  LDL.LU R7, [R1+0x70c] ;  /* 0x00070c0001077983 */ /* 0x000ea80000300800 */
[----:B------:R-:W3:Y:S04]  /*45d60*/  LDL.LU R24, [R1+0xc0] ;  /* 0x0000c00001187983 */ /* 0x000ee80000300800 */
[----:B------:R-:W3:Y:S04]  /*45d70*/  LDL.LU R25, [R1+0xc4] ;  /* 0x0000c40001197983 */ /* 0x000ee80000300800 */
[----:B---3--:R0:W-:Y:S04]  /*45d80*/  STL.64 [R1+0x3c28], R24 ;  /* 0x003c281801007387 */ /* 0x0081e80000100a00 */
[----:B0-----:R-:W3:Y:S04]  /*45d90*/  LDL.LU R24, [R1+0xf0] ;  /* 0x0000f00001187983 */ /* 0x001ee80000300800 */
[----:B------:R-:W3:Y:S01]  /*45da0*/  LDL.LU R25, [R1+0xf4] ;  /* 0x0000f40001197983 */ /* 0x000ee20000300800 */
[C---:B------:R-:W-:Y:S01]  /*45db0*/  FMUL R12, R29.reuse, R21 ;  /* 0x000000151d0c7220 */ /* 0x040fe20000400000 */
[----:B------:R-:W-:Y:S01]  /*45dc0*/  FMUL R13, R29, R20 ;  /* 0x000000141d0d7220 */ /* 0x000fe20000400000 */
[C---:B----4-:R-:W-:Y:S01]  /*45dd0*/  FMUL R14, R28.reuse, R19 ;  /* 0x000000131c0e7220 */ /* 0x050fe20000400000 */
[----:B------:R-:W-:Y:S01]  /*45de0*/  FMUL R15, R28, R18 ;  /* 0x000000121c0f7220 */ /* 0x000fe20000400000 */
[----:B---3--:R0:W-:Y:S04]  /*45df0*/  STL.64 [R1+0x3c30], R24 ;  /* 0x003c301801007387 */ /* 0x0081e80000100a00 */
[----:B0-----:R-:W3:Y:S04]  /*45e00*/  LDL.LU R24, [R1+0x100] ;  /* 0x0001000001187983 */ /* 0x001ee80000300800 */
[----:B------:R-:W3:Y:S04]  /*45e10*/  LDL.LU R25, [R1+0x104] ;  /* 0x0001040001197983 */ /* 0x000ee80000300800 */
[----:B------:R-:W4:Y:S04]  /*45e20*/  LDL.LU R19, [R1+0x728] ;  /* 0x0007280001137983 */ /* 0x000f280000300800 */
[----:B------:R-:W4:Y:S04]  /*45e30*/  LDL.LU R18, [R1+0x72c] ;  /* 0x00072c0001127983 */ /* 0x000f280000300800 */
[----:B------:R-:W4:Y:S01]  /*45e40*/  LDL R23, [R1+0x4a0] ;  /* 0x0004a00001177983 */ /* 0x000f220000100800 */
[----:B---3--:R-:W-:Y:S03]  /*45e50*/  HMMA.16816.F32.BF16 R12, R8, R24, R12 ;  /* 0x00000018080c723c */ /* 0x008fe6000004180c */
[----:B------:R-:W3:-:S15]  /*45e60*/  LDL.LU.64 R24, [R1+0x3c30] ;  /* 0x003c300001187983 */ /* 0x000ede0000300a00 */
[----:B------:R-:W-:-:S05]  /*45e70*/  NOP ;  /* 0x0000000000007918 */ /* 0x000fca0000000000 */
[----:B------:R0:W-:Y:S04]  /*45e80*/  STL.64 [R1+0x70], R12 ;  /* 0x0000700c01007387 */ /* 0x0001e80000100a00 */
[----:B------:R1:W-:Y:S04]  /*45e90*/  STL.64 [R1+0x78], R14 ;  /* 0x0000780e01007387 */ /* 0x0003e80000100a00 */
[----:B0-----:R-:W4:Y:S04]  /*45ea0*/  LDL.LU R12, [R1+0x710] ;  /* 0x00071000010c7983 */ /* 0x001f280000300800 */
[----:B------:R-:W4:Y:S04]  /*45eb0*/  LDL.LU R13, [R1+0x714] ;  /* 0x00071400010d7983 */ /* 0x000f280000300800 */
[----:B-1----:R-:W4:Y:S04]  /*45ec0*/  LDL.LU R14, [R1+0x718] ;  /* 0x00071800010e7983 */ /* 0x002f280000300800 */
[----:B------:R-:W4:Y:S01]  /*45ed0*/  LDL.LU R15, [R1+0x71c] ;  /* 0x00071c00010f7983 */ /* 0x000f220000300800 */
[C---:B------:R-:W-:Y:S01]  /*45ee0*/  FMUL R4, R29.reuse, R4 ;  /* 0x000000041d047220 */ /* 0x040fe20000400000 */
[----:B------:R-:W-:Y:S01]  /*45ef0*/  FMUL R5, R29, R5 ;  /* 0x000000051d057220 */ /* 0x000fe20000400000 */
[C---:B--2---:R-:W-:Y:S01]  /*45f00*/  FMUL R6, R28.reuse, R6 ;  /* 0x000000061c067220 */ /* 0x044fe20000400000 */
[----:B------:R-:W-:-:S07]  /*45f10*/  FMUL R7, R28, R7 ;  /* 0x000000071c077220 */ /* 0x000fce0000400000 */
[----:B---3--:R-:W-:Y:S01]  /*45f20*/  HMMA.16816.F32.BF16 R4, R8, R24, R4 ;  /* 0x000000180804723c */ /* 0x008fe20000041804 */
[----:B------:R-:W2:-:S15]  /*45f30*/  LDL.LU.64 R24, [R1+0x3c28] ;  /* 0x003c280001187983 */ /* 0x000e9e0000300a00 */
[----:B------:R-:W-:-:S07]  /*45f40*/  NOP ;  /* 0x0000000000007918 */ /* 0x000fce0000000000 */
[----:B------:R-:W-:Y:S04]  /*45f50*/  STL.64 [R1+0x60], R4 ;  /* 0x0000600401007387 */ /* 0x000fe80000100a00 */
[----:B------:R0:W-:Y:S01]  /*45f60*/  STL.64 [R1+0x68], R6 ;  /* 0x0000680601007387 */ /* 0x0001e20000100a00 */
[C---:B----4-:R-:W-:Y:S01]  /*45f70*/  FMUL R12, R29.reuse, R12 ;  /* 0x0000000c1d0c7220 */ /* 0x050fe20000400000 */
[----:B------:R-:W-:Y:S02]  /*45f80*/  FMUL R13, R29, R13 ;  /* 0x0000000d1d0d7220 */ /* 0x000fe40000400000 */
[----:B0-----:R-:W3:Y:S01]  /*45f90*/  LDL.LU R6, [R1+0x720] ;  /* 0x0007200001067983 */ /* 0x001ee20000300800 */
[----:B------:R-:W-:-:S03]  /*45fa0*/  FMUL R14, R28, R14 ;  /* 0x0000000e1c0e7220 */ /* 0x000fc60000400000 */
[----:B------:R-:W4:Y:S01]  /*45fb0*/  LDL.LU R7, [R1+0x724] ;  /* 0x0007240001077983 */ /* 0x000f220000300800 */
[----:B------:R-:W-:-:S03]  /*45fc0*/  FMUL R15, R28, R15 ;  /* 0x0000000f1c0f7220 */ /* 0x000fc60000400000 */
[----:B------:R-:W2:Y:S04]  /*45fd0*/  LDL.LU R27, [R1+0x744] ;  /* 0x00074400011b7983 */ /* 0x000ea80000300800 */
[----:B------:R-:W2:Y:S01]  /*45fe0*/  LDL.LU R26, [R1+0x738] ;  /* 0x00073800011a7983 */ /* 0x000ea20000300800 */
[----:B------:R-:W-:Y:S03]  /*45ff0*/  HMMA.16816.F32.BF16 R12, R8, R16, R12 ;  /* 0x00000010080c723c */ /* 0x000fe6000004180c */
[----:B------:R-:W2:Y:S04]  /*46000*/  LDL.LU R22, [R1+0x73c] ;  /* 0x00073c0001167983 */ /* 0x000ea80000300800 */
[----:B------:R-:W2:Y:S04]  /*46010*/  LDL.LU R21, [R1+0x748] ;  /* 0x0007480001157983 */ /* 0x000ea80000300800 */
[----:B------:R-:W2:Y:S04]  /*46020*/  LDL.LU R20, [R1+0x74c] ;  /* 0x00074c0001147983 */ /* 0x000ea80000300800 */
[----:B------:R-:W2:Y:S08]  /*46030*/  LDL.LU.64 R16, [R1+0x3c20] ;  /* 0x003c200001107983 */ /* 0x000eb00000300a00 */
[----:B------:R0:W-:Y:S04]  /*46040*/  STL.64 [R1+0x30], R12 ;  /* 0x0000300c01007387 */ /* 0x0001e80000100a00 */
[----:B------:R1:W-:Y:S04]  /*46050*/  STL.64 [R1+0x38], R14 ;  /* 0x0000380e01007387 */ /* 0x0003e80000100a00 */
[----:B0-----:R-:W2:Y:S04]  /*46060*/  LDL.LU R13, [R1+0x730] ;  /* 0x00073000010d7983 */ /* 0x001ea80000300800 */
[----:B-1----:R-:W2:Y:S04]  /*46070*/  LDL.LU R14, [R1+0x734] ;  /* 0x00073400010e7983 */ /* 0x002ea80000300800 */
[----:B------:R-:W2:Y:S01]  /*46080*/  LDL.LU R15, [R1+0x740] ;  /* 0x00074000010f7983 */ /* 0x000ea20000300800 */
[C---:B---3--:R-:W-:Y:S01]  /*46090*/  FMUL R4, R29.reuse, R6 ;  /* 0x000000061d047220 */ /* 0x048fe20000400000 */
[C---:B------:R-:W-:Y:S01]  /*460a0*/  FMUL R6, R28.reuse, R19 ;  /* 0x000000131c067220 */ /* 0x040fe20000400000 */
[----:B----4-:R-:W-:Y:S01]  /*460b0*/  FMUL R5, R29, R7 ;  /* 0x000000071d057220 */ /* 0x010fe20000400000 */
[----:B------:R-:W-:-:S07]  /*460c0*/  FMUL R7, R28, R18 ;  /* 0x000000121c077220 */ /* 0x000fce0000400000 */
[----:B--2---:R-:W-:Y:S01]  /*460d0*/  HMMA.16816.F32.BF16 R4, R8, R16, R4 ;  /* 0x000000100804723c */ /* 0x004fe20000041804 */
[----:B------:R-:W2:Y:S04]  /*460e0*/  LDL.LU R16, [R1+0x750] ;  /* 0x0007500001107983 */ /* 0x000ea80000300800 */
[----:B------:R-:W3:Y:S01]  /*460f0*/  LDL.LU R17, [R1+0x754] ;  /* 0x0007540001117983 */ /* 0x000ee20000300800 */
[----:B------:R-:W-:-:S15]  /*46100*/  FMUL R12, R29, R13 ;  /* 0x0000000d1d0c7220 */ /* 0x000fde0000400000 */
[----:B------:R-:W-:-:S02]  /*46110*/  NOP ;  /* 0x0000000000007918 */ /* 0x000fc40000000000 */
[----:B------:R0:W-:Y:S01]  /*46120*/  STL.64 [R1+0x20], R4 ;  /* 0x0000200401007387 */ /* 0x0001e20000100a00 */
[C---:B------:R-:W-:Y:S01]  /*46130*/  FMUL R13, R29.reuse, R14 ;  /* 0x0000000e1d0d7220 */ /* 0x040fe20000400000 */
[C---:B------:R-:W-:Y:S01]  /*46140*/  FMUL R14, R28.reuse, R26 ;  /* 0x0000001a1c0e7220 */ /* 0x040fe20000400000 */
[----:B0-----:R-:W-:Y:S01]  /*46150*/  FMUL R4, R29, R15 ;  /* 0x0000000f1d047220 */ /* 0x001fe20000400000 */
[----:B------:R-:W-:-:S07]  /*46160*/  FMUL R15, R28, R22 ;  /* 0x000000161c0f7220 */ /* 0x000fce0000400000 */
[----:B------:R-:W-:Y:S01]  /*46170*/  HMMA.16816.F32.BF16 R12, R8, R24, R12 ;  /* 0x00000018080c723c */ /* 0x000fe2000004180c */
[----:B------:R-:W-:Y:S04]  /*46180*/  STL.64 [R1+0x28], R6 ;  /* 0x0000280601007387 */ /* 0x000fe80000100a00 */
[----:B------:R-:W4:Y:S04]  /*46190*/  LDL.LU R18, [R1+0x758] ;  /* 0x0007580001127983 */ /* 0x000f280000300800 */
[----:B------:R-:W4:Y:S04]  /*461a0*/  LDL.LU R19, [R1+0x75c] ;  /* 0x00075c0001137983 */ /* 0x000f280000300800 */
[----:B------:R-:W4:Y:S04]  /*461b0*/  LDL.LU R26, [R1+0x3c18] ;  /* 0x003c1800011a7983 */ /* 0x000f280000300800 */
[----:B------:R-:W4:Y:S06]  /*461c0*/  LDL.LU.64 R24, [R1+0x3c10] ;  /* 0x003c100001187983 */ /* 0x000f2c0000300a00 */
[----:B------:R0:W-:Y:S04]  /*461d0*/  STL.64 [R1+0x10], R12 ;  /* 0x0000100c01007387 */ /* 0x0001e80000100a00 */
[----:B------:R1:W-:Y:S04]  /*461e0*/  STL.64 [R1+0x18], R14 ;  /* 0x0000180e01007387 */ /* 0x0003e80000100a00 */
[----:B0-----:R-:W2:Y:S01]  /*461f0*/  LDL.LU R12, [R1+0x90] ;  /* 0x00009000010c7983 */ /* 0x001ea20000300800 */
[----:B------:R-:W-:Y:S01]  /*46200*/  FMUL R5, R29, R27 ;  /* 0x0000001b1d057220 */ /* 0x000fe20000400000 */
[C---:B------:R-:W-:Y:S01]  /*46210*/  FMUL R6, R28.reuse, R21 ;  /* 0x000000151c067220 */ /* 0x040fe20000400000 */
[----:B------:R-:W-:Y:S01]  /*46220*/  FMUL R7, R28, R20 ;  /* 0x000000141c077220 */ /* 0x000fe20000400000 */
[----:B------:R-:W-:-:S02]  /*46230*/  MOV R13, R3 ;  /* 0x00000003000d7202 */ /* 0x000fc40000000f00 */
[----:B------:R-:W-:-:S05]  /*46240*/  LOP3.LUT R27, R23, 0x20, RZ, 0x3c, !PT ;  /* 0x00000020171b7812 */ /* 0x000fca00078e3cff */
[----:B--2---:R-:W-:-:S15]  /*46250*/  HMMA.16816.F32.BF16 R4, R8, R12, R4 ;  /* 0x0000000c0804723c */ /* 0x004fde0000041804 */
[----:B------:R-:W-:-:S09]  /*46260*/  NOP ;  /* 0x0000000000007918 */ /* 0x000fd20000000000 */
[----:B------:R-:W-:Y:S01]  /*46270*/  MOV R3, R7 ;  /* 0x0000000700037202 */ /* 0x000fe20000000f00 */
[----:B------:R-:W-:Y:S04]  /*46280*/  STL.64 [R1], R4 ;  /* 0x0000000401007387 */ /* 0x000fe80000100a00 */
[----:B------:R-:W-:Y:S04]  /*46290*/  STL [R1+0x8], R6 ;  /* 0x0000080601007387 */ /* 0x000fe80000100800 */
[----:B------:R0:W-:Y:S04]  /*462a0*/  STL [R1+0x3af8], R3 ;  /* 0x003af80301007387 */ /* 0x0001e80000100800 */
[----:B------:R-:W-:Y:S04]  /*462b0*/  STL [R1+0x474], R27 ;  /* 0x0004741b01007387 */ /* 0x000fe80000100800 */
[----:B------:R-:W2:Y:S04]  /*462c0*/  LDL.LU R12, [R1+0x760] ;  /* 0x00076000010c7983 */ /* 0x000ea80000300800 */
[----:B------:R-:W2:Y:S04]  /*462d0*/  LDL.LU R13, [R1+0x764] ;  /* 0x00076400010d7983 */ /* 0x000ea80000300800 */
[----:B-1----:R-:W2:Y:S04]  /*462e0*/  LDL.LU R14, [R1+0x768] ;  /* 0x00076800010e7983 */ /* 0x002ea80000300800 */
[----:B0-----:R-:W2:Y:S04]  /*462f0*/  LDL.LU R3, [R1+0x76c] ;  /* 0x00076c0001037983 */ /* 0x001ea80000300800 */
[----:B------:R-:W3:Y:S04]  /*46300*/  LDL.LU R20, [R1+0x770] ;  /* 0x0007700001147983 */ /* 0x000ee80000300800 */
[----:B------:R-:W3:Y:S04]  /*46310*/  LDL.LU R21, [R1+0x774] ;  /* 0x0007740001157983 */ /* 0x000ee80000300800 */
[----:B------:R-:W4:Y:S04]  /*46320*/  LDL.LU R22, [R1+0x778] ;  /* 0x0007780001167983 */ /* 0x000f280000300800 */
[----:B------:R-:W4:Y:S04]  /*46330*/  LDL.LU R23, [R1+0x77c] ;  /* 0x00077c0001177983 */ /* 0x000f280000300800 */
[----:B------:R-:W0:Y:S04]  /*46340*/  LDSM.16.M88.4 R4, [R27+UR6+0x28000] ;  /* 0x028000061b04783b */ /* 0x000e280008000200 */
[----:B----4-:R-:W-:Y:S04]  /*46350*/  STL.64 [R1+0x3c08], R22 ;  /* 0x003c081601007387 */ /* 0x010fe80000100a00 */
[----:B---3--:R1:W-:Y:S04]  /*46360*/  STL.64 [R1+0x3c00], R20 ;  /* 0x003c001401007387 */ /* 0x0083e80000100a00 */
[----:B-1----:R-:W3:Y:S04]  /*46370*/  LDL.LU R20, [R1+0xb0] ;  /* 0x0000b00001147983 */ /* 0x002ee80000300800 */
[----:B------:R-:W3:Y:S01]  /*46380*/  LDL.LU R21, [R1+0xb4] ;  /* 0x0000b40001157983 */ /* 0x000ee20000300800 */
[C---:B------:R-:W-:Y:S01]  /*46390*/  FMUL R16, R29.reuse, R16 ;  /* 0x000000101d107220 */ /* 0x040fe20000400000 */
[----:B------:R-:W-:Y:S01]  /*463a0*/  FMUL R17, R29, R17 ;  /* 0x000000111d117220 */ /* 0x000fe20000400000 */
[C---:B------:R-:W-:Y:S01]  /*463b0*/  FMUL R18, R28.reuse, R18 ;  /* 0x000000121c127220 */ /* 0x040fe20000400000 */
[----:B------:R-:W-:Y:S01]  /*463c0*/  FMUL R19, R28, R19 ;  /* 0x000000131c137220 */ /* 0x000fe20000400000 */
[----:B0-----:R0:W-:Y:S04]  /*463d0*/  STL.64 [R1+0x3bc0], R6 ;  /* 0x003bc00601007387 */ /* 0x0011e80000100a00 */
[----:B0-----:R-:W4:Y:S04]  /*463e0*/  LDL.LU R6, [R1+0x788] ;  /* 0x0007880001067983 */ /* 0x001f280000300800 */
[----:B------:R-:W4:Y:S04]  /*463f0*/  LDL.LU R7, [R1+0x78c] ;  /* 0x00078c0001077983 */ /* 0x000f280000300800 */
[----:B------:R0:W-:Y:S04]  /*46400*/  STL.64 [R1+0x3bb8], R4 ;  /* 0x003bb80401007387 */ /* 0x0001e80000100a00 */
[----:B0-----:R-:W4:Y:S04]  /*46410*/  LDL.LU R4, [R1+0x780] ;  /* 0x0007800001047983 */ /* 0x001f280000300800 */
[----:B------:R-:W4:Y:S04]  /*46420*/  LDL.LU R5, [R1+0x784] ;  /* 0x0007840001057983 */ /* 0x000f280000300800 */
[----:B------:R-:W4:Y:S01]  /*46430*/  LDL.LU.64 R22, [R1+0x3c08] ;  /* 0x003c080001167983 */ /* 0x000f220000300a00 */
[----:B---3--:R-:W-:Y:S03]  /*46440*/  HMMA.16816.F32.BF16 R16, R8, R20, R16 ;  /* 0x000000140810723c */ /* 0x008fe60000041810 */
[----:B------:R-:W3:-:S15]  /*46450*/  LDL.LU.64 R20, [R1+0x3c00] ;  /* 0x003c000001147983 */ /* 0x000ede0000300a00 */
[----:B------:R-:W-:-:S05]  /*46460*/  NOP ;  /* 0x0000000000007918 */ /* 0x000fca0000000000 */
[----:B------:R0:W-:Y:S04]  /*46470*/  STL.64 [R1+0x50], R16 ;  /* 0x0000501001007387 */ /* 0x0001e80000100a00 */
[----:B------:R4:W-:Y:S04]  /*46480*/  STL [R1+0x58], R18 ;  /* 0x0000581201007387 */ /* 0x0009e80000100800 */
[----:B0-----:R-:W3:Y:S04]  /*46490*/  LDL.LU R16, [R1+0xa0] ;  /* 0x0000a00001107983 */ /* 0x001ee80000300800 */
[----:B------:R-:W3:Y:S01]  /*464a0*/  LDL.LU R17, [R1+0xa4] ;  /* 0x0000a40001117983 */ /* 0x000ee20000300800 */
[C---:B--2---:R-:W-:Y:S01]  /*464b0*/  FMUL R12, R29.reuse, R12 ;  /* 0x0000000c1d0c7220 */ /* 0x044fe20000400000 */
[----:B------:R-:W-:Y:S01]  /*464c0*/  FMUL R13, R29, R13 ;  /* 0x0000000d1d0d7220 */ /* 0x000fe20000400000 */
[C---:B------:R-:W-:Y:S01]  /*464d0*/  FMUL R14, R28.reuse, R14 ;  /* 0x0000000e1c0e7220 */ /* 0x040fe20000400000 */
[C---:B------:R-:W-:Y:S01]  /*464e0*/  FMUL R15, R28.reuse, R3 ;  /* 0x000000031c0f7220 */ /* 0x040fe20000400000 */
[----:B------:R-:W-:Y:S01]  /*464f0*/  MOV R3, R19 ;  /* 0x0000001300037202 */ /* 0x000fe20000000f00 */
[C---:B----4-:R-:W-:Y:S01]  /*46500*/  FMUL R18, R28.reuse, R6 ;  /* 0x000000061c127220 */ /* 0x050fe20000400000 */
[----:B------:R-:W-:-:S04]  /*46510*/  FMUL R19, R28, R7 ;  /* 0x000000071c137220 */ /* 0x000fc80000400000 */
[----:B---3--:R-:W-:-:S15]  /*46520*/  HMMA.16816.F32.BF16 R12, R8, R16, R12 ;  /* 0x00000010080c723c */ /* 0x008fde000004180c */
[----:B------:R-:W-:-:S08]  /*46530*/  NOP ;  /* 0x0000000000007918 */ /* 0x000fd00000000000 */
[----:B------:R-:W-:Y:S04]  /*46540*/  STL.64 [R1+0x40], R12 ;  /* 0x0000400c01007387 */ /* 0x000fe80000100a00 */
[----:B------:R-:W-:Y:S04]  /*46550*/  STL.64 [R1+0x48], R14 ;  /* 0x0000480e01007387 */ /* 0x000fe80000100a00 */
[----:B------:R-:W0:Y:S01]  /*46560*/  LDSM.16.M88.4 R12, [R27+UR6+0x29000] ;  /* 0x029000061b0c783b */ /* 0x000e220008000200 */
[C---:B------:R-:W-:Y:S01]  /*46570*/  FMUL R16, R29.reuse, R4 ;  /* 0x000000041d107220 */ /* 0x040fe20000400000 */
[----:B------:R-:W-:-:S02]  /*46580*/  FMUL R17, R29, R5 ;  /* 0x000000051d117220 */ /* 0x000fc40000400000 */
[----:B------:R-:W-:Y:S01]  /*46590*/  STL.64 [R1+0x3be8], R18 ;  /* 0x003be81201007387 */ /* 0x000fe20000100a00 */
[----:B------:R-:W-:Y:S01]  /*465a0*/  MOV R4, R0 ;  /* 0x0000000000047202 */ /* 0x000fe20000000f00 */
[----:B------:R-:W-:Y:S02]  /*465b0*/  IMAD.MOV.U32 R5, RZ, RZ, R2 ;  /* 0x000000ffff057224 */ /* 0x000fe400078e0002 */
[----:B------:R1:W-:Y:S04]  /*465c0*/  STL.64 [R1+0x3be0], R16 ;  /* 0x003be01001007387 */ /* 0x0003e80000100a00 */
[----:B-1----:R-:W2:Y:S04]  /*465d0*/  LDL.LU R16, [R1+0x170] ;  /* 0x0001700001107983 */ /* 0x002ea80000300800 */
[----:B------:R-:W2:Y:S04]  /*465e0*/  LDL.LU R17, [R1+0x174] ;  /* 0x0001740001117983 */ /* 0x000ea80000300800 */
[----:B------:R-:W3:Y:S04]  /*465f0*/  LDL.LU R27, [R1+0x3bf8] ;  /* 0x003bf800011b7983 */ /* 0x000ee80000300800 */
[----:B------:R-:W4:Y:S04]  /*46600*/  LDL.LU R0, [R1+0x3bf4] ;  /* 0x003bf40001007983 */ /* 0x000f280000300800 */
[----:B------:R-:W4:Y:S04]  /*46610*/  LDL.LU R2, [R1+0x3bf0] ;  /* 0x003bf00001027983 */ /* 0x000f280000300800 */
[----:B------:R1:W-:Y:S02]  /*46620*/  STL.64 [R1+0x3bd8], R4 ;  /* 0x003bd80401007387 */ /* 0x0003e40000100a00 */
[----:B-1----:R-:W-:-:S02]  /*46630*/  MOV R5, R24 ;  /* 0x0000001800057202 */ /* 0x002fc40000000f00 */
[----:B------:R-:W-:Y:S01]  /*46640*/  MOV R4, R25 ;  /* 0x0000001900047202 */ /* 0x000fe20000000f00 */
[----:B------:R-:W4:Y:S04]  /*46650*/  LDL.LU R24, [R1+0x790] ;  /* 0x0007900001187983 */ /* 0x000f280000300800 */
[----:B------:R-:W4:Y:S04]  /*46660*/  LDL.LU R25, [R1+0x794] ;  /* 0x0007940001197983 */ /* 0x000f280000300800 */
[----:B------:R-:W4:Y:S04]  /*46670*/  LDL.LU R7, [R1+0x798] ;  /* 0x0007980001077983 */ /* 0x000f280000300800 */
[----:B------:R-:W4:Y:S04]  /*46680*/  LDL.LU R6, [R1+0x79c] ;  /* 0x00079c0001067983 */ /* 0x000f280000300800 */
[----:B0-----:R0:W-:Y:S04]  /*46690*/  STL.64 [R1+0x3ab0], R14 ;  /* 0x003ab00e01007387 */ /* 0x0011e80000100a00 */
[----:B------:R1:W-:Y:S04]  /*466a0*/  STL.64 [R1+0x3aa8], R12 ;  /* 0x003aa80c01007387 */ /* 0x0003e80000100a00 */
[----:B0-----:R-:W4:Y:S04]  /*466b0*/  LDL R14, [R1+0x1d8] ;  /* 0x0001d800010e7983 */ /* 0x001f280000100800 */
[----:B------:R-:W4:Y:S01]  /*466c0*/  LDL R15, [R1+0x1dc] ;  /* 0x0001dc00010f7983 */ /* 0x000f220000100800 */
[C---:B------:R-:W-:Y:S01]  /*466d0*/  FMUL R20, R29.reuse, R20 ;  /* 0x000000141d147220 */ /* 0x040fe20000400000 */
[----:B------:R-:W-:Y:S01]  /*466e0*/  FMUL R21, R29, R21 ;  /* 0x000000151d157220 */ /* 0x000fe20000400000 */
[C---:B------:R-:W-:Y:S01]  /*466f0*/  FMUL R22, R28.reuse, R22 ;  /* 0x000000161c167220 */ /* 0x040fe20000400000 */
[----:B------:R-:W-:Y:S01]  /*46700*/  FMUL R23, R28, R23 ;  /* 0x000000171c177220 */ /* 0x000fe20000400000 */
[----:B-1----:R-:W-:-:S02]  /*46710*/  MOV R13, R26 ;  /* 0x0000001a000d7202 */ /* 0x002fc40000000f00 */
[----:B---3--:R-:W-:-:S04]  /*46720*/  MOV R12, R27 ;  /* 0x0000001b000c7202 */ /* 0x008fc80000000f00 */
[----:B--2---:R-:W-:Y:S01]  /*46730*/  HMMA.16816.F32.BF16 R20, R8, R16, R20 ;  /* 0x000000100814723c */ /* 0x004fe20000041814 */
[----:B----4-:R0:W-:Y:S04]  /*46740*/  STL.64 [R1+0x3bd0], R14 ;  /* 0x003bd00e01007387 */ /* 0x0101e80000100a00 */
[----:B0-----:R-:W2:Y:S04]  /*46750*/  LDL.LU R14, [R1+0x7b8] ;  /* 0x0007b800010e7983 */ /* 0x001ea80000300800 */
[----:B------:R-:W3:Y:S04]  /*46760*/  LDL.LU R15, [R1+0x7bc] ;  /* 0x0007bc00010f7983 */ /* 0x000ee80000300800 */
[----:B------:R0:W-:Y:S04]  /*46770*/  STL.64 [R1+0x3bc8], R12 ;  /* 0x003bc80c01007387 */ /* 0x0001e80000100a00 */
[----:B------:R-:W4:Y:S04]  /*46780*/  LDL.LU.64 R18, [R1+0x3be8] ;  /* 0x003be80001127983 */ /* 0x000f280000300a00 */
[----:B------:R-:W4:Y:S01]  /*46790*/  LDL.LU.64 R16, [R1+0x3be0] ;  /* 0x003be00001107983 */ /* 0x000f220000300a00 */
[C---:B------:R-:W-:Y:S01]  /*467a0*/  FMUL R24, R29.reuse, R24 ;  /* 0x000000181d187220 */ /* 0x040fe20000400000 */
[----:B------:R-:W-:Y:S01]  /*467b0*/  FMUL R25, R29, R25 ;  /* 0x000000191d197220 */ /* 0x000fe20000400000 */
[C---:B------:R-:W-:Y:S01]  /*467c0*/  FMUL R26, R28.reuse, R7 ;  /* 0x000000071c1a7220 */ /* 0x040fe20000400000 */
[----:B0-----:R-:W-:Y:S01]  /*467d0*/  IMAD.MOV.U32 R12, RZ, RZ, R2 ;  /* 0x000000ffff0c7224 */ /* 0x001fe200078e0002 */
[----:B------:R-:W-:Y:S01]  /*467e0*/  MOV R13, R0 ;  /* 0x00000000000d7202 */ /* 0x000fe20000000f00 */
[----:B------:R-:W-:-:S07]  /*467f0*/  FMUL R27, R28, R6 ;  /* 0x000000061c1b7220 */ /* 0x000fce0000400000 */
[----:B------:R-:W-:Y:S01]  /*46800*/  HMMA.16816.F32.BF16 R24, R8, R12, R24 ;  /* 0x0000000c0818723c */ /* 0x000fe20000041818 */
[----:B------:R-:W-:Y:S01]  /*46810*/  MOV R2, R22 ;  /* 0x0000001600027202 */ /* 0x000fe20000000f00 */
[----:B------:R0:W-:Y:S01]  /*46820*/  STL.64 [R1+0x180], R20 ;  /* 0x0001801401007387 */ /* 0x0001e20000100a00 */
[----:B------:R-:W-:-:S03]  /*46830*/  MOV R0, R23 ;  /* 0x0000001700007202 */ /* 0x000fc60000000f00 */
[----:B------:R-:W3:Y:S04]  /*46840*/  LDL.LU R22, [R1+0x7a8] ;  /* 0x0007a80001167983 */ /* 0x000ee80000300800 */
[----:B------:R-:W3:Y:S01]  /*46850*/  LDL.LU R23, [R1+0x7ac] ;  /* 0x0007ac0001177983 */ /* 0x000ee20000300800 */
[----:B----4-:R-:W-:Y:S03]  /*46860*/  HMMA.16816.F32.BF16 R16, R8, R4, R16 ;  /* 0x000000040810723c */ /* 0x010fe60000041810 */
[----:B------:R-:W4:Y:S04]  /*46870*/  LDL.LU.64 R4, [R1+0x3bd8] ;  /* 0x003bd80001047983 */ /* 0x000f280000300a00 */
[----:B0-----:R-:W4:Y:S04]  /*46880*/  LDL.LU R20, [R1+0x7a0] ;  /* 0x0007a00001147983 */ /* 0x001f280000300800 */
[----:B------:R-:W4:-:S12]  /*46890*/  LDL.LU R21, [R1+0x7a4] ;  /* 0x0007a40001157983 */ /* 0x000f180000300800 */
[----:B------:R-:W-:Y:S04]  /*468a0*/  STL.64 [R1+0x430], R16 ;  /* 0x0004301001007387 */ /* 0x000fe80000100a00 */
[----:B------:R2:W-:Y:S04]  /*468b0*/  STL.64 [R1+0x438], R18 ;  /* 0x0004381201007387 */ /* 0x0005e80000100a00 */
[----:B------:R-:W4:Y:S04]  /*468c0*/  LDL.LU R7, [R1+0x7b0] ;  /* 0x0007b00001077983 */ /* 0x000f280000300800 */
[----:B------:R-:W4:Y:S01]  /*468d0*/  LDL.LU R6, [R1+0x7b4] ;  /* 0x0007b40001067983 */ /* 0x000f220000300800 */
[C---:B--2---:R-:W-:Y:S01]  /*468e0*/  FMUL R18, R28.reuse, R14 ;  /* 0x0000000e1c127220 */ /* 0x044fe20000400000 */
[----:B---3--:R-:W-:-:S02]  /*468f0*/  FMUL R19, R28, R15 ;  /* 0x0000000f1c137220 */ /* 0x008fc40000400000 */
[----:B------:R-:W2:Y:S04]  /*46900*/  LDL.LU.64 R14, [R1+0x3bd0] ;  /* 0x003bd000010e7983 */ /* 0x000ea80000300a00 */
[----:B------:R-:W3:Y:S04]  /*46910*/  LDL.LU.64 R12, [R1+0x3bc8] ;  /* 0x003bc800010c7983 */ /* 0x000ee80000300a00 */
[----:B------:R-:W-:Y:S04]  /*46920*/  STL.64 [R1+0x420], R24 ;  /* 0x0004201801007387 */ /* 0x000fe80000100a00 */
[----:B------:R0:W-:Y:S04]  /*46930*/  STL.64 [R1+0x428], R26 ;  /* 0x0004281a01007387 */ /* 0x0001e80000100a00 */
[----:B0-----:R-:W4:Y:S04]  /*46940*/  LDL.LU R26, [R1+0xa8] ;  /* 0x0000a800011a7983 */ /* 0x001f280000300800 */
[----:B------:R-:W4:Y:S04]  /*46950*/  LDL.LU R27, [R1+0xac] ;  /* 0x0000ac00011b7983 */ /* 0x000f280000300800 */
[----:B----4-:R0:W-:Y:S04]  /*46960*/  STL.64 [R1+0x3b30], R26 ;  /* 0x003b301a01007387 */ /* 0x0101e80000100a00 */
[----:B0-----:R-:W4:Y:S01]  /*46970*/  LDL.LU.64 R26, [R1+0x108] ;  /* 0x00010800011a7983 */ /* 0x001f220000300a00 */
[C---:B------:R-:W-:Y:S01]  /*46980*/  FMUL R22, R28.reuse, R22 ;  /* 0x000000161c167220 */ /* 0x040fe20000400000 */
[----:B------:R-:W-:Y:S01]  /*46990*/  FMUL R23, R28, R23 ;  /* 0x000000171c177220 */ /* 0x000fe20000400000 */
[C---:B------:R-:W-:Y:S01]  /*469a0*/  FMUL R20, R29.reuse, R20 ;  /* 0x000000141d147220 */ /* 0x040fe20000400000 */
[C---:B------:R-:W-:Y:S01]  /*469b0*/  FMUL R21, R29.reuse, R21 ;  /* 0x000000151d157220 */ /* 0x040fe20000400000 */
[C---:B------:R-:W-:Y:S01]  /*469c0*/  FMUL R16, R29.reuse, R7 ;  /* 0x000000071d107220 */ /* 0x040fe20000400000 */
[----:B------:R-:W-:-:S05]  /*469d0*/  FMUL R17, R29, R6 ;  /* 0x000000061d117220 */ /* 0x000fca0000400000 */
[C---:B------:R-:W-:Y:S01]  /*469e0*/  HMMA.16816.F32.BF16 R20, R8.reuse, R4, R20 ;  /* 0x000000040814723c */ /* 0x040fe20000041814 */
[----:B----4-:R0:W-:Y:S04]  /*469f0*/  STL.64 [R1+0x3ba8], R26 ;  /* 0x003ba81a01007387 */ /* 0x0101e80000100a00 */
[----:B0-----:R-:W4:Y:S01]  /*46a00*/  LDL.LU.64 R26, [R1+0x128] ;  /* 0x00012800011a7983 */ /* 0x001f220000300a00 */
[----:B---3--:R-:W-:Y:S03]  /*46a10*/  HMMA.16816.F32.BF16 R16, R8, R12, R16 ;  /* 0x0000000c0810723c */ /* 0x008fe60000041810 */
[----:B----4-:R0:W-:Y:S04]  /*46a20*/  STL.64 [R1+0x3bb0], R26 ;  /* 0x003bb01a01007387 */ /* 0x0101e80000100a00 */
[----:B0-----:R-:W3:Y:S04]  /*46a30*/  LDL.LU.64 R26, [R1+0x138] ;  /* 0x00013800011a7983 */ /* 0x001ee80000300a00 */
[----:B------:R-:W3:Y:S04]  /*46a40*/  LDL.LU.64 R6, [R1+0x3bc0] ;  /* 0x003bc00001067983 */ /* 0x000ee80000300a00 */
[----:B------:R-:W3:Y:S04]  /*46a50*/  LDL.LU.64 R4, [R1+0x3bb8] ;  /* 0x003bb80001047983 */ /* 0x000ee80000300a00 */
[----:B------:R0:W-:Y:S04]  /*46a60*/  STL.64 [R1+0x410], R20 ;  /* 0x0004101401007387 */ /* 0x0001e80000100a00 */
[----:B------:R1:W-:Y:S04]  /*46a70*/  STL.64 [R1+0x418], R22 ;  /* 0x0004181601007387 */ /* 0x0003e80000100a00 */
[----:B0-----:R-:W4:Y:S04]  /*46a80*/  LDL.LU R20, [R1+0x280] ;  /* 0x0002800001147983 */ /* 0x001f280000300800 */
[----:B------:R-:W4:Y:S04]  /*46a90*/  LDL.LU R21, [R1+0x284] ;  /* 0x0002840001157983 */ /* 0x000f280000300800 */
[----:B-1----:R-:W4:Y:S04]  /*46aa0*/  LDL.LU R22, [R1+0x288] ;  /* 0x0002880001167983 */ /* 0x002f280000300800 */
[----:B------:R-:W4:Y:S04]  /*46ab0*/  LDL.LU R23, [R1+0x28c] ;  /* 0x00028c0001177983 */ /* 0x000f280000300800 */
[----:B------:R-:W3:Y:S04]  /*46ac0*/  LDL.LU R8, [R1+0x2b0] ;  /* 0x0002b00001087983 */ /* 0x000ee80000300800 */
[----:B------:R0:W-:Y:S04]  /*46ad0*/  STL.64 [R1+0x340], R16 ;  /* 0x0003401001007387 */ /* 0x0001e80000100a00 */
[----:B------:R1:W-:Y:S04]  /*46ae0*/  STL.64 [R1+0x348], R18 ;  /* 0x0003481201007387 */ /* 0x0003e80000100a00 */
[----:B------:R-:W3:Y:S04]  /*46af0*/  LDL.LU R9, [R1+0x2b4] ;  /* 0x0002b40001097983 */ /* 0x000ee80000300800 */
[----:B------:R-:W3:Y:S04]  /*46b00*/  LDL.LU R10, [R1+0x2b8] ;  /* 0x0002b800010a7983 */ /* 0x000ee80000300800 */
[----:B------:R-:W3:Y:S04]  /*46b10*/  LDL.LU R11, [R1+0x2bc] ;  /* 0x0002bc00010b7983 */ /* 0x000ee80000300800 */
[----:B0-----:R-:W4:Y:S04]  /*46b20*/  LDL.LU R16, [R1+0x2a0] ;  /* 0x0002a00001107983 */ /* 0x001f280000300800 */
[----:B------:R-:W4:Y:S04]  /*46b30*/  LDL.LU R17, [R1+0x2a4] ;  /* 0x0002a40001117983 */ /* 0x000f280000300800 */
[----:B-1----:R-:W4:Y:S04]  /*46b40*/  LDL.LU R18, [R1+0x2a8] ;  /* 0x0002a80001127983 */ /* 0x002f280000300800 */
[----:B------:R-:W4:Y:S04]  /*46b50*/  LDL.LU R19, [R1+0x2ac] ;  /* 0x0002ac0001137983 */ /* 0x000f280000300800 */
[----:B--2---:R0:W-:Y:S04]  /*46b60*/  STL.64 [R1+0x3ac0], R14 ;  /* 0x003ac00e01007387 */ /* 0x0041e80000100a00 */
[----:B------:R-:W2:Y:S04]  /*46b70*/  LDL.LU R12, [R1+0x290] ;  /* 0x00029000010c7983 */ /* 0x000ea80000300800 */
[----:B------:R-:W2:Y:S04]  /*46b80*/  LDL.LU R13, [R1+0x294] ;  /* 0x00029400010d7983 */ /* 0x000ea80000300800 */
[----:B0-----:R-:W2:Y:S04]  /*46b90*/  LDL.LU R14, [R1+0x298] ;  /* 0x00029800010e7983 */ /* 0x001ea80000300800 */
[----:B------:R-:W2:Y:S01]  /*46ba0*/  LDL.LU R15, [R1+0x29c] ;  /* 0x00029c00010f7983 */ /* 0x000ea20000300800 */
[----:B---3--:R-:W-:-:S15]  /*46bb0*/  HMMA.16816.F32.BF16 R8, R4, R26, R8 ;  /* 0x0000001a0408723c */ /* 0x008fde0000041808 */
[----:B------:R-:W-:-:S08]  /*46bc0*/  NOP ;  /* 0x0000000000007918 */ /* 0x000fd00000000000 */
[----:B------:R0:W-:Y:S04]  /*46bd0*/  STL.64 [R1+0x330], R8 ;  /* 0x0003300801007387 */ /* 0x0001e80000100a00 */
[----:B------:R1:W-:Y:S01]  /*46be0*/  STL.64 [R1+0x338], R10 ;  /* 0x0003380a01007387 */ /* 0x0003e20000100a00 */
[----:B0-----:R-:W-:Y:S01]  /*46bf0*/  MOV R9, R26 ;  /* 0x0000001a00097202 */ /* 0x001fe20000000f00 */
[----:B------:R-:W-:Y:S02]  /*46c00*/  IMAD.MOV.U32 R8, RZ, RZ, R27 ;  /* 0x000000ffff087224 */ /* 0x000fe400078e001b */
[----:B------:R-:W4:Y:S02]  /*46c10*/  LDL.LU.64 R26, [R1+0x3bb0] ;  /* 0x003bb000011a7983 */ /* 0x000f240000300a00 */
[----:B----4-:R-:W-:Y:S06]  /*46c20*/  HMMA.16816.F32.BF16 R16, R4, R26, R16 ;  /* 0x0000001a0410723c */ /* 0x010fec0000041810 */
[----:B-1----:R-:W-:-:S02]  /*46c30*/  MOV R11, R26 ;  /* 0x0000001a000b7202 */ /* 0x002fc40000000f00 */
[----:B------:R-:W-:Y:S02]  /*46c40*/  MOV R10, R27 ;  /* 0x0000001b000a7202 */ /* 0x000fe40000000f00 */
[----:B------:R-:W3:Y:S04]  /*46c50*/  LDL.LU.64 R26, [R1+0x3ba8] ;  /* 0x003ba800011a7983 */ /* 0x000ee80000300a00 */
[----:B------:R-:W-:Y:S04]  /*46c60*/  STL.64 [R1+0x3b08], R10 ;  /* 0x003b080a01007387 */ /* 0x000fe80000100a00 */
[----:B------:R-:W-:Y:S05]  /*46c70*/  STL.64 [R1+0x3b00], R8 ;  /* 0x003b000801007387 */ /* 0x000fea0000100a00 */
[----:B------:R0:W-:Y:S04]  /*46c80*/  STL.64 [R1+0x3948], R18 ;  /* 0x0039481201007387 */ /* 0x0001e80000100a00 */
[----:B------:R-:W-:Y:S04]  /*46c90*/  STL.64 [R1+0x3940], R16 ;  /* 0x0039401001007387 */ /* 0x000fe80000100a00 */
[----:B0-----:R-:W4:Y:S04]  /*46ca0*/  LDL.LU R18, [R1+0x98] ;  /* 0x0000980001127983 */ /* 0x001f280000300800 */
[----:B------:R-:W4:Y:S04]  /*46cb0*/  LDL.LU R19, [R1+0x9c] ;  /* 0x00009c0001137983 */ /* 0x000f280000300800 */
[----:B----4-:R0:W-:Y:S04]  /*46cc0*/  STL.64 [R1+0x3ba0], R18 ;  /* 0x003ba01201007387 */ /* 0x0101e80000100a00 */
[----:B0-----:R-:W2:Y:S04]  /*46cd0*/  LDL.LU.64 R18, [R1+0x118] ;  /* 0x0001180001127983 */ /* 0x001ea80000300a00 */
[----:B------:R-:W4:Y:S04]  /*46ce0*/  LDL.LU.64 R10, [R1+0x178] ;  /* 0x00017800010a7983 */ /* 0x000f280000300a00 */
[----:B----4-:R2:W-:Y:S02]  /*46cf0*/  STL.64 [R1+0x3b88], R10 ;  /* 0x003b880a01007387 */ /* 0x0105e40000100a00 */
[----:B--2---:R-:W-:-:S15]  /*46d00*/  HMMA.16816.F32.BF16 R8, R4, R18, R12 ;  /* 0x000000120408723c */ /* 0x004fde000004180c */
[----:B------:R-:W-:-:S08]  /*46d10*/  NOP ;  /* 0x0000000000007918 */ /* 0x000fd00000000000 */
[----:B------:R-:W-:Y:S04]  /*46d20*/  STL.64 [R1+0x400], R8 ;  /* 0x0004000801007387 */ /* 0x000fe80000100a00 */
[----:B------:R3:W-:Y:S02]  /*46d30*/  STL.64 [R1+0x408], R10 ;  /* 0x0004080a01007387 */ /* 0x0007e40000100a00 */
[----:B---3--:R-:W-:Y:S06]  /*46d40*/  HMMA.16816.F32.BF16 R8, R4, R26, R20 ;  /* 0x0000001a0408723c */ /* 0x008fec0000041814 */
[----:B------:R-:W-:Y:S01]  /*46d50*/  IMAD.MOV.U32 R15, RZ, RZ, R26 ;  /* 0x000000ffff0f7224 */ /* 0x000fe200078e001a */
[----:B------:R-:W-:-:S15]  /*46d60*/  MOV R14, R27 ;  /* 0x0000001b000e7202 */ /* 0x000fde0000000f00 */
[----:B------:R-:W-:-:S01]  /*46d70*/  NOP ;  /* 0x0000000000007918 */ /* 0x000fc20000000000 */
[----:B------:R-:W-:Y:S04]  /*46d80*/  STL.64 [R1+0x3f0], R8 ;  /* 0x0003f00801007387 */ /* 0x000fe80000100a00 */
[----:B------:R-:W-:Y:S04]  /*46d90*/  STL.64 [R1+0x3f8], R10 ;  /* 0x0003f80a01007387 */ /* 0x000fe80000100a00 */
[----:B------:R-:W2:Y:S04]  /*46da0*/  LDL.LU.64 R26, [R1+0xb8] ;  /* 0x0000b800011a7983 */ /* 0x000ea80000300a00 */
[----:B--2---:R0:W-:Y:S04]  /*46db0*/  STL.64 [R1+0x3b48], R26 ;  /* 0x003b481a01007387 */ /* 0x0041e80000100a00 */
[----:B------:R-:W2:Y:S04]  /*46dc0*/  LDL.LU R24, [R1+0x230] ;  /* 0x0002300001187983 */ /* 0x000ea80000300800 */
[----:B------:R-:W2:Y:S04]  /*46dd0*/  LDL.LU R25, [R1+0x234] ;  /* 0x0002340001197983 */ /* 0x000ea80000300800 */
[----:B0-----:R-:W3:Y:S04]  /*46de0*/  LDL.LU R26, [R1+0x238] ;  /* 0x00023800011a7983 */ /* 0x001ee80000300800 */
[----:B------:R-:W3:Y:S04]  /*46df0*/  LDL.LU R27, [R1+0x23c] ;  /* 0x00023c00011b7983 */ /* 0x000ee80000300800 */
[----:B---3--:R0:W-:Y:S04]  /*46e00*/  STL.64 [R1+0x3b58], R26 ;  /* 0x003b581a01007387 */ /* 0x0081e80000100a00 */
[----:B--2---:R1:W-:Y:S04]  /*46e10*/  STL.64 [R1+0x3b50], R24 ;  /* 0x003b501801007387 */ /* 0x0043e80000100a00 */
[----:B0-----:R-:W2:Y:S04]  /*46e20*/  LDL.LU.64 R26, [R1+0xc8] ;  /* 0x0000c800011a7983 */ /* 0x001ea80000300a00 */
[----:B--2---:R0:W-:Y:S04]  /*46e30*/  STL.64 [R1+0x3b70], R26 ;  /* 0x003b701a01007387 */ /* 0x0041e80000100a00 */
[----:B-1----:R-:W2:Y:S04]  /*46e40*/  LDL.LU R24, [R1+0x250] ;  /* 0x0002500001187983 */ /* 0x002ea80000300800 */
[----:B------:R-:W2:Y:S04]  /*46e50*/  LDL.LU R25, [R1+0x254] ;  /* 0x0002540001197983 */ /* 0x000ea80000300800 */
[----:B0-----:R-:W3:Y:S04]  /*46e60*/  LDL.LU R26, [R1+0x258] ;  /* 0x00025800011a7983 */ /* 0x001ee80000300800 */
[----:B------:R-:W3:Y:S01]  /*46e70*/  LDL.LU R27, [R1+0x25c] ;  /* 0x00025c00011b7983 */ /* 0x000ee20000300800 */
[----:B------:R-:W-:-:S03]  /*46e80*/  MOV R13, R18 ;  /* 0x00000012000d7202 */ /* 0x000fc60000000f00 */
[----:B------:R-:W4:Y:S01]  /*46e90*/  LDL.LU R16, [R1+0x270] ;  /* 0x0002700001107983 */ /* 0x000f220000300800 */
[----:B------:R-:W-:-:S03]  /*46ea0*/  MOV R12, R19 ;  /* 0x00000013000c7202 */ /* 0x000fc60000000f00 */
[----:B------:R-:W4:Y:S04]  /*46eb0*/  LDL.LU R17, [R1+0x274] ;  /* 0x0002740001117983 */ /* 0x000f280000300800 */
[----:B------:R-:W4:Y:S04]  /*46ec0*/  LDL.LU R18, [R1+0x278] ;  /* 0x0002780001127983 */ /* 0x000f280000300800 */
[----:B------:R-:W4:Y:S04]  /*46ed0*/  LDL.LU R19, [R1+0x27c] ;  /* 0x00027c0001137983 */ /* 0x000f280000300800 */
[----:B---3--:R0:W-:Y:S04]  /*46ee0*/  STL.64 [R1+0x3b98], R26 ;  /* 0x003b981a01007387 */ /* 0x0081e80000100a00 */
[----:B--2---:R-:W-:Y:S04]  /*46ef0*/  STL.64 [R1+0x3b90], R24 ;  /* 0x003b901801007387 */ /* 0x004fe80000100a00 */
[----:B0-----:R-:W4:Y:S04]  /*46f00*/  LDL.LU.64 R26, [R1+0xf8] ;  /* 0x0000f800011a7983 */ /* 0x001f280000300a00 */
[----:B------:R-:W2:Y:S04]  /*46f10*/  LDL.LU R20, [R1+0x260] ;  /* 0x0002600001147983 */ /* 0x000ea80000300800 */
[----:B------:R-:W2:Y:S04]  /*46f20*/  LDL.LU R21, [R1+0x264] ;  /* 0x0002640001157983 */ /* 0x000ea80000300800 */
[----:B------:R-:W2:Y:S04]  /*46f30*/  LDL.LU R22, [R1+0x268] ;  /* 0x0002680001167983 */ /* 0x000ea80000300800 */
[----:B------:R-:W2:Y:S04]  /*46f40*/  LDL.LU R23, [R1+0x26c] ;  /* 0x00026c0001177983 */ /* 0x000ea80000300800 */
[----:B------:R-:W2:Y:S04]  /*46f50*/  LDL.LU.64 R10, [R1+0xe8] ;  /* 0x0000e800010a7983 */ /* 0x000ea80000300a00 */
[----:B------:R-:W-:Y:S04]  /*46f60*/  STL.64 [R1+0x3b18], R14 ;  /* 0x003b180e01007387 */ /* 0x000fe80000100a00 */
[----:B------:R0:W-:Y:S04]  /*46f70*/  STL.64 [R1+0x3b10], R12 ;  /* 0x003b100c01007387 */ /* 0x0001e80000100a00 */
[----:B0-----:R-:W3:Y:S04]  /*46f80*/  LDL.LU R12, [R1+0x200] ;  /* 0x00020000010c7983 */ /* 0x001ee80000300800 */
[----:B------:R-:W3:Y:S04]  /*46f90*/  LDL.LU R13, [R1+0x204] ;  /* 0x00020400010d7983 */ /* 0x000ee80000300800 */
[----:B------:R-:W4:Y:S04]  /*46fa0*/  LDL.LU R14, [R1+0x208] ;  /* 0x00020800010e7983 */ /* 0x000f280000300800 */
[----:B------:R-:W4:Y:S04]  /*46fb0*/  LDL.LU R15, [R1+0x20c] ;  /* 0x00020c00010f7983 */ /* 0x000f280000300800 */
[----:B----4-:R-:W-:Y:S04]  /*46fc0*/  STL.64 [R1+0x3b28], R14 ;  /* 0x003b280e01007387 */ /* 0x010fe80000100a00 */
[----:B---3--:R0:W-:Y:S04]  /*46fd0*/  STL.64 [R1+0x3b20], R12 ;  /* 0x003b200c01007387 */ /* 0x0081e80000100a00 */
        /* <DEDUP_REMOVED lines=9> */
[----:B------:R-:W4:Y:S01]  /*47070*/  LDL.LU R15, [R1+0x22c] ;  /* 0x00022c00010f7983 */ /* 0x000f220000300800 */
[----:B------:R-:W-:Y:S03]  /*47080*/  HMMA.16816.F32.BF16 R16, R4, R26, R16 ;  /* 0x0000001a0410723c */ /* 0x000fe60000041810 */
[----:B----4-:R-:W-:Y:S04]  /*47090*/  STL.64 [R1+0x3b68], R14 ;  /* 0x003b680e01007387 */ /* 0x010fe80000100a00 */
[----:B---3--:R0:W-:Y:S04]  /*470a0*/  STL.64 [R1+0x3b60], R12 ;  /* 0x003b600c01007387 */ /* 0x0081e80000100a00 */
[----:B0-----:R-:W3:Y:S04]  /*470b0*/  LDL.LU R12, [R1+0x240] ;  /* 0x00024000010c7983 */ /* 0x001ee80000300800 */
[----:B------:R-:W3:Y:S04]  /*470c0*/  LDL.LU R13, [R1+0x244] ;  /* 0x00024400010d7983 */ /* 0x000ee80000300800 */
[----:B------:R-:W4:Y:S04]  /*470d0*/  LDL.LU R14, [R1+0x248] ;  /* 0x00024800010e7983 */ /* 0x000f280000300800 */
[----:B------:R-:W4:Y:S04]  /*470e0*/  LDL.LU R15, [R1+0x24c] ;  /* 0x00024c00010f7983 */ /* 0x000f280000300800 */
[----:B----4-:R0:W-:Y:S04]  /*470f0*/  STL.64 [R1+0x3b80], R14 ;  /* 0x003b800e01007387 */ /* 0x0101e80000100a00 */
[----:B---3--:R-:W-:Y:S04]  /*47100*/  STL.64 [R1+0x3b78], R12 ;  /* 0x003b780c01007387 */ /* 0x008fe80000100a00 */
[----:B0-----:R-:W3:Y:S04]  /*47110*/  LDL.LU.64 R14, [R1+0xd8] ;  /* 0x0000d800010e7983 */ /* 0x001ee80000300a00 */
[----:B------:R0:W-:Y:S04]  /*47120*/  STL.64 [R1+0x3e0], R16 ;  /* 0x0003e01001007387 */ /* 0x0001e80000100a00 */
[----:B------:R1:W-:Y:S01]  /*47130*/  STL.64 [R1+0x3e8], R18 ;  /* 0x0003e81201007387 */ /* 0x0003e20000100a00 */
[----:B0-----:R-:W-:-:S02]  /*47140*/  MOV R17, R26 ;  /* 0x0000001a00117202 */ /* 0x001fc40000000f00 */
[----:B------:R-:W-:Y:S01]  /*47150*/  MOV R16, R27 ;  /* 0x0000001b00107202 */ /* 0x000fe20000000f00 */
[----:B-1----:R-:W4:Y:S04]  /*47160*/  LDL.LU.64 R18, [R1+0x3ba0] ;  /* 0x003ba00001127983 */ /* 0x002f280000300a00 */
[----:B------:R-:W4:Y:S04]  /*47170*/  LDL.LU.64 R26, [R1+0x3b98] ;  /* 0x003b9800011a7983 */ /* 0x000f280000300a00 */
[----:B------:R-:W4:Y:S01]  /*47180*/  LDL.LU.64 R24, [R1+0x3b90] ;  /* 0x003b900001187983 */ /* 0x000f220000300a00 */
[----:B--2---:R-:W-:-:S15]  /*47190*/  HMMA.16816.F32.BF16 R20, R4, R10, R20 ;  /* 0x0000000a0414723c */ /* 0x004fde0000041814 */
[----:B------:R-:W-:-:S08]  /*471a0*/  NOP ;  /* 0x0000000000007918 */ /* 0x000fd00000000000 */
[----:B------:R-:W-:Y:S04]  /*471b0*/  STL.64 [R1+0x3d0], R20 ;  /* 0x0003d01401007387 */ /* 0x000fe80000100a00 */
[----:B------:R0:W-:Y:S02]  /*471c0*/  STL.64 [R1+0x3d8], R22 ;  /* 0x0003d81601007387 */ /* 0x0001e40000100a00 */
[----:B0-----:R-:W-:Y:S01]  /*471d0*/  MOV R23, R10 ;  /* 0x0000000a00177202 */ /* 0x001fe20000000f00 */
[----:B------:R-:W-:Y:S02]  /*471e0*/  IMAD.MOV.U32 R22, RZ, RZ, R11 ;  /* 0x000000ffff167224 */ /* 0x000fe400078e000b */
[----:B------:R-:W2:Y:S01]  /*471f0*/  LDL.LU.64 R10, [R1+0x3b88] ;  /* 0x003b8800010a7983 */ /* 0x000ea20000300a00 */
[----:B---3--:R-:W-:-:S02]  /*47200*/  MOV R9, R14 ;  /* 0x0000000e00097202 */ /* 0x008fc40000000f00 */
[----:B------:R-:W-:Y:S01]  /*47210*/  MOV R8, R15 ;  /* 0x0000000f00087202 */ /* 0x000fe20000000f00 */
[----:B----4-:R-:W-:Y:S01]  /*47220*/  HMMA.16816.F32.BF16 R24, R4, R14, R24 ;  /* 0x0000000e0418723c */ /* 0x010fe20000041818 */
[----:B------:R-:W3:Y:S04]  /*47230*/  LDL.LU.64 R14, [R1+0x3b80] ;  /* 0x003b8000010e7983 */ /* 0x000ee80000300a00 */
[----:B------:R-:W3:-:S15]  /*47240*/  LDL.LU.64 R12, [R1+0x3b78] ;  /* 0x003b7800010c7983 */ /* 0x000ede0000300a00 */
[----:B------:R-:W-:-:S03]  /*47250*/  NOP ;  /* 0x0000000000007918 */ /* 0x000fc60000000000 */
[----:B------:R-:W-:Y:S01]  /*47260*/  STL.64 [R1+0x3c0], R24 ;  /* 0x0003c01801007387 */ /* 0x000fe20000100a00 */
[----:B------:R-:W-:Y:S02]  /*47270*/  MOV R29, R26 ;  /* 0x0000001a001d7202 */ /* 0x000fe40000000f00 */
[----:B------:R-:W-:Y:S02]  /*47280*/  MOV R28, R27 ;  /* 0x0000001b001c7202 */ /* 0x000fe40000000f00 */
[----:B------:R-:W3:Y:S04]  /*47290*/  LDL.LU.64 R26, [R1+0x3b70] ;  /* 0x003b7000011a7983 */ /* 0x000ee80000300a00 */
[----:B------:R-:W-:Y:S04]  /*472a0*/  STL [R1+0x3964], R28 ;  /* 0x0039641c01007387 */ /* 0x000fe80000100800 */
[----:B------:R-:W-:Y:S01]  /*472b0*/  STL [R1+0x3960], R29 ;  /* 0x0039601d01007387 */ /* 0x000fe20000100800 */
[----:B---3--:R-:W-:Y:S06]  /*472c0*/  HMMA.16816.F32.BF16 R12, R4, R26, R12 ;  /* 0x0000001a040c723c */ /* 0x008fec000004180c */
[----:B------:R-:W-:Y:S01]  /*472d0*/  IMAD.MOV.U32 R21, RZ, RZ, R26 ;  /* 0x000000ffff157224 */ /* 0x000fe200078e001a */
[----:B------:R-:W-:-:S15]  /*472e0*/  MOV R20, R27 ;  /* 0x0000001b00147202 */ /* 0x000fde0000000f00 */
[----:B------:R-:W-:-:S01]  /*472f0*/  NOP ;  /* 0x0000000000007918 */ /* 0x000fc20000000000 */
[----:B------:R-:W-:Y:S04]  /*47300*/  STL.64 [R1+0x3b0], R12 ;  /* 0x0003b00c01007387 */ /* 0x000fe80000100a00 */
[----:B------:R0:W-:Y:S04]  /*47310*/  STL.64 [R1+0x3b8], R14 ;  /* 0x0003b80e01007387 */ /* 0x0001e80000100a00 */
[----:B0-----:R-:W3:Y:S04]  /*47320*/  LDL.LU.64 R14, [R1+0x3b68] ;  /* 0x003b6800010e7983 */ /* 0x001ee80000300a00 */
[----:B------:R-:W3:Y:S04]  /*47330*/  LDL.LU.64 R12, [R1+0x3b60] ;  /* 0x003b6000010c7983 */ /* 0x000ee80000300a00 */
[----:B------:R-:W4:Y:S04]  /*47340*/  LDL.LU.64 R26, [R1+0x3b58] ;  /* 0x003b5800011a7983 */ /* 0x000f280000300a00 */
[----:B------:R-:W4:Y:S02]  /*47350*/  LDL.LU.64 R24, [R1+0x3b50] ;  /* 0x003b500001187983 */ /* 0x000f240000300a00 */
[----:B----4-:R-:W-:-:S15]  /*47360*/  HMMA.16816.F32.BF16 R24, R4, R18, R24 ;  /* 0x000000120418723c */ /* 0x010fde0000041818 */
[----:B------:R-:W-:-:S08]  /*47370*/  NOP ;  /* 0x0000000000007918 */ /* 0x000fd00000000000 */
[----:B------:R-:W-:Y:S04]  /*47380*/  STL.64 [R1+0x3a0], R24 ;  /* 0x0003a01801007387 */ /* 0x000fe80000100a00 */
[----:B------:R0:W-:Y:S04]  /*47390*/  STL.64 [R1+0x3a8], R26 ;  /* 0x0003a81a01007387 */ /* 0x0001e80000100a00 */
[----:B0-----:R-:W3:Y:S04]  /*473a0*/  LDL.LU.64 R26, [R1+0x3b48] ;  /* 0x003b4800011a7983 */ /* 0x001ee80000300a00 */
[----:B------:R-:W-:Y:S01]  /*473b0*/  STL.64 [R1+0x39e0], R18 ;  /* 0x0039e01201007387 */ /* 0x000fe20000100a00 */
[----:B---3--:R-:W-:Y:S06]  /*473c0*/  HMMA.16816.F32.BF16 R12, R4, R26, R12 ;  /* 0x0000001a040c723c */ /* 0x008fec000004180c */
[----:B------:R-:W-:-:S02]  /*473d0*/  MOV R28, R26 ;  /* 0x0000001a001c7202 */ /* 0x000fc40000000f00 */
[----:B------:R-:W-:-:S15]  /*473e0*/  MOV R24, R27 ;  /* 0x0000001b00187202 */ /* 0x000fde0000000f00 */
[----:B------:R-:W-:Y:S04]  /*473f0*/  STL.64 [R1+0x390], R12 ;  /* 0x0003900c01007387 */ /* 0x000fe80000100a00 */
[----:B------:R0:W-:Y:S04]  /*47400*/  STL.64 [R1+0x398], R14 ;  /* 0x0003980e01007387 */ /* 0x0001e80000100a00 */
[----:B0-----:R-:W3:Y:S04]  /*47410*/  LDL.LU.64 R14, [R1+0x3b40] ;  /* 0x003b4000010e7983 */ /* 0x001ee80000300a00 */
[----:B------:R-:W3:Y:S04]  /*47420*/  LDL.LU.64 R12, [R1+0x3b38] ;  /* 0x003b3800010c7983 */ /* 0x000ee80000300a00 */
[----:B------:R-:W3:Y:S01]  /*47430*/  LDL.LU.64 R26, [R1+0x3b30] ;  /* 0x003b3000011a7983 */ /* 0x000ee20000300a00 */
[----:B------:R-:W-:Y:S01]  /*47440*/  MOV R18, R21 ;  /* 0x0000001500127202 */ /* 0x000fe20000000f00 */
[----:B------:R-:W-:-:S05]  /*47450*/  IMAD.MOV.U32 R19, RZ, RZ, R20 ;  /* 0x000000ffff137224 */ /* 0x000fca00078e0014 */
[----:B------:R-:W-:Y:S04]  /*47460*/  STL.64 [R1+0x39f8], R18 ;  /* 0x0039f81201007387 */ /* 0x000fe80000100a00 */
[----:B------:R-:W4:Y:S01]  /*47470*/  LDL R25, [R1+0x4a0] ;  /* 0x0004a00001197983 */ /* 0x000f220000100800 */
[----:B---3--:R-:W-:-:S15]  /*47480*/  HMMA.16816.F32.BF16 R12, R4, R26, R12 ;  /* 0x0000001a040c723c */ /* 0x008fde000004180c */
[----:B------:R-:W-:-:S08]  /*47490*/  NOP ;  /* 0x0000000000007918 */ /* 0x000fd00000000000 */
[----:B------:R-:W-:Y:S04]  /*474a0*/  STL.64 [R1+0x380], R12 ;  /* 0x0003800c01007387 */ /* 0x000fe80000100a00 */
[----:B------:R0:W-:Y:S04]  /*474b0*/  STL.64 [R1+0x388], R14 ;  /* 0x0003880e01007387 */ /* 0x0001e80000100a00 */
[----:B0-----:R-:W3:Y:S04]  /*474c0*/  LDL.LU.64 R14, [R1+0x3b28] ;  /* 0x003b2800010e7983 */ /* 0x001ee80000300a00 */
[----:B------:R-:W3:Y:S01]  /*474d0*/  LDL.LU.64 R12, [R1+0x3b20] ;  /* 0x003b2000010c7983 */ /* 0x000ee20000300a00 */
[----:B------:R-:W-:-:S02]  /*474e0*/  MOV R18, R9 ;  /* 0x0000000900127202 */ /* 0x000fc40000000f00 */
[----:B------:R-:W-:Y:S02]  /*474f0*/  MOV R19, R8 ;  /* 0x0000000800137202 */ /* 0x000fe40000000f00 */
[----:B--2---:R-:W-:-:S03]  /*47500*/  MOV R21, R10 ;  /* 0x0000000a00157202 */ /* 0x004fc60000000f00 */
[----:B------:R0:W-:Y:S01]  /*47510*/  STL.64 [R1+0x3a10], R18 ;  /* 0x003a101201007387 */ /* 0x0001e20000100a00 */
[----:B------:R-:W-:-:S03]  /*47520*/  MOV R20, R11 ;  /* 0x0000000b00147202 */ /* 0x000fc60000000f00 */
[----:B------:R1:W-:Y:S01]  /*47530*/  STL.64 [R1+0x39d0], R26 ;  /* 0x0039d01a01007387 */ /* 0x0003e20000100a00 */
[----:B0-----:R-:W-:Y:S02]  /*47540*/  MOV R18, R23 ;  /* 0x0000001700127202 */ /* 0x001fe40000000f00 */
[----:B------:R-:W-:Y:S01]  /*47550*/  MOV R19, R22 ;  /* 0x0000001600137202 */ /* 0x000fe20000000f00 */
[----:B-1----:R-:W-:Y:S01]  /*47560*/  IMAD.MOV.U32 R26, RZ, RZ, R28 ;  /* 0x000000ffff1a7224 */ /* 0x002fe200078e001c */
[----:B------:R-:W-:Y:S01]  /*47570*/  MOV R27, R24 ;  /* 0x00000018001b7202 */ /* 0x000fe20000000f00 */
[----:B---3--:R-:W-:-:S15]  /*47580*/  HMMA.16816.F32.BF16 R12, R4, R10, R12 ;  /* 0x0000000a040c723c */ /* 0x008fde000004180c */
[----:B------:R-:W-:-:S08]  /*47590*/  NOP ;  /* 0x0000000000007918 */ /* 0x000fd00000000000 */
[----:B------:R-:W-:Y:S04]  /*475a0*/  STL.64 [R1+0x370], R12 ;  /* 0x0003700c01007387 */ /* 0x000fe80000100a00 */
[----:B------:R0:W-:Y:S04]  /*475b0*/  STL.64 [R1+0x378], R14 ;  /* 0x0003780e01007387 */ /* 0x0001e80000100a00 */
[----:B0-----:R-:W2:Y:S04]  /*475c0*/  LDL.LU.64 R14, [R1+0x3b18] ;  /* 0x003b1800010e7983 */ /* 0x001ea80000300a00 */
[----:B------:R-:W3:Y:S04]  /*475d0*/  LDL.LU.64 R12, [R1+0x3b10] ;  /* 0x003b1000010c7983 */ /* 0x000ee80000300a00 */
[----:B------:R-:W3:Y:S04]  /*475e0*/  LDL.LU.64 R10, [R1+0x3b08] ;  /* 0x003b0800010a7983 */ /* 0x000ee80000300a00 */
[----:B------:R-:W3:Y:S04]  /*475f0*/  LDL.LU.64 R8, [R1+0x3b00] ;  /* 0x003b000001087983 */ /* 0x000ee80000300a00 */
[----:B------:R-:W-:Y:S04]  /*47600*/  STL.64 [R1+0x39d8], R20 ;  /* 0x0039d81401007387 */ /* 0x000fe80000100a00 */
[----:B------:R-:W-:Y:S04]  /*47610*/  STL.64 [R1+0x3a28], R18 ;  /* 0x003a281201007387 */ /* 0x000fe80000100a00 */
[----:B------:R-:W-:Y:S04]  /*47620*/  STL.64 [R1+0x39f0], R26 ;  /* 0x0039f01a01007387 */ /* 0x000fe80000100a00 */
[----:B----4-:R0:W-:Y:S04]  /*47630*/  STL [R1+0x39e8], R25 ;  /* 0x0039e81901007387 */ /* 0x0101e80000100800 */
[----:B------:R-:W4:Y:S04]  /*47640*/  LDL.LU R24, [R1+0x10] ;  /* 0x0000100001187983 */ /* 0x000f280000300800 */
[----:B0-----:R-:W4:Y:S04]  /*47650*/  LDL.LU R25, [R1+0x14] ;  /* 0x0000140001197983 */ /* 0x001f280000300800 */
[----:B------:R-:W3:Y:S04]  /*47660*/  LDL.LU R26, [R1+0x18] ;  /* 0x00001800011a7983 */ /* 0x000ee80000300800 */
[----:B------:R-:W3:Y:S01]  /*47670*/  LDL.LU R27, [R1+0x1c] ;  /* 0x00001c00011b7983 */ /* 0x000ee20000300800 */
[----:B------:R-:W-:Y:S01]  /*47680*/  MOV R18, R17 ;  /* 0x0000001100127202 */ /* 0x000fe20000000f00 */
[----:B------:R-:W-:-:S05]  /*47690*/  IMAD.MOV.U32 R19, RZ, RZ, R16 ;  /* 0x000000ffff137224 */ /* 0x000fca00078e0010 */
[----:B------:R2:W-:Y:S02]  /*476a0*/  STL.64 [R1+0x3a40], R18 ;  /* 0x003a401201007387 */ /* 0x0005e40000100a00 */
[----:B--2---:R-:W-:Y:S02]  /*476b0*/  MOV R18, R15 ;  /* 0x0000000f00127202 */ /* 0x004fe40000000f00 */
[----:B------:R-:W-:-:S05]  /*476c0*/  MOV R19, R14 ;  /* 0x0000000e00137202 */ /* 0x000fca0000000f00 */
[----:B------:R-:W-:Y:S04]  /*476d0*/  STL.64 [R1+0x3a58], R18 ;  /* 0x003a581201007387 */ /* 0x000fe80000100a00 */
[----:B---3--:R-:W-:Y:S04]  /*476e0*/  STL.64 [R1+0x3a08], R26 ;  /* 0x003a081a01007387 */ /* 0x008fe80000100a00 */
[----:B----4-:R0:W-:Y:S04]  /*476f0*/  STL.64 [R1+0x3a00], R24 ;  /* 0x003a001801007387 */ /* 0x0101e80000100a00 */
[----:B0-----:R-:W2:Y:S04]  /*47700*/  LDL.LU R24, [R1+0x20] ;  /* 0x0000200001187983 */ /* 0x001ea80000300800 */
[----:B------:R-:W2:Y:S04]  /*47710*/  LDL.LU R25, [R1+0x24] ;  /* 0x0000240001197983 */ /* 0x000ea80000300800 */
[----:B------:R-:W3:Y:S04]  /*47720*/  LDL.LU R26, [R1+0x28] ;  /* 0x00002800011a7983 */ /* 0x000ee80000300800 */
[----:B------:R-:W3:Y:S01]  /*47730*/  LDL.LU R27, [R1+0x2c] ;  /* 0x00002c00011b7983 */ /* 0x000ee20000300800 */
[----:B------:R-:W-:-:S02]  /*47740*/  MOV R18, R13 ;  /* 0x0000000d00127202 */ /* 0x000fc40000000f00 */
[----:B------:R-:W-:-:S05]  /*47750*/  MOV R19, R12 ;  /* 0x0000000c00137202 */ /* 0x000fca0000000f00 */
[----:B------:R-:W-:Y:S04]  /*47760*/  STL.64 [R1+0x3a70], R18 ;  /* 0x003a701201007387 */ /* 0x000fe80000100a00 */
[----:B---3--:R-:W-:Y:S04]  /*47770*/  STL.64 [R1+0x3a20], R26 ;  /* 0x003a201a01007387 */ /* 0x008fe80000100a00 */
[----:B--2---:R0:W-:Y:S04]  /*47780*/  STL.64 [R1+0x3a18], R24 ;  /* 0x003a181801007387 */ /* 0x0041e80000100a00 */
[----:B0-----:R-:W2:Y:S04]  /*47790*/  LDL.LU R24, [R1+0x30] ;  /* 0x0000300001187983 */ /* 0x001ea80000300800 */
[----:B------:R-:W2:Y:S04]  /*477a0*/  LDL.LU R25, [R1+0x34] ;  /* 0x0000340001197983 */ /* 0x000ea80000300800 */
[----:B------:R-:W3:Y:S04]  /*477b0*/  LDL.LU R26, [R1+0x38] ;  /* 0x00003800011a7983 */ /* 0x000ee80000300800 */
[----:B------:R-:W3:Y:S01]  /*477c0*/  LDL.LU R27, [R1+0x3c] ;  /* 0x00003c00011b7983 */ /* 0x000ee20000300800 */
[----:B------:R-:W-:Y:S01]  /*477d0*/  IMAD.MOV.U32 R18, RZ, RZ, R11 ;  /* 0x000000ffff127224 */ /* 0x000fe200078e000b */
[----:B------:R-:W-:-:S05]  /*477e0*/  MOV R19, R10 ;  /* 0x0000000a00137202 */ /* 0x000fca0000000f00 */
[----:B------:R0:W-:Y:S02]  /*477f0*/  STL.64 [R1+0x3a88], R18 ;  /* 0x003a881201007387 */ /* 0x0001e40000100a00 */
[----:B0-----:R-:W-:Y:S02]  /*47800*/  MOV R18, R9 ;  /* 0x0000000900127202 */ /* 0x001fe40000000f00 */
[----:B------:R-:W-:Y:S01]  /*47810*/  MOV R19, R8 ;  /* 0x0000000800137202 */ /* 0x000fe20000000f00 */
[----:B---3--:R-:W-:Y:S04]  /*47820*/  STL.64 [R1+0x3a38], R26 ;  /* 0x003a381a01007387 */ /* 0x008fe80000100a00 */
[----:B--2---:R0:W-:Y:S04]  /*47830*/  STL.64 [R1+0x3a30], R24 ;  /* 0x003a301801007387 */ /* 0x0041e80000100a00 */
[----:B0-----:R-:W2:Y:S04]  /*47840*/  LDL.LU R24, [R1+0x60] ;  /* 0x0000600001187983 */ /* 0x001ea80000300800 */
[----:B------:R-:W2:Y:S04]  /*47850*/  LDL.LU R25, [R1+0x64] ;  /* 0x0000640001197983 */ /* 0x000ea80000300800 */
[----:B------:R-:W3:Y:S04]  /*47860*/  LDL.LU R26, [R1+0x68] ;  /* 0x00006800011a7983 */ /* 0x000ee80000300800 */
[----:B------:R-:W3:Y:S04]  /*47870*/  LDL.LU R27, [R1+0x6c] ;  /* 0x00006c00011b7983 */ /* 0x000ee80000300800 */
[----:B------:R0:W-:Y:S04]  /*47880*/  STL.64 [R1+0x3ab8], R18 ;  /* 0x003ab81201007387 */ /* 0x0001e80000100a00 */
[----:B------:R-:W4:Y:S04]  /*47890*/  LDL.LU R16, [R1+0x160] ;  /* 0x0001600001107983 */ /* 0x000f280000300800 */
[----:B------:R-:W4:Y:S04]  /*478a0*/  LDL.LU R17, [R1+0x164] ;  /* 0x0001640001117983 */ /* 0x000f280000300800 */
[----:B0-----:R-:W2:Y:S04]  /*478b0*/  LDL.LU R18, [R1+0x168] ;  /* 0x0001680001127983 */ /* 0x001ea80000300800 */
[----:B------:R-:W2:Y:S04]  /*478c0*/  LDL.LU R19, [R1+0x16c] ;  /* 0x00016c0001137983 */ /* 0x000ea80000300800 */
[----:B--2---:R-:W-:Y:S04]  /*478d0*/  STL.64 [R1+0x3ad0], R18 ;  /* 0x003ad01201007387 */ /* 0x004fe80000100a00 */
[----:B----4-:R0:W-:Y:S04]  /*478e0*/  STL.64 [R1+0x3ac8], R16 ;  /* 0x003ac81001007387 */ /* 0x0101e80000100a00 */
[----:B------:R-:W2:Y:S04]  /*478f0*/  LDL R14, [R1+0x198] ;  /* 0x00019800010e7983 */ /* 0x000ea80000100800 */
[----:B------:R-:W2:Y:S04]  /*47900*/  LDL R15, [R1+0x19c] ;  /* 0x00019c00010f7983 */ /* 0x000ea80000100800 */
[----:B--2---:R1:W-:Y:S04]  /*47910*/  STL.64 [R1+0x3ad8], R14 ;  /* 0x003ad80e01007387 */ /* 0x0043e80000100a00 */
[----:B0-----:R-:W2:Y:S04]  /*47920*/  LDL.LU R16, [R1+0x1c0] ;  /* 0x0001c00001107983 */ /* 0x001ea80000300800 */
[----:B------:R-:W2:Y:S04]  /*47930*/  LDL.LU R17, [R1+0x1c4] ;  /* 0x0001c40001117983 */ /* 0x000ea80000300800 */
[----:B------:R-:W4:Y:S04]  /*47940*/  LDL.LU R18, [R1+0x1c8] ;  /* 0x0001c80001127983 */ /* 0x000f280000300800 */
[----:B------:R-:W4:Y:S04]  /*47950*/  LDL.LU R19, [R1+0x1cc] ;  /* 0x0001cc0001137983 */ /* 0x000f280000300800 */
[----:B----4-:R-:W-:Y:S04]  /*47960*/  STL.64 [R1+0x3ae8], R18 ;  /* 0x003ae81201007387 */ /* 0x010fe80000100a00 */
[----:B--2---:R-:W-:Y:S04]  /*47970*/  STL.64 [R1+0x3ae0], R16 ;  /* 0x003ae01001007387 */ /* 0x004fe80000100a00 */
[----:B-1----:R-:W2:Y:S04]  /*47980*/  LDL R14, [R1+0x1a8] ;  /* 0x0001a800010e7983 */ /* 0x002ea80000100800 */
[----:B------:R-:W2:Y:S04]  /*47990*/  LDL R15, [R1+0x1ac] ;  /* 0x0001ac00010f7983 */ /* 0x000ea80000100800 */
[----:B------:R-:W4:Y:S04]  /*479a0*/  LDL.LU R8, [R1+0x1f0] ;  /* 0x0001f00001087983 */ /* 0x000f280000300800 */
[----:B------:R-:W4:Y:S04]  /*479b0*/  LDL.LU R9, [R1+0x1f4] ;  /* 0x0001f40001097983 */ /* 0x000f280000300800 */
[----:B------:R-:W4:Y:S04]  /*479c0*/  LDL.LU R10, [R1+0x1f8] ;  /* 0x0001f800010a7983 */ /* 0x000f280000300800 */
[----:B------:R-:W4:Y:S04]  /*479d0*/  LDL.LU R11, [R1+0x1fc] ;  /* 0x0001fc00010b7983 */ /* 0x000f280000300800 */
[----:B--2---:R0:W-:Y:S04]  /*479e0*/  STL.64 [R1+0x3af0], R14 ;  /* 0x003af00e01007387 */ /* 0x0041e80000100a00 */
[----:B0-----:R-:W4:Y:S04]  /*479f0*/  LDL.LU.64 R14, [R1+0x1b8] ;  /* 0x0001b800010e7983 */ /* 0x001f280000300a00 */
[----:B------:R-:W2:Y:S04]  /*47a00*/  LDL.LU R16, [R1+0x1e0] ;  /* 0x0001e00001107983 */ /* 0x000ea80000300800 */
[----:B------:R-:W2:Y:S04]  /*47a10*/  LDL.LU R17, [R1+0x1e4] ;  /* 0x0001e40001117983 */ /* 0x000ea80000300800 */
[----:B------:R-:W2:Y:S04]  /*47a20*/  LDL.LU R18, [R1+0x1e8] ;  /* 0x0001e80001127983 */ /* 0x000ea80000300800 */
[----:B------:R-:W2:Y:S04]  /*47a30*/  LDL.LU R19, [R1+0x1ec] ;  /* 0x0001ec0001137983 */ /* 0x000ea80000300800 */
[----:B---3--:R-:W-:Y:S04]  /*47a40*/  STL.64 [R1+0x3a50], R26 ;  /* 0x003a501a01007387 */ /* 0x008fe80000100a00 */
        /* <DEDUP_REMOVED lines=17> */
[----:B------:R-:W4:Y:S01]  /*47b60*/  LDL.LU R27, [R1+0x14c] ;  /* 0x00014c00011b7983 */ /* 0x000f220000300800 */
[----:B------:R-:W-:-:S03]  /*47b70*/  MOV R23, R3 ;  /* 0x0000000300177202 */ /* 0x000fc60000000f00 */
[----:B----4-:R-:W-:Y:S04]  /*47b80*/  STL.64 [R1+0x3a98], R26 ;  /* 0x003a981a01007387 */ /* 0x010fe80000100a00 */
[----:B---3--:R0:W-:Y:S04]  /*47b90*/  STL.64 [R1+0x3a90], R24 ;  /* 0x003a901801007387 */ /* 0x0081e80000100a00 */
[----:B0-----:R-:W3:Y:S04]  /*47ba0*/  LDL.LU R24, [R1+0x150] ;  /* 0x0001500001187983 */ /* 0x001ee80000300800 */
[----:B------:R-:W3:Y:S04]  /*47bb0*/  LDL.LU R25, [R1+0x154] ;  /* 0x0001540001197983 */ /* 0x000ee80000300800 */
[----:B------:R-:W3:Y:S04]  /*47bc0*/  LDL.LU R26, [R1+0x158] ;  /* 0x00015800011a7983 */ /* 0x000ee80000300800 */
[----:B------:R-:W3:Y:S04]  /*47bd0*/  LDL.LU R27, [R1+0x15c] ;  /* 0x00015c00011b7983 */ /* 0x000ee80000300800 */
[----:B------:R-:W4:Y:S04]  /*47be0*/  LDL.LU R20, [R1+0x50] ;  /* 0x0000500001147983 */ /* 0x000f280000300800 */
[----:B------:R-:W4:Y:S04]  /*47bf0*/  LDL.LU R21, [R1+0x54] ;  /* 0x0000540001157983 */ /* 0x000f280000300800 */
[----:B------:R-:W4:Y:S04]  /*47c00*/  LDL.LU R22, [R1+0x58] ;  /* 0x0000580001167983 */ /* 0x000f280000300800 */
[----:B------:R-:W3:Y:S04]  /*47c10*/  LDL.LU R3, [R1+0x3af8] ;  /* 0x003af80001037983 */ /* 0x000ee80000300800 */
[----:B------:R-:W-:Y:S04]  /*47c20*/  STL.64 [R1+0x360], R8 ;  /* 0x0003600801007387 */ /* 0x000fe80000100a00 */
[----:B------:R0:W-:Y:S02]  /*47c30*/  STL.64 [R1+0x368], R10 ;  /* 0x0003680a01007387 */ /* 0x0001e40000100a00 */
[----:B0-----:R-:W-:Y:S01]  /*47c40*/  IMAD.MOV.U32 R11, RZ, RZ, R14 ;  /* 0x000000ffff0b7224 */ /* 0x001fe200078e000e */
[----:B------:R-:W-:-:S02]  /*47c50*/  MOV R10, R15 ;  /* 0x0000000f000a7202 */ /* 0x000fc40000000f00 */
[----:B------:R-:W2:Y:S02]  /*47c60*/  LDL.LU.64 R14, [R1+0x3af0] ;  /* 0x003af000010e7983 */ /* 0x000ea40000300a00 */
[----:B--2---:R-:W-:Y:S02]  /*47c70*/  HMMA.16816.F32.BF16 R12, R4, R14, R16 ;  /* 0x0000000e040c723c */ /* 0x004fe40000041810 */
[----:B------:R-:W2:Y:S04]  /*47c80*/  LDL.LU.64 R18, [R1+0x3ae8] ;  /* 0x003ae80001127983 */ /* 0x000ea80000300a00 */
[----:B------:R-:W2:-:S15]  /*47c90*/  LDL.LU.64 R16, [R1+0x3ae0] ;  /* 0x003ae00001107983 */ /* 0x000e9e0000300a00 */
[----:B------:R-:W-:-:S02]  /*47ca0*/  NOP ;  /* 0x0000000000007918 */ /* 0x000fc40000000000 */
[----:B------:R-:W-:Y:S04]  /*47cb0*/  STL.64 [R1+0x450], R12 ;  /* 0x0004500c01007387 */ /* 0x000fe80000100a00 */
[----:B------:R0:W-:Y:S04]  /*47cc0*/  STL.64 [R1+0x458], R14 ;  /* 0x0004580e01007387 */ /* 0x0001e80000100a00 */
[----:B0-----:R-:W2:Y:S02]  /*47cd0*/  LDL.LU.64 R14, [R1+0x3ad8] ;  /* 0x003ad800010e7983 */ /* 0x001ea40000300a00 */
        /* <DEDUP_REMOVED lines=9> */
[----:B------:R-:W2:Y:S04]  /*47d70*/  LDL.LU.64 R14, [R1+0x3ab0] ;  /* 0x003ab000010e7983 */ /* 0x000ea80000300a00 */
[----:B------:R-:W2:-:S13]  /*47d80*/  LDL.LU.64 R12, [R1+0x3aa8] ;  /* 0x003aa800010c7983 */ /* 0x000e9a0000300a00 */
[----:B------:R0:W-:Y:S04]  /*47d90*/  STL.64 [R1+0x350], R4 ;  /* 0x0003500401007387 */ /* 0x0001e80000100a00 */
[----:B------:R3:W-:Y:S04]  /*47da0*/  STL.64 [R1+0x358], R6 ;  /* 0x0003580601007387 */ /* 0x0007e80000100a00 */
[----:B0-----:R-:W4:Y:S04]  /*47db0*/  LDL.LU R4, [R1] ;  /* 0x0000000001047983 */ /* 0x001f280000300800 */
[----:B------:R-:W4:Y:S01]  /*47dc0*/  LDL.LU R5, [R1+0x4] ;  /* 0x0000040001057983 */ /* 0x000f220000300800 */
[----:B---3--:R-:W-:-:S03]  /*47dd0*/  MOV R7, R3 ;  /* 0x0000000300077202 */ /* 0x008fc60000000f00 */
[----:B------:R-:W4:Y:S04]  /*47de0*/  LDL.LU R6, [R1+0x8] ;  /* 0x0000080001067983 */ /* 0x000f280000300800 */
[----:B------:R-:W3:Y:S01]  /*47df0*/  LDL.LU R3, [R1+0x3aa0] ;  /* 0x003aa00001037983 */ /* 0x000ee20000300800 */
[----:B--2---:R-:W-:Y:S03]  /*47e00*/  HMMA.16816.F32.BF16 R16, R12, R18, R24 ;  /* 0x000000120c10723c */ /* 0x004fe60000041818 */
[----:B------:R-:W2:Y:S04]  /*47e10*/  LDL.LU.64 R26, [R1+0x3a98] ;  /* 0x003a9800011a7983 */ /* 0x000ea80000300a00 */
[----:B------:R-:W2:-:S15]  /*47e20*/  LDL.LU.64 R24, [R1+0x3a90] ;  /* 0x003a900001187983 */ /* 0x000e9e0000300a00 */
[----:B------:R-:W-:-:S01]  /*47e30*/  NOP ;  /* 0x0000000000007918 */ /* 0x000fc20000000000 */
        /* <DEDUP_REMOVED lines=47> */
[----:B------:R-:W4:-:S15]  /*48130*/  LDL.LU R25, [R1+0x39e8] ;  /* 0x0039e80001197983 */ /* 0x000f1e0000300800 */
[----:B------:R-:W-:-:S02]  /*48140*/  NOP ;  /* 0x0000000000007918 */ /* 0x000fc40000000000 */
[----:B------:R-:W-:Y:S04]  /*48150*/  STL.64 [R1+0x2c0], R16 ;  /* 0x0002c01001007387 */ /* 0x000fe80000100a00 */
[----:B------:R0:W-:Y:S04]  /*48160*/  STL.64 [R1+0x2c8], R18 ;  /* 0x0002c81201007387 */ /* 0x0001e80000100a00 */
[----:B0-----:R-:W2:Y:S01]  /*48170*/  LDL.LU.64 R18, [R1+0x39e0] ;  /* 0x0039e00001127983 */ /* 0x001ea20000300a00 */
[----:B---3--:R-:W-:-:S03]  /*48180*/  LOP3.LUT R9, R3, 0x40, RZ, 0x3c, !PT ;  /* 0x0000004003097812 */ /* 0x008fc600078e3cff */
[----:B------:R0:W-:Y:S01]  /*48190*/  STL [R1+0x3698], R3 ;  /* 0x0036980301007387 */ /* 0x0001e20000100800 */
[----:B----4-:R-:W-:Y:S01]  /*481a0*/  LOP3.LUT R8, R25, 0x40, RZ, 0x3c, !PT ;  /* 0x0000004019087812 */ /* 0x010fe200078e3cff */
[----:B--2---:R-:W-:Y:S02]  /*481b0*/  HMMA.16816.F32.BF16 R4, R12, R18, R4 ;  /* 0x000000120c04723c */ /* 0x004fe40000041804 */
[----:B------:R-:W-:-:S15]  /*481c0*/  LDSM.16.M88.4 R16, [R9+UR6] ;  /* 0x000000060910783b */ /* 0x000fde0008000200 */
[----:B------:R-:W-:-:S06]  /*481d0*/  NOP ;  /* 0x0000000000007918 */ /* 0x000fcc0000000000 */
[----:B------:R-:W-:Y:S01]  /*481e0*/  STL.64 [R1+0x2b0], R4 ;  /* 0x0002b00401007387 */ /* 0x000fe20000100a00 */
[----:B0-----:R-:W-:-:S03]  /*481f0*/  MOV R3, R7 ;  /* 0x0000000700037202 */ /* 0x001fc60000000f00 */
[----:B------:R-:W-:Y:S04]  /*48200*/  STL [R1+0x2b8], R6 ;  /* 0x0002b80601007387 */ /* 0x000fe80000100800 */
[----:B------:R-:W0:Y:S01]  /*48210*/  LDSM.16.M88.4 R4, [R8+UR6+0x28000] ;  /* 0x028000060804783b */ /* 0x000e220008000200 */
[C---:B------:R-:W-:Y:S03]  /*48220*/  HMMA.16816.F32.BF16 R24, R12.reuse, R26, R20 ;  /* 0x0000001a0c18723c */ /* 0x040fe60000041814 */
[----:B------:R-:W-:Y:S04]  /*48230*/  STL [R1+0x4ac], R9 ;  /* 0x0004ac0901007387 */ /* 0x000fe80000100800 */
[----:B------:R-:W-:Y:S04]  /*48240*/  STL [R1+0x4a4], R8 ;  /* 0x0004a40801007387 */ /* 0x000fe80000100800 */
[----:B------:R-:W-:Y:S04]  /*48250*/  STL [R1+0x3830], R3 ;  /* 0x0038300301007387 */ /* 0x000fe80000100800 */
[----:B0-----:R-:W-:Y:S04]  /*48260*/  STL.64 [R1+0x3970], R6 ;  /* 0x0039700601007387 */ /* 0x001fe80000100a00 */
[----:B------:R0:W-:Y:S04]  /*48270*/  STL.64 [R1+0x3968], R4 ;  /* 0x0039680401007387 */ /* 0x0001e80000100a00 */
[----:B0-----:R-:W2:Y:S04]  /*48280*/  LDL.LU R4, [R1+0x40] ;  /* 0x0000400001047983 */ /* 0x001ea80000300800 */
[----:B------:R-:W2:Y:S04]  /*48290*/  LDL.LU R5, [R1+0x44] ;  /* 0x0000440001057983 */ /* 0x000ea80000300800 */
[----:B------:R-:W2:Y:S04]  /*482a0*/  LDL.LU R6, [R1+0x48] ;  /* 0x0000480001067983 */ /* 0x000ea80000300800 */
[----:B------:R-:W2:Y:S04]  /*482b0*/  LDL.LU R7, [R1+0x4c] ;  /* 0x00004c0001077983 */ /* 0x000ea80000300800 */
[----:B------:R-:W3:Y:S04]  /*482c0*/  LDL.LU.64 R20, [R1+0x39d8] ;  /* 0x0039d80001147983 */ /* 0x000ee80000300a00 */
[----:B------:R-:W-:Y:S04]  /*482d0*/  STL.64 [R1+0x2a0], R24 ;  /* 0x0002a01801007387 */ /* 0x000fe80000100a00 */
[----:B------:R-:W-:Y:S04]  /*482e0*/  STL.64 [R1+0x2a8], R26 ;  /* 0x0002a81a01007387 */ /* 0x000fe80000100a00 */
[----:B------:R-:W0:Y:S04]  /*482f0*/  LDSM.16.M88.4 R24, [R9+UR6+0x2000] ;  /* 0x002000060918783b */ /* 0x000e280008000200 */
[----:B0-----:R-:W-:Y:S04]  /*48300*/  STL.64 [R1+0x20], R24 ;  /* 0x0000201801007387 */ /* 0x001fe80000100a00 */
[----:B------:R0:W-:Y:S04]  /*48310*/  STL.64 [R1+0x28], R26 ;  /* 0x0000281a01007387 */ /* 0x0001e80000100a00 */
[----:B0-----:R-:W2:Y:S04]  /*48320*/  LDL.LU.64 R26, [R1+0x39d0] ;  /* 0x0039d000011a7983 */ /* 0x001ea80000300a00 */
[----:B------:R-:W-:Y:S04]  /*48330*/  STL.64 [R1+0x39c8], R14 ;  /* 0x0039c80e01007387 */ /* 0x000fe80000100a00 */
[----:B------:R-:W-:Y:S01]  /*48340*/  STL.64 [R1+0x39c0], R12 ;  /* 0x0039c00c01007387 */ /* 0x000fe20000100a00 */
[----:B------:R-:W-:Y:S01]  /*48350*/  MOV R28, R24 ;  /* 0x00000018001c7202 */ /* 0x000fe20000000f00 */
[----:B------:R-:W-:Y:S01]  /*48360*/  IMAD.MOV.U32 R29, RZ, RZ, R25 ;  /* 0x000000ffff1d7224 */ /* 0x000fe200078e0019 */
[----:B--2---:R-:W-:Y:S01]  /*48370*/  HMMA.16816.F32.BF16 R4, R12, R26, R4 ;  /* 0x0000001a0c04723c */ /* 0x004fe20000041804 */
[----:B------:R-:W-:Y:S04]  /*48380*/  LDSM.16.M88.4 R12, [R9+UR6+0x6000] ;  /* 0x00600006090c783b */ /* 0x000fe80008000200 */
[----:B------:R-:W-:-:S15]  /*48390*/  LDSM.16.M88.4 R24, [R9+UR6+0x8000] ;  /* 0x008000060918783b */ /* 0x000fde0008000200 */
[----:B------:R-:W-:-:S03]  /*483a0*/  NOP ;  /* 0x0000000000007918 */ /* 0x000fc60000000000 */
[----:B------:R-:W-:Y:S04]  /*483b0*/  STL.64 [R1+0x290], R4 ;  /* 0x0002900401007387 */ /* 0x000fe80000100a00 */
[----:B------:R-:W-:Y:S04]  /*483c0*/  STL.64 [R1+0x298], R6 ;  /* 0x0002980601007387 */ /* 0x000fe80000100a00 */
[----:B------:R-:W0:Y:S04]  /*483d0*/  LDSM.16.M88.4 R4, [R9+UR6+0x4000] ;  /* 0x004000060904783b */ /* 0x000e280008000200 */
[----:B------:R-:W-:Y:S04]  /*483e0*/  STL.64 [R1+0x30], R16 ;  /* 0x0000301001007387 */ /* 0x000fe80000100a00 */
[----:B------:R3:W-:Y:S02]  /*483f0*/  STL.64 [R1+0x38], R18 ;  /* 0x0000381201007387 */ /* 0x0007e40000100a00 */
[----:B---3--:R-:W-:-:S02]  /*48400*/  MOV R18, R21 ;  /* 0x0000001500127202 */ /* 0x008fc40000000f00 */
[----:B------:R-:W-:Y:S02]  /*48410*/  MOV R19, R20 ;  /* 0x0000001400137202 */ /* 0x000fe40000000f00 */
[----:B------:R-:W1:Y:S04]  /*48420*/  LDSM.16.M88.4 R20, [R9+UR6+0xa000] ;  /* 0x00a000060914783b */ /* 0x000e680008000200 */
[----:B------:R-:W-:Y:S04]  /*48430*/  STL.64 [R1+0x3978], R16 ;  /* 0x0039781001007387 */ /* 0x000fe80000100a00 */
[----:B0-----:R0:W-:Y:S04]  /*48440*/  STL.64 [R1+0x10], R4 ;  /* 0x0000100401007387 */ /* 0x0011e80000100a00 */
[----:B------:R-:W-:Y:S04]  /*48450*/  STL.64 [R1+0x18], R6 ;  /* 0x0000180601007387 */ /* 0x000fe80000100a00 */
[----:B------:R-:W-:Y:S04]  /*48460*/  STL.64 [R1], R12 ;  /* 0x0000000c01007387 */ /* 0x000fe80000100a00 */
[----:B------:R-:W-:Y:S04]  /*48470*/  STL.64 [R1+0x8], R14 ;  /* 0x0000080e01007387 */ /* 0x000fe80000100a00 */
[----:B------:R-:W-:Y:S04]  /*48480*/  STL [R1+0x37f8], R26 ;  /* 0x0037f81a01007387 */ /* 0x000fe80000100800 */
[----:B------:R-:W-:Y:S04]  /*48490*/  STL [R1+0x37f4], R27 ;  /* 0x0037f41b01007387 */ /* 0x000fe80000100800 */
[----:B------:R2:W-:Y:S01]  /*484a0*/  STL.64 [R1+0x3990], R24 ;  /* 0x0039901801007387 */ /* 0x0005e20000100a00 */
[----:B0-----:R-:W-:-:S02]  /*484b0*/  MOV R5, R12 ;  /* 0x0000000c00057202 */ /* 0x001fc40000000f00 */
[----:B------:R-:W-:Y:S02]  /*484c0*/  MOV R4, R13 ;  /* 0x0000000d00047202 */ /* 0x000fe40000000f00 */
[----:B------:R-:W0:Y:S04]  /*484d0*/  LDSM.16.M88.4 R12, [R9+UR6+0xe000] ;  /* 0x00e00006090c783b */ /* 0x000e280008000200 */
[----:B--2---:R-:W2:Y:S04]  /*484e0*/  LDL.LU R24, [R1+0x180] ;  /* 0x0001800001187983 */ /* 0x004ea80000300800 */
[----:B------:R-:W2:Y:S04]  /*484f0*/  LDL.LU R25, [R1+0x184] ;  /* 0x0001840001197983 */ /* 0x000ea80000300800 */
[----:B-1----:R-:W-:Y:S04]  /*48500*/  STL [R1+0x37fc], R22 ;  /* 0x0037fc1601007387 */ /* 0x002fe80000100800 */
[----:B------:R-:W-:Y:S04]  /*48510*/  STL [R1+0x37f0], R23 ;  /* 0x0037f01701007387 */ /* 0x000fe80000100800 */
[----:B------:R-:W-:Y:S04]  /*48520*/  STL.64 [R1+0x3998], R20 ;  /* 0x0039981401007387 */ /* 0x000fe80000100a00 */
[----:B------:R-:W1:Y:S01]  /*48530*/  LDSM.16.M88.4 R20, [R9+UR6+0xc000] ;  /* 0x00c000060914783b */ /* 0x000e620008000200 */
[----:B------:R-:W-:Y:S01]  /*48540*/  IMAD.MOV.U32 R26, RZ, RZ, R2 ;  /* 0x000000ffff1a7224 */ /* 0x000fe200078e0002 */
[----:B------:R-:W-:-:S02]  /*48550*/  MOV R27, R0 ;  /* 0x00000000001b7202 */ /* 0x000fc40000000f00 */
[----:B0-----:R-:W-:Y:S02]  /*48560*/  MOV R2, R14 ;  /* 0x0000000e00027202 */ /* 0x001fe40000000f00 */
[----:B------:R-:W-:Y:S01]  /*48570*/  MOV R0, R15 ;  /* 0x0000000f00007202 */ /* 0x000fe20000000f00 */
[----:B-1----:R-:W-:Y:S04]  /*48580*/  STL.64 [R1+0x50], R20 ;  /* 0x0000501401007387 */ /* 0x002fe80000100a00 */
[----:B------:R-:W-:Y:S04]  /*48590*/  STL.64 [R1+0x58], R22 ;  /* 0x0000581601007387 */ /* 0x000fe80000100a00 */
[----:B------:R-:W0:Y:S04]  /*485a0*/  LDSM.16.M88.4 R20, [R9+UR6+0x10000] ;  /* 0x010000060914783b */ /* 0x000e280008000200 */
[----:B------:R-:W-:Y:S04]  /*485b0*/  STL.64 [R1+0x40], R12 ;  /* 0x0000400c01007387 */ /* 0x000fe80000100a00 */
[----:B------:R-:W-:Y:S04]  /*485c0*/  STL.64 [R1+0x48], R14 ;  /* 0x0000480e01007387 */ /* 0x000fe80000100a00 */
[----:B------:R-:W1:Y:S04]  /*485d0*/  LDSM.16.M88.4 R12, [R9+UR6+0x12000] ;  /* 0x01200006090c783b */ /* 0x000e680008000200 */
[----:B------:R-:W-:Y:S04]  /*485e0*/  STL [R1+0x3724], R2 ;  /* 0x0037240201007387 */ /* 0x000fe80000100800 */
[----:B------:R-:W-:Y:S04]  /*485f0*/  STL [R1+0x3720], R0 ;  /* 0x0037200001007387 */ /* 0x000fe80000100800 */
[----:B0-----:R0:W-:Y:S04]  /*48600*/  STL.64 [R1+0xd0], R20 ;  /* 0x0000d01401007387 */ /* 0x0011e80000100a00 */
[----:B------:R3:W-:Y:S04]  /*48610*/  STL.64 [R1+0xd8], R22 ;  /* 0x0000d81601007387 */ /* 0x0007e80000100a00 */
[----:B0-----:R-:W4:Y:S04]  /*48620*/  LDL.LU R20, [R1+0x420] ;  /* 0x0004200001147983 */ /* 0x001f280000300800 */
[----:B-1----:R-:W-:Y:S04]  /*48630*/  STL.64 [R1+0xc0], R12 ;  /* 0x0000c00c01007387 */ /* 0x002fe80000100a00 */
[----:B------:R-:W-:Y:S04]  /*48640*/  STL.64 [R1+0xc8], R14 ;  /* 0x0000c80e01007387 */ /* 0x000fe80000100a00 */
[----:B------:R-:W4:Y:S04]  /*48650*/  LDL.LU R21, [R1+0x424] ;  /* 0x0004240001157983 */ /* 0x000f280000300800 */
[----:B---3--:R-:W3:Y:S04]  /*48660*/  LDL.LU R22, [R1+0x428] ;  /* 0x0004280001167983 */ /* 0x008ee80000300800 */
[----:B------:R-:W3:Y:S04]  /*48670*/  LDL.LU R23, [R1+0x42c] ;  /* 0x00042c0001177983 */ /* 0x000ee80000300800 */
[----:B------:R-:W0:Y:S04]  /*48680*/  LDSM.16.M88.4 R12, [R9+UR6+0x14000] ;  /* 0x01400006090c783b */ /* 0x000e280008000200 */
[----:B---3--:R-:W-:Y:S04]  /*48690*/  STL.64 [R1+0x39a8], R22 ;  /* 0x0039a81601007387 */ /* 0x008fe80000100a00 */
[----:B----4-:R-:W-:Y:S04]  /*486a0*/  STL.64 [R1+0x39a0], R20 ;  /* 0x0039a01401007387 */ /* 0x010fe80000100a00 */
[----:B0-----:R-:W-:Y:S04]  /*486b0*/  STL.64 [R1+0xb0], R12 ;  /* 0x0000b00c01007387 */ /* 0x001fe80000100a00 */
[----:B------:R-:W-:Y:S04]  /*486c0*/  STL.64 [R1+0xb8], R14 ;  /* 0x0000b80e01007387 */ /* 0x000fe80000100a00 */
[----:B------:R-:W0:Y:S04]  /*486d0*/  LDSM.16.M88.4 R12, [R9+UR6+0x16000] ;  /* 0x01600006090c783b */ /* 0x000e280008000200 */
        /* <DEDUP_REMOVED lines=8> */
[----:B------:R-:W0:-:S15]  /*48760*/  LDSM.16.M88.4 R16, [R9+UR6+0x1a000] ;  /* 0x01a000060910783b */ /* 0x000e1e0008000200 */
[----:B------:R-:W-:-:S06]  /*48770*/  NOP ;  /* 0x0000000000007918 */ /* 0x000fcc0000000000 */
[----:B------:R1:W-:Y:S04]  /*48780*/  STL.64 [R1+0x280], R24 ;  /* 0x0002801801007387 */ /* 0x0003e80000100a00 */
[----:B------:R2:W-:Y:S04]  /*48790*/  STL.64 [R1+0x288], R26 ;  /* 0x0002881a01007387 */ /* 0x0005e80000100a00 */
[----:B-1----:R-:W3:Y:S04]  /*487a0*/  LDL.LU R24, [R1+0x410] ;  /* 0x0004100001187983 */ /* 0x002ee80000300800 */
[----:B0-----:R-:W-:Y:S04]  /*487b0*/  STL.64 [R1+0x80], R16 ;  /* 0x0000801001007387 */ /* 0x001fe80000100a00 */
[----:B------:R-:W-:Y:S04]  /*487c0*/  STL.64 [R1+0x88], R18 ;  /* 0x0000881201007387 */ /* 0x000fe80000100a00 */
[----:B------:R-:W3:Y:S04]  /*487d0*/  LDL.LU R25, [R1+0x414] ;  /* 0x0004140001197983 */ /* 0x000ee80000300800 */
[----:B--2---:R-:W2:Y:S04]  /*487e0*/  LDL.LU R26, [R1+0x418] ;  /* 0x00041800011a7983 */ /* 0x004ea80000300800 */
[----:B------:R-:W2:Y:S04]  /*487f0*/  LDL.LU R27, [R1+0x41c] ;  /* 0x00041c00011b7983 */ /* 0x000ea80000300800 */
[----:B------:R-:W0:Y:S02]  /*48800*/  LDSM.16.M88.4 R16, [R9+UR6+0x1c000] ;  /* 0x01c000060910783b */ /* 0x000e240008000200 */
[----:B0-----:R-:W-:-:S02]  /*48810*/  MOV R3, R17 ;  /* 0x0000001100037202 */ /* 0x001fc40000000f00 */
[----:B--2---:R-:W-:Y:S04]  /*48820*/  STL.64 [R1+0x39b8], R26 ;  /* 0x0039b81a01007387 */ /* 0x004fe80000100a00 */
[----:B---3--:R0:W-:Y:S04]  /*48830*/  STL.64 [R1+0x39b0], R24 ;  /* 0x0039b01801007387 */ /* 0x0081e80000100a00 */
[----:B0-----:R-:W2:Y:S04]  /*48840*/  LDL.LU R24, [R1+0x430] ;  /* 0x0004300001187983 */ /* 0x001ea80000300800 */
[----:B------:R-:W2:Y:S04]  /*48850*/  LDL.LU R25, [R1+0x434] ;  /* 0x0004340001197983 */ /* 0x000ea80000300800 */
[----:B------:R-:W2:Y:S04]  /*48860*/  LDL.LU R26, [R1+0x438] ;  /* 0x00043800011a7983 */ /* 0x000ea80000300800 */
[----:B------:R-:W2:Y:S04]  /*48870*/  LDL.LU R27, [R1+0x43c] ;  /* 0x00043c00011b7983 */ /* 0x000ea80000300800 */
[----:B------:R-:W-:Y:S04]  /*48880*/  STL [R1+0x70], R16 ;  /* 0x0000701001007387 */ /* 0x000fe80000100800 */
[----:B------:R-:W-:Y:S04]  /*48890*/  STL.64 [R1+0x78], R18 ;  /* 0x0000781201007387 */ /* 0x000fe80000100a00 */
[----:B------:R-:W0:Y:S04]  /*488a0*/  LDSM.16.M88.4 R16, [R9+UR6+0x1e000] ;  /* 0x01e000060910783b */ /* 0x000e280008000200 */
[----:B------:R-:W3:Y:S04]  /*488b0*/  LDL.LU R6, [R1+0x1d8] ;  /* 0x0001d80001067983 */ /* 0x000ee80000300800 */
[----:B0-----:R-:W-:Y:S04]  /*488c0*/  STL.64 [R1+0x60], R16 ;  /* 0x0000601001007387 */ /* 0x001fe80000100a00 */
[----:B------:R-:W-:Y:S04]  /*488d0*/  STL.64 [R1+0x68], R18 ;  /* 0x0000681201007387 */ /* 0x000fe80000100a00 */
[----:B------:R-:W3:Y:S01]  /*488e0*/  LDL.LU R7, [R1+0x1dc] ;  /* 0x0001dc0001077983 */ /* 0x000ee20000300800 */
[----:B------:R-:W-:Y:S01]  /*488f0*/  MOV R22, R11 ;  /* 0x0000000b00167202 */ /* 0x000fe20000000f00 */
[----:B------:R-:W-:-:S02]  /*48900*/  IMAD.MOV.U32 R23, RZ, RZ, R10 ;  /* 0x000000ffff177224 */ /* 0x000fc400078e000a */
[----:B------:R-:W0:Y:S05]  /*48910*/  LDSM.16.M88.4 R8, [R8+UR6+0x29000] ;  /* 0x029000060808783b */ /* 0x000e2a0008000200 */
[C---:B--2---:R-:W-:Y:S01]  /*48920*/  HMMA.16816.F32.BF16 R20, R12.reuse, R22, R24 ;  /* 0x000000160c14723c */ /* 0x044fe20000041818 */
[----:B---3--:R1:W-:Y:S04]  /*48930*/  STL.64 [R1+0x3988], R6 ;  /* 0x0039880601007387 */ /* 0x0083e80000100a00 */
[----:B------:R-:W-:Y:S04]  /*48940*/  STL.64 [R1+0x3980], R4 ;  /* 0x0039800401007387 */ /* 0x000fe80000100a00 */
[----:B-1----:R-:W2:Y:S04]  /*48950*/  LDL.LU R6, [R1+0x198] ;  /* 0x0001980001067983 */ /* 0x002ea80000300800 */
[----:B------:R-:W2:Y:S04]  /*48960*/  LDL.LU R7, [R1+0x19c] ;  /* 0x00019c0001077983 */ /* 0x000ea80000300800 */
[----:B------:R-:W3:Y:S04]  /*48970*/  LDL.LU R16, [R1+0x340] ;  /* 0x0003400001107983 */ /* 0x000ee80000300800 */
[----:B------:R-:W3:Y:S04]  /*48980*/  LDL.LU R17, [R1+0x344] ;  /* 0x0003440001117983 */ /* 0x000ee80000300800 */
[----:B------:R-:W3:Y:S04]  /*48990*/  LDL.LU R18, [R1+0x348] ;  /* 0x0003480001127983 */ /* 0x000ee80000300800 */
[----:B------:R-:W3:Y:S04]  /*489a0*/  LDL.LU R19, [R1+0x34c] ;  /* 0x00034c0001137983 */ /* 0x000ee80000300800 */
[----:B------:R-:W4:Y:S04]  /*489b0*/  LDL R2, [R1+0x4a0] ;  /* 0x0004a00001027983 */ /* 0x000f280000100800 */
[----:B0-----:R0:W-:Y:S04]  /*489c0*/  STL [R1+0x3884], R10 ;  /* 0x0038840a01007387 */ /* 0x0011e80000100800 */
[----:B------:R1:W-:Y:S04]  /*489d0*/  STL [R1+0x3880], R11 ;  /* 0x0038800b01007387 */ /* 0x0003e80000100800 */
[----:B------:R-:W-:Y:S04]  /*489e0*/  STL.64 [R1+0x3938], R8 ;  /* 0x0039380801007387 */ /* 0x000fe80000100a00 */
[----:B0-----:R-:W2:Y:S04]  /*489f0*/  LDL.LU R10, [R1+0x1a8] ;  /* 0x0001a800010a7983 */ /* 0x001ea80000300800 */
[----:B-1----:R-:W2:Y:S04]  /*48a00*/  LDL.LU R11, [R1+0x1ac] ;  /* 0x0001ac00010b7983 */ /* 0x002ea80000300800 */
[----:B------:R-:W3:Y:S04]  /*48a10*/  LDL.LU.64 R26, [R1+0x39b8] ;  /* 0x0039b800011a7983 */ /* 0x000ee80000300a00 */
[----:B------:R-:W3:Y:S04]  /*48a20*/  LDL.LU.64 R24, [R1+0x39b0] ;  /* 0x0039b00001187983 */ /* 0x000ee80000300a00 */
[----:B------:R-:W-:Y:S04]  /*48a30*/  STL.64 [R1+0x270], R20 ;  /* 0x0002701401007387 */ /* 0x000fe80000100a00 */
[----:B------:R0:W-:Y:S04]  /*48a40*/  STL.64 [R1+0x278], R22 ;  /* 0x0002781601007387 */ /* 0x0001e80000100a00 */
[----:B0-----:R-:W2:Y:S04]  /*48a50*/  LDL.LU.64 R22, [R1+0x39a8] ;  /* 0x0039a80001167983 */ /* 0x001ea80000300a00 */
[----:B------:R-:W2:Y:S02]  /*48a60*/  LDL.LU.64 R20, [R1+0x39a0] ;  /* 0x0039a00001147983 */ /* 0x000ea40000300a00 */
[----:B--2---:R-:W-:Y:S02]  /*48a70*/  HMMA.16816.F32.BF16 R8, R12, R10, R20 ;  /* 0x0000000a0c08723c */ /* 0x004fe40000041814 */
[----:B------:R-:W2:-:S15]  /*48a80*/  LDL.LU.64 R20, [R1+0x3998] ;  /* 0x0039980001147983 */ /* 0x000e9e0000300a00 */
[----:B------:R-:W-:-:S06]  /*48a90*/  NOP ;  /* 0x0000000000007918 */ /* 0x000fcc0000000000 */
[----:B------:R0:W-:Y:S04]  /*48aa0*/  STL.64 [R1+0x260], R8 ;  /* 0x0002600801007387 */ /* 0x0001e80000100a00 */
[----:B------:R1:W-:Y:S04]  /*48ab0*/  STL.64 [R1+0x268], R10 ;  /* 0x0002680a01007387 */ /* 0x0003e80000100a00 */
[----:B0-----:R-:W4:Y:S04]  /*48ac0*/  LDL.LU R8, [R1+0x400] ;  /* 0x0004000001087983 */ /* 0x001f280000300800 */
[----:B------:R-:W4:Y:S04]  /*48ad0*/  LDL.LU R9, [R1+0x404] ;  /* 0x0004040001097983 */ /* 0x000f280000300800 */
[----:B-1----:R-:W2:Y:S04]  /*48ae0*/  LDL.LU R10, [R1+0x408] ;  /* 0x00040800010a7983 */ /* 0x002ea80000300800 */
[----:B------:R-:W2:Y:S01]  /*48af0*/  LDL.LU R11, [R1+0x40c] ;  /* 0x00040c00010b7983 */ /* 0x000ea20000300800 */
[----:B---3--:R-:W-:-:S15]  /*48b00*/  HMMA.16816.F32.BF16 R4, R12, R6, R24 ;  /* 0x000000060c04723c */ /* 0x008fde0000041818 */
[----:B------:R-:W-:-:S09]  /*48b10*/  NOP ;  /* 0x0000000000007918 */ /* 0x000fd20000000000 */
[----:B------:R-:W-:Y:S01]  /*48b20*/  MOV R22, R4 ;  /* 0x0000000400167202 */ /* 0x000fe20000000f00 */
[----:B------:R-:W-:Y:S01]  /*48b30*/  IMAD.MOV.U32 R23, RZ, RZ, R7 ;  /* 0x000000ffff177224 */ /* 0x000fe200078e0007 */
[----:B------:R-:W-:Y:S02]  /*48b40*/  MOV R27, R6 ;  /* 0x00000006001b7202 */ /* 0x000fe40000000f00 */
[----:B------:R-:W-:Y:S01]  /*48b50*/  MOV R26, R5 ;  /* 0x00000005001a7202 */ /* 0x000fe20000000f00 */
[----:B--2---:R-:W-:Y:S04]  /*48b60*/  STL.64 [R1+0x3958], R10 ;  /* 0x0039580a01007387 */ /* 0x004fe80000100a00 */
[----:B----4-:R0:W-:Y:S04]  /*48b70*/  STL.64 [R1+0x3950], R8 ;  /* 0x0039500801007387 */ /* 0x0101e80000100a00 */
[----:B0-----:R-:W2:Y:S04]  /*48b80*/  LDL.LU R8, [R1+0x330] ;  /* 0x0003300001087983 */ /* 0x001ea80000300800 */
[----:B------:R-:W2:Y:S04]  /*48b90*/  LDL.LU R9, [R1+0x334] ;  /* 0x0003340001097983 */ /* 0x000ea80000300800 */
[----:B------:R-:W2:Y:S04]  /*48ba0*/  LDL.LU R10, [R1+0x338] ;  /* 0x00033800010a7983 */ /* 0x000ea80000300800 */
[----:B------:R-:W2:Y:S04]  /*48bb0*/  LDL.LU R11, [R1+0x33c] ;  /* 0x00033c00010b7983 */ /* 0x000ea80000300800 */
[----:B------:R-:W3:Y:S04]  /*48bc0*/  LDL.LU.64 R24, [R1+0x3990] ;  /* 0x0039900001187983 */ /* 0x000ee80000300a00 */
[----:B------:R-:W4:Y:S04]  /*48bd0*/  LDL.LU.64 R6, [R1+0x3988] ;  /* 0x0039880001067983 */ /* 0x000f280000300a00 */
[----:B------:R-:W2:Y:S04]  /*48be0*/  LDL.LU.64 R4, [R1+0x3980] ;  /* 0x0039800001047983 */ /* 0x000ea80000300a00 */
[----:B------:R-:W-:Y:S04]  /*48bf0*/  STL.64 [R1+0x3920], R22 ;  /* 0x0039201601007387 */ /* 0x000fe80000100a00 */
[----:B------:R0:W-:Y:S04]  /*48c00*/  STL.64 [R1+0x3918], R20 ;  /* 0x0039181401007387 */ /* 0x0001e80000100a00 */
[----:B0-----:R-:W3:Y:S04]  /*48c10*/  LDL.LU R20, [R1+0x3f0] ;  /* 0x0003f00001147983 */ /* 0x001ee80000300800 */
[----:B------:R-:W3:Y:S04]  /*48c20*/  LDL.LU R21, [R1+0x3f4] ;  /* 0x0003f40001157983 */ /* 0x000ee80000300800 */
[----:B------:R-:W2:Y:S04]  /*48c30*/  LDL.LU R22, [R1+0x3f8] ;  /* 0x0003f80001167983 */ /* 0x000ea80000300800 */
[----:B------:R-:W2:Y:S01]  /*48c40*/  LDL.LU R23, [R1+0x3fc] ;  /* 0x0003fc0001177983 */ /* 0x000ea20000300800 */
[----:B----4-:R-:W-:Y:S03]  /*48c50*/  HMMA.16816.F32.BF16 R12, R12, R6, R16 ;  /* 0x000000060c0c723c */ /* 0x010fe60000041810 */
[----:B--2---:R-:W-:Y:S04]  /*48c60*/  STL.64 [R1+0x3930], R22 ;  /* 0x0039301601007387 */ /* 0x004fe80000100a00 */
[----:B---3--:R0:W-:Y:S04]  /*48c70*/  STL.64 [R1+0x3928], R20 ;  /* 0x0039281401007387 */ /* 0x0081e80000100a00 */
[----:B0-----:R-:W2:Y:S04]  /*48c80*/  LDL.LU.64 R20, [R1+0x10] ;  /* 0x0000100001147983 */ /* 0x001ea80000300a00 */
[----:B------:R-:W-:Y:S04]  /*48c90*/  STL.64 [R1+0x3910], R26 ;  /* 0x0039101a01007387 */ /* 0x000fe80000100a00 */
[----:B------:R0:W-:Y:S04]  /*48ca0*/  STL.64 [R1+0x3908], R24 ;  /* 0x0039081801007387 */ /* 0x0001e80000100a00 */
[----:B------:R-:W3:Y:S04]  /*48cb0*/  LDL.LU.64 R16, [R1+0x3978] ;  /* 0x0039780001107983 */ /* 0x000ee80000300a00 */
[----:B------:R-:W3:Y:S01]  /*48cc0*/  LDL.LU.64 R6, [R1+0x3970] ;  /* 0x0039700001067983 */ /* 0x000ee20000300a00 */
[----:B0-----:R-:W-:-:S02]  /*48cd0*/  MOV R24, R5 ;  /* 0x0000000500187202 */ /* 0x001fc40000000f00 */
[----:B------:R-:W-:Y:S02]  /*48ce0*/  MOV R25, R4 ;  /* 0x0000000400197202 */ /* 0x000fe40000000f00 */
[----:B------:R-:W3:Y:S04]  /*48cf0*/  LDL.LU.64 R4, [R1+0x3968] ;  /* 0x0039680001047983 */ /* 0x000ee80000300a00 */
[----:B------:R0:W-:Y:S04]  /*48d00*/  STL.64 [R1+0x230], R12 ;  /* 0x0002300c01007387 */ /* 0x0001e80000100a00 */
[----:B------:R-:W-:Y:S01]  /*48d10*/  STL.64 [R1+0x238], R14 ;  /* 0x0002380e01007387 */ /* 0x000fe20000100a00 */
[----:B0-----:R-:W-:-:S03]  /*48d20*/  MOV R12, R28 ;  /* 0x0000001c000c7202 */ /* 0x001fc60000000f00 */
[----:B------:R-:W4:Y:S01]  /*48d30*/  LDL.LU R28, [R1+0x3964] ;  /* 0x00396400011c7983 */ /* 0x000f220000300800 */
[----:B------:R-:W-:-:S03]  /*48d40*/  MOV R13, R29 ;  /* 0x0000001d000d7202 */ /* 0x000fc60000000f00 */
[----:B------:R-:W4:Y:S01]  /*48d50*/  LDL.LU R29, [R1+0x3960] ;  /* 0x00396000011d7983 */ /* 0x000f220000300800 */
[----:B---3--:R-:W-:Y:S03]  /*48d60*/  HMMA.16816.F32.BF16 R16, R4, R16, R8 ;  /* 0x000000100410723c */ /* 0x008fe60000041808 */
[----:B------:R-:W2:Y:S04]  /*48d70*/  LDL.LU.64 R10, [R1+0x3958] ;  /* 0x00395800010a7983 */ /* 0x000ea80000300a00 */
[----:B------:R-:W2:-:S15]  /*48d80*/  LDL.LU.64 R8, [R1+0x3950] ;  /* 0x0039500001087983 */ /* 0x000e9e0000300a00 */
[----:B------:R-:W-:-:S01]  /*48d90*/  NOP ;  /* 0x0000000000007918 */ /* 0x000fc20000000000 */
[----:B------:R-:W-:Y:S04]  /*48da0*/  STL.64 [R1+0x220], R16 ;  /* 0x0002201001007387 */ /* 0x000fe80000100a00 */
[----:B------:R0:W-:Y:S04]  /*48db0*/  STL.64 [R1+0x228], R18 ;  /* 0x0002281201007387 */ /* 0x0001e80000100a00 */
[----:B0-----:R-:W3:Y:S04]  /*48dc0*/  LDL.LU.64 R18, [R1+0x3948] ;  /* 0x0039480001127983 */ /* 0x001ee80000300a00 */
[----:B------:R-:W3:Y:S01]  /*48dd0*/  LDL.LU.64 R16, [R1+0x3940] ;  /* 0x0039400001107983 */ /* 0x000ee20000300a00 */
[----:B------:R-:W-:-:S05]  /*48de0*/  LOP3.LUT R0, R2, 0x60, RZ, 0x3c, !PT ;  /* 0x0000006002007812 */ /* 0x000fca00078e3cff */
[----:B------:R-:W-:Y:S01]  /*48df0*/  STL [R1+0x4a8], R0 ;  /* 0x0004a80001007387 */ /* 0x000fe20000100800 */
[----:B---3--:R-:W-:Y:S03]  /*48e00*/  HMMA.16816.F32.BF16 R12, R4, R12, R16 ;  /* 0x0000000c040c723c */ /* 0x008fe60000041810 */
[----:B------:R-:W3:-:S15]  /*48e10*/  LDL R19, [R1+0x4a8] ;  /* 0x0004a80001137983 */ /* 0x000ede0000100800 */
[----:B------:R-:W-:-:S05]  /*48e20*/  NOP ;  /* 0x0000000000007918 */ /* 0x000fca0000000000 */
[----:B------:R-:W-:Y:S04]  /*48e30*/  STL.64 [R1+0x210], R12 ;  /* 0x0002100c01007387 */ /* 0x000fe80000100a00 */
[----:B------:R-:W-:Y:S01]  /*48e40*/  STL.64 [R1+0x218], R14 ;  /* 0x0002180e01007387 */ /* 0x000fe20000100a00 */
[----:B--2---:R-:W-:Y:S03]  /*48e50*/  HMMA.16816.F32.BF16 R8, R4, R20, R8 ;  /* 0x000000140408723c */ /* 0x004fe60000041808 */
[----:B---3--:R-:W0:Y:S04]  /*48e60*/  LDSM.16.M88.4 R12, [R19+UR6+0x28000] ;  /* 0x02800006130c783b */ /* 0x008e280008000200 */
[----:B------:R1:W-:Y:S04]  /*48e70*/  STL [R1+0x38c0], R19 ;  /* 0x0038c01301007387 */ /* 0x0003e80000100800 */
[----:B------:R-:W2:Y:S04]  /*48e80*/  LDL.LU R16, [R1+0x3d0] ;  /* 0x0003d00001107983 */ /* 0x000ea80000300800 */
[----:B------:R-:W2:Y:S04]  /*48e90*/  LDL.LU R17, [R1+0x3d4] ;  /* 0x0003d40001117983 */ /* 0x000ea80000300800 */
[----:B------:R-:W2:Y:S04]  /*48ea0*/  LDL.LU R18, [R1+0x3d8] ;  /* 0x0003d80001127983 */ /* 0x000ea80000300800 */
[----:B-1----:R-:W2:Y:S04]  /*48eb0*/  LDL.LU R19, [R1+0x3dc] ;  /* 0x0003dc0001137983 */ /* 0x002ea80000300800 */
[----:B0-----:R-:W-:Y:S04]  /*48ec0*/  STL [R1+0x372c], R14 ;  /* 0x00372c0e01007387 */ /* 0x001fe80000100800 */
[----:B------:R-:W-:Y:S04]  /*48ed0*/  STL [R1+0x3728], R15 ;  /* 0x0037280f01007387 */ /* 0x000fe80000100800 */
[----:B------:R0:W-:Y:S04]  /*48ee0*/  STL.64 [R1+0x3900], R12 ;  /* 0x0039000c01007387 */ /* 0x0001e80000100a00 */
[----:B0-----:R-:W3:Y:S04]  /*48ef0*/  LDL.LU.64 R12, [R1+0x50] ;  /* 0x00005000010c7983 */ /* 0x001ee80000300a00 */
[----:B------:R0:W-:Y:S04]  /*48f00*/  STL.64 [R1+0x200], R8 ;  /* 0x0002000801007387 */ /* 0x0001e80000100a00 */
[----:B------:R1:W-:Y:S04]  /*48f10*/  STL.64 [R1+0x208], R10 ;  /* 0x0002080a01007387 */ /* 0x0003e80000100a00 */
[----:B0-----:R-:W4:Y:S01]  /*48f20*/  LDL.LU.64 R8, [R1+0x3938] ;  /* 0x0039380001087983 */ /* 0x001f220000300a00 */
[----:B-1----:R-:W-:Y:S01]  /*48f30*/  IMAD.MOV.U32 R10, RZ, RZ, R20 ;  /* 0x000000ffff0a7224 */ /* 0x002fe200078e0014 */
[----:B------:R-:W-:-:S02]  /*48f40*/  MOV R11, R21 ;  /* 0x00000015000b7202 */ /* 0x000fc40000000f00 */
[----:B------:R-:W2:Y:S04]  /*48f50*/  LDL.LU.64 R22, [R1+0x3930] ;  /* 0x0039300001167983 */ /* 0x000ea80000300a00 */
[----:B------:R-:W2:Y:S04]  /*48f60*/  LDL.LU.64 R20, [R1+0x3928] ;  /* 0x0039280001147983 */ /* 0x000ea80000300a00 */
[----:B------:R-:W-:Y:S01]  /*48f70*/  STL.64 [R1+0x3890], R10 ;  /* 0x0038900a01007387 */ /* 0x000fe20000100a00 */
[C---:B--2---:R-:W-:Y:S03]  /*48f80*/  HMMA.16816.F32.BF16 R24, R4.reuse, R24, R20 ;  /* 0x000000180418723c */ /* 0x044fe60000041814 */
[----:B----4-:R0:W-:Y:S04]  /*48f90*/  STL.64 [R1+0x3888], R8 ;  /* 0x0038880801007387 */ /* 0x0101e80000100a00 */
[----:B0-----:R-:W2:Y:S04]  /*48fa0*/  LDL.LU R8, [R1+0x3e0] ;  /* 0x0003e00001087983 */ /* 0x001ea80000300800 */
[----:B------:R-:W2:Y:S04]  /*48fb0*/  LDL.LU R9, [R1+0x3e4] ;  /* 0x0003e40001097983 */ /* 0x000ea80000300800 */
[----:B------:R-:W2:Y:S04]  /*48fc0*/  LDL.LU R10, [R1+0x3e8] ;  /* 0x0003e800010a7983 */ /* 0x000ea80000300800 */
[----:B------:R-:W2:Y:S04]  /*48fd0*/  LDL.LU R11, [R1+0x3ec] ;  /* 0x0003ec00010b7983 */ /* 0x000ea80000300800 */
[----:B------:R-:W4:Y:S04]  /*48fe0*/  LDL.LU.64 R22, [R1+0x3920] ;  /* 0x0039200001167983 */ /* 0x000f280000300a00 */
[----:B------:R-:W3:Y:S04]  /*48ff0*/  LDL.LU.64 R20, [R1+0x3918] ;  /* 0x0039180001147983 */ /* 0x000ee80000300a00 */
[----:B------:R-:W-:Y:S04]  /*49000*/  STL.64 [R1+0x1f0], R24 ;  /* 0x0001f01801007387 */ /* 0x000fe80000100a00 */
[----:B------:R0:W-:Y:S04]  /*49010*/  STL.64 [R1+0x1f8], R26 ;  /* 0x0001f81a01007387 */ /* 0x0001e80000100a00 */
[----:B0-----:R-:W4:Y:S04]  /*49020*/  LDL.LU.64 R26, [R1+0x3910] ;  /* 0x00391000011a7983 */ /* 0x001f280000300a00 */
[----:B------:R-:W2:Y:S02]  /*49030*/  LDL.LU.64 R24, [R1+0x3908] ;  /* 0x0039080001187983 */ /* 0x000ea40000300a00 */
[----:B--2---:R-:W-:Y:S02]  /*49040*/  HMMA.16816.F32.BF16 R8, R4, R24, R8 ;  /* 0x000000180408723c */ /* 0x004fe40000041808 */
[----:B----4-:R-:W-:Y:S04]  /*49050*/  STL.64 [R1+0x3818], R26 ;  /* 0x0038181a01007387 */ /* 0x010fe80000100a00 */
[----:B------:R0:W-:-:S15]  /*49060*/  STL.64 [R1+0x3810], R24 ;  /* 0x0038101801007387 */ /* 0x0001de0000100a00 */
[----:B------:R-:W-:-:S02]  /*49070*/  NOP ;  /* 0x0000000000007918 */ /* 0x000fc40000000000 */
[----:B------:R-:W-:Y:S04]  /*49080*/  STL.64 [R1+0x1e0], R8 ;  /* 0x0001e00801007387 */ /* 0x000fe80000100a00 */
[----:B------:R3:W-:Y:S04]  /*49090*/  STL.64 [R1+0x1e8], R10 ;  /* 0x0001e80a01007387 */ /* 0x0007e80000100a00 */
[----:B0-----:R-:W2:Y:S04]  /*490a0*/  LDL.LU R24, [R1+0x3c0] ;  /* 0x0003c00001187983 */ /* 0x001ea80000300800 */
[----:B------:R-:W2:Y:S01]  /*490b0*/  LDL.LU R25, [R1+0x3c4] ;  /* 0x0003c40001197983 */ /* 0x000ea20000300800 */
[----:B---3--:R-:W-:-:S15]  /*490c0*/  HMMA.16816.F32.BF16 R8, R4, R20, R16 ;  /* 0x000000140408723c */ /* 0x008fde0000041810 */
[----:B------:R-:W-:-:S08]  /*490d0*/  NOP ;  /* 0x0000000000007918 */ /* 0x000fd00000000000 */
[----:B------:R-:W-:Y:S04]  /*490e0*/  STL.64 [R1+0x1d0], R8 ;  /* 0x0001d00801007387 */ /* 0x000fe80000100a00 */
[----:B------:R-:W3:Y:S04]  /*490f0*/  LDL.LU.64 R16, [R1+0xc0] ;  /* 0x0000c00001107983 */ /* 0x000ee80000300a00 */
[----:B---3--:R0:W-:Y:S04]  /*49100*/  STL.64 [R1+0x38e0], R16 ;  /* 0x0038e01001007387 */ /* 0x0081e80000100a00 */
[----:B0-----:R-:W3:Y:S04]  /*49110*/  LDL.LU.64 R16, [R1+0xd0] ;  /* 0x0000d00001107983 */ /* 0x001ee80000300a00 */
[----:B---3--:R0:W-:Y:S04]  /*49120*/  STL.64 [R1+0x38e8], R16 ;  /* 0x0038e81001007387 */ /* 0x0081e80000100a00 */
[----:B0-----:R-:W3:Y:S04]  /*49130*/  LDL.LU.64 R16, [R1+0x40] ;  /* 0x0000400001107983 */ /* 0x001ee80000300a00 */
[----:B---3--:R2:W-:Y:S04]  /*49140*/  STL.64 [R1+0x38f8], R16 ;  /* 0x0038f81001007387 */ /* 0x0085e80000100a00 */
[----:B------:R-:W3:Y:S01]  /*49150*/  LDL.LU.64 R8, [R1+0xb0] ;  /* 0x0000b00001087983 */ /* 0x000ee20000300a00 */
[----:B------:R-:W-:Y:S01]  /*49160*/  MOV R27, R28 ;  /* 0x0000001c001b7202 */ /* 0x000fe20000000f00 */
[----:B------:R-:W-:Y:S01]  /*49170*/  IMAD.MOV.U32 R28, RZ, RZ, R11 ;  /* 0x000000ffff1c7224 */ /* 0x000fe200078e000b */
[----:B------:R-:W-:-:S02]  /*49180*/  MOV R26, R29 ;  /* 0x0000001d001a7202 */ /* 0x000fc40000000f00 */
[----:B------:R-:W-:-:S05]  /*49190*/  MOV R29, R10 ;  /* 0x0000000a001d7202 */ /* 0x000fca0000000f00 */
[----:B--2---:R-:W-:Y:S07]  /*491a0*/  HMMA.16816.F32.BF16 R16, R4, R12, R24 ;  /* 0x0000000c0410723c */ /* 0x004fee0000041818 */
[----:B------:R-:W-:Y:S02]  /*491b0*/  MOV R27, R12 ;  /* 0x0000000c001b7202 */ /* 0x000fe40000000f00 */
[----:B------:R-:W-:Y:S01]  /*491c0*/  MOV R26, R13 ;  /* 0x0000000d001a7202 */ /* 0x000fe20000000f00 */
[----:B---3--:R0:W-:Y:S04]  /*491d0*/  STL.64 [R1+0x38f0], R8 ;  /* 0x0038f00801007387 */ /* 0x0081e80000100a00 */
[----:B0-----:R-:W2:Y:S04]  /*491e0*/  LDL.LU R8, [R1+0x3b0] ;  /* 0x0003b00001087983 */ /* 0x001ea80000300800 */
[----:B------:R-:W2:Y:S04]  /*491f0*/  LDL.LU R9, [R1+0x3b4] ;  /* 0x0003b40001097983 */ /* 0x000ea80000300800 */
[----:B------:R-:W2:Y:S04]  /*49200*/  LDL.LU R10, [R1+0x3b8] ;  /* 0x0003b800010a7983 */ /* 0x000ea80000300800 */
[----:B------:R-:W2:Y:S04]  /*49210*/  LDL.LU R11, [R1+0x3bc] ;  /* 0x0003bc00010b7983 */ /* 0x000ea80000300800 */
[----:B------:R-:W-:Y:S04]  /*49220*/  STL [R1+0x3838], R28 ;  /* 0x0038381c01007387 */ /* 0x000fe80000100800 */
[----:B------:R-:W-:Y:S04]  /*49230*/  STL [R1+0x3834], R29 ;  /* 0x0038341d01007387 */ /* 0x000fe80000100800 */
[----:B------:R-:W-:Y:S04]  /*49240*/  STL.64 [R1+0x3808], R22 ;  /* 0x0038081601007387 */ /* 0x000fe80000100a00 */
[----:B------:R0:W-:Y:S04]  /*49250*/  STL.64 [R1+0x3800], R20 ;  /* 0x0038001401007387 */ /* 0x0001e80000100a00 */
[----:B0-----:R-:W3:Y:S04]  /*49260*/  LDL.LU R20, [R1+0x3a0] ;  /* 0x0003a00001147983 */ /* 0x001ee80000300800 */
[----:B------:R-:W3:Y:S04]  /*49270*/  LDL.LU R21, [R1+0x3a4] ;  /* 0x0003a40001157983 */ /* 0x000ee80000300800 */
[----:B------:R-:W3:Y:S04]  /*49280*/  LDL.LU R22, [R1+0x3a8] ;  /* 0x0003a80001167983 */ /* 0x000ee80000300800 */
[----:B------:R-:W3:Y:S04]  /*49290*/  LDL.LU R23, [R1+0x3ac] ;  /* 0x0003ac0001177983 */ /* 0x000ee80000300800 */
[----:B------:R-:W4:Y:S01]  /*492a0*/  LDL.LU.64 R12, [R1+0x3900] ;  /* 0x00390000010c7983 */ /* 0x000f220000300a00 */
[----:B------:R-:W-:-:S02]  /*492b0*/  MOV R14, R16 ;  /* 0x00000010000e7202 */ /* 0x000fc40000000f00 */
[----:B------:R-:W-:Y:S02]  /*492c0*/  MOV R15, R17 ;  /* 0x00000011000f7202 */ /* 0x000fe40000000f00 */
[----:B------:R-:W2:Y:S01]  /*492d0*/  LDL.LU.64 R16, [R1+0x38f8] ;  /* 0x0038f80001107983 */ /* 0x000ea20000300a00 */
[----:B------:R-:W-:-:S05]  /*492e0*/  IMAD.MOV.U32 R2, RZ, RZ, R18 ;  /* 0x000000ffff027224 */ /* 0x000fca00078e0012 */
[----:B------:R-:W-:Y:S04]  /*492f0*/  STL [R1+0x3844], R2 ;  /* 0x0038440201007387 */ /* 0x000fe80000100800 */
[----:B------:R0:W-:Y:S04]  /*49300*/  STL [R1+0x3840], R26 ;  /* 0x0038401a01007387 */ /* 0x0001e80000100800 */
[----:B------:R1:W-:Y:S04]  /*49310*/  STL [R1+0x383c], R27 ;  /* 0x00383c1b01007387 */ /* 0x0003e80000100800 */
[----:B------:R-:W3:Y:S04]  /*49320*/  LDL.LU R24, [R1+0x380] ;  /* 0x0003800001187983 */ /* 0x000ee80000300800 */
[----:B------:R-:W3:Y:S04]  /*49330*/  LDL.LU R25, [R1+0x384] ;  /* 0x0003840001197983 */ /* 0x000ee80000300800 */
[----:B0-----:R-:W3:Y:S04]  /*49340*/  LDL.LU R26, [R1+0x388] ;  /* 0x00038800011a7983 */ /* 0x001ee80000300800 */
[----:B-1----:R-:W3:Y:S04]  /*49350*/  LDL.LU R27, [R1+0x38c] ;  /* 0x00038c00011b7983 */ /* 0x002ee80000300800 */
[----:B------:R-:W-:Y:S04]  /*49360*/  STL.64 [R1+0x3738], R14 ;  /* 0x0037380e01007387 */ /* 0x000fe80000100a00 */
[----:B----4-:R0:W-:Y:S04]  /*49370*/  STL.64 [R1+0x3730], R12 ;  /* 0x0037300c01007387 */ /* 0x0101e80000100a00 */
[----:B0-----:R-:W4:Y:S01]  /*49380*/  LDL.LU R12, [R1+0x70] ;  /* 0x00007000010c7983 */ /* 0x001f220000300800 */
[----:B--2---:R-:W-:Y:S01]  /*49390*/  HMMA.16816.F32.BF16 R8, R4, R16, R8 ;  /* 0x000000100408723c */ /* 0x004fe20000041808 */
[----:B------:R-:W-:-:S05]  /*493a0*/  MOV R13, R3 ;  /* 0x00000003000d7202 */ /* 0x000fca0000000f00 */
[----:B------:R-:W-:Y:S02]  /*493b0*/  MOV R29, R16 ;  /* 0x00000010001d7202 */ /* 0x000fe40000000f00 */
[----:B------:R-:W-:Y:S01]  /*493c0*/  MOV R3, R17 ;  /* 0x0000001100037202 */ /* 0x000fe20000000f00 */
[----:B----4-:R0:W-:Y:S04]  /*493d0*/  STL.64 [R1+0x38b8], R12 ;  /* 0x0038b80c01007387 */ /* 0x0101e80000100a00 */
[----:B0-----:R-:W2:Y:S04]  /*493e0*/  LDL.LU R12, [R1+0x390] ;  /* 0x00039000010c7983 */ /* 0x001ea80000300800 */
[----:B------:R-:W2:Y:S04]  /*493f0*/  LDL.LU R13, [R1+0x394] ;  /* 0x00039400010d7983 */ /* 0x000ea80000300800 */
[----:B------:R-:W2:Y:S04]  /*49400*/  LDL.LU R14, [R1+0x398] ;  /* 0x00039800010e7983 */ /* 0x000ea80000300800 */
[----:B------:R-:W2:Y:S04]  /*49410*/  LDL.LU R15, [R1+0x39c] ;  /* 0x00039c00010f7983 */ /* 0x000ea80000300800 */
[----:B------:R0:W-:Y:S04]  /*49420*/  STL.64 [R1+0x1b0], R8 ;  /* 0x0001b00801007387 */ /* 0x0001e80000100a00 */
[----:B------:R-:W-:Y:S04]  /*49430*/  STL.64 [R1+0x1b8], R10 ;  /* 0x0001b80a01007387 */ /* 0x000fe80000100a00 */
[----:B0-----:R-:W4:Y:S04]  /*49440*/  LDL.LU.64 R8, [R1+0x38f0] ;  /* 0x0038f00001087983 */ /* 0x001f280000300a00 */
[----:B------:R-:W3:Y:S02]  /*49450*/  LDL.LU.64 R16, [R1+0x38e8] ;  /* 0x0038e80001107983 */ /* 0x000ee40000300a00 */
[----:B---3--:R-:W-:-:S15]  /*49460*/  HMMA.16816.F32.BF16 R20, R4, R16, R20 ;  /* 0x000000100414723c */ /* 0x008fde0000041814 */
[----:B------:R-:W-:-:S08]  /*49470*/  NOP ;  /* 0x0000000000007918 */ /* 0x000fd00000000000 */
[----:B------:R0:W-:Y:S04]  /*49480*/  STL.64 [R1+0x1a0], R20 ;  /* 0x0001a01401007387 */ /* 0x0001e80000100a00 */
[----:B------:R1:W-:Y:S01]  /*49490*/  STL.64 [R1+0x1a8], R22 ;  /* 0x0001a81601007387 */ /* 0x0003e20000100a00 */
[----:B0-----:R-:W-:Y:S01]  /*494a0*/  IMAD.MOV.U32 R21, RZ, RZ, R16 ;  /* 0x000000ffff157224 */ /* 0x001fe200078e0010 */
[----:B------:R-:W-:Y:S02]  /*494b0*/  MOV R20, R17 ;  /* 0x0000001100147202 */ /* 0x000fe40000000f00 */
[----:B------:R-:W2:Y:S02]  /*494c0*/  LDL.LU.64 R16, [R1+0x38e0] ;  /* 0x0038e00001107983 */ /* 0x000ea40000300a00 */
[----:B--2---:R-:W-:Y:S06]  /*494d0*/  HMMA.16816.F32.BF16 R12, R4, R16, R12 ;  /* 0x00000010040c723c */ /* 0x004fec000004180c */
[----:B-1----:R-:W-:-:S02]  /*494e0*/  MOV R23, R16 ;  /* 0x0000001000177202 */ /* 0x002fc40000000f00 */
[----:B------:R-:W-:-:S15]  /*494f0*/  MOV R22, R17 ;  /* 0x0000001100167202 */ /* 0x000fde0000000f00 */
[----:B------:R-:W-:Y:S04]  /*49500*/  STL.64 [R1+0x190], R12 ;  /* 0x0001900c01007387 */ /* 0x000fe80000100a00 */
[----:B------:R4:W-:Y:S04]  /*49510*/  STL.64 [R1+0x198], R14 ;  /* 0x0001980e01007387 */ /* 0x0009e80000100a00 */
[----:B------:R-:W2:Y:S01]  /*49520*/  LDL.LU.64 R16, [R1+0x90] ;  /* 0x0000900001107983 */ /* 0x000ea20000300a00 */
[----:B------:R-:W-:Y:S01]  /*49530*/  MOV R0, R19 ;  /* 0x0000001300007202 */ /* 0x000fe20000000f00 */
[----:B----4-:R-:W-:Y:S02]  /*49540*/  HMMA.16816.F32.BF16 R12, R4, R8, R24 ;  /* 0x00000008040c723c */ /* 0x010fe40000041818 */
[----:B--2---:R0:W-:Y:S04]  /*49550*/  STL.64 [R1+0x38d8], R16 ;  /* 0x0038d81001007387 */ /* 0x0041e80000100a00 */
[----:B0-----:R-:W2:Y:S04]  /*49560*/  LDL.LU R16, [R1+0x370] ;  /* 0x0003700001107983 */ /* 0x001ea80000300800 */
[----:B------:R-:W2:Y:S04]  /*49570*/  LDL.LU R17, [R1+0x374] ;  /* 0x0003740001117983 */ /* 0x000ea80000300800 */
[----:B------:R-:W2:Y:S04]  /*49580*/  LDL.LU R18, [R1+0x378] ;  /* 0x0003780001127983 */ /* 0x000ea80000300800 */
[----:B------:R-:W2:Y:S04]  /*49590*/  LDL.LU R19, [R1+0x37c] ;  /* 0x00037c0001137983 */ /* 0x000ea80000300800 */
[----:B------:R-:W-:Y:S04]  /*495a0*/  STL.64 [R1+0x3850], R22 ;  /* 0x0038501601007387 */ /* 0x000fe80000100a00 */
[----:B------:R0:W-:Y:S04]  /*495b0*/  STL.64 [R1+0x3848], R20 ;  /* 0x0038481401007387 */ /* 0x0001e80000100a00 */
[----:B0-----:R-:W3:Y:S04]  /*495c0*/  LDL.LU R20, [R1+0x20] ;  /* 0x0000200001147983 */ /* 0x001ee80000300800 */
[----:B------:R-:W3:Y:S01]  /*495d0*/  LDL.LU R21, [R1+0x24] ;  /* 0x0000240001157983 */ /* 0x000ee20000300800 */
[----:B------:R-:W-:Y:S01]  /*495e0*/  MOV R25, R8 ;  /* 0x0000000800197202 */ /* 0x000fe20000000f00 */
[----:B------:R-:W-:-:S02]  /*495f0*/  IMAD.MOV.U32 R24, RZ, RZ, R9 ;  /* 0x000000ffff187224 */ /* 0x000fc400078e0009 */
[----:B---3--:R0:W-:Y:S04]  /*49600*/  STL.64 [R1+0x3868], R20 ;  /* 0x0038681401007387 */ /* 0x0081e80000100a00 */
[----:B0-----:R-:W2:Y:S04]  /*49610*/  LDL.LU.64 R20, [R1+0xa0] ;  /* 0x0000a00001147983 */ /* 0x001ea80000300a00 */
[----:B------:R-:W-:Y:S04]  /*49620*/  STL.64 [R1+0x180], R12 ;  /* 0x0001800c01007387 */ /* 0x000fe80000100a00 */
[----:B------:R-:W-:Y:S04]  /*49630*/  STL.64 [R1+0x188], R14 ;  /* 0x0001880e01007387 */ /* 0x000fe80000100a00 */
[----:B------:R-:W3:Y:S04]  /*49640*/  LDL.LU R8, [R1+0x350] ;  /* 0x0003500001087983 */ /* 0x000ee80000300800 */
        /* <DEDUP_REMOVED lines=9> */
[----:B------:R-:W3:Y:S04]  /*496e0*/  LDL.LU R12, [R1+0x450] ;  /* 0x00045000010c7983 */ /* 0x000ee80000300800 */
[----:B------:R-:W3:Y:S04]  /*496f0*/  LDL.LU R13, [R1+0x454] ;  /* 0x00045400010d7983 */ /* 0x000ee80000300800 */
[----:B------:R-:W4:Y:S04]  /*49700*/  LDL.LU R14, [R1+0x458] ;  /* 0x00045800010e7983 */ /* 0x000f280000300800 */
[----:B------:R-:W4:Y:S01]  /*49710*/  LDL.LU R15, [R1+0x45c] ;  /* 0x00045c00010f7983 */ /* 0x000f220000300800 */
[----:B--2---:R-:W-:Y:S03]  /*49720*/  HMMA.16816.F32.BF16 R16, R4, R20, R16 ;  /* 0x000000140410723c */ /* 0x004fe60000041810 */
[----:B----4-:R-:W-:Y:S04]  /*49730*/  STL.64 [R1+0x38d0], R14 ;  /* 0x0038d00e01007387 */ /* 0x010fe80000100a00 */
[----:B---3--:R0:W-:Y:S04]  /*49740*/  STL.64 [R1+0x38c8], R12 ;  /* 0x0038c80c01007387 */ /* 0x0081e80000100a00 */
[----:B0-----:R-:W2:Y:S04]  /*49750*/  LDL.LU R12, [R1+0x360] ;  /* 0x00036000010c7983 */ /* 0x001ea80000300800 */
[----:B------:R-:W2:Y:S04]  /*49760*/  LDL.LU R13, [R1+0x364] ;  /* 0x00036400010d7983 */ /* 0x000ea80000300800 */
[----:B------:R-:W2:Y:S04]  /*49770*/  LDL.LU R14, [R1+0x368] ;  /* 0x00036800010e7983 */ /* 0x000ea80000300800 */
[----:B------:R-:W2:Y:S04]  /*49780*/  LDL.LU R15, [R1+0x36c] ;  /* 0x00036c00010f7983 */ /* 0x000ea80000300800 */
[----:B------:R-:W-:Y:S04]  /*49790*/  STL.64 [R1+0x38b0], R10 ;  /* 0x0038b00a01007387 */ /* 0x000fe80000100a00 */
[----:B------:R0:W-:Y:S04]  /*497a0*/  STL.64 [R1+0x38a8], R8 ;  /* 0x0038a80801007387 */ /* 0x0001e80000100a00 */
[----:B0-----:R-:W3:Y:S04]  /*497b0*/  LDL.LU.64 R8, [R1+0x80] ;  /* 0x0000800001087983 */ /* 0x001ee80000300a00 */
[----:B------:R0:W-:Y:S04]  /*497c0*/  STL.64 [R1+0x170], R16 ;  /* 0x0001701001007387 */ /* 0x0001e80000100a00 */
[----:B------:R-:W-:Y:S04]  /*497d0*/  STL.64 [R1+0x178], R18 ;  /* 0x0001781201007387 */ /* 0x000fe80000100a00 */
[----:B0-----:R-:W2:Y:S01]  /*497e0*/  LDL.LU.64 R16, [R1+0x38d8] ;  /* 0x0038d80001107983 */ /* 0x001ea20000300a00 */
[----:B------:R-:W-:-:S02]  /*497f0*/  MOV R27, R20 ;  /* 0x00000014001b7202 */ /* 0x000fc40000000f00 */
[----:B------:R-:W-:Y:S01]  /*49800*/  MOV R28, R21 ;  /* 0x00000015001c7202 */ /* 0x000fe20000000f00 */
[----:B------:R-:W4:Y:S04]  /*49810*/  LDL.LU R20, [R1+0x30] ;  /* 0x0000300001147983 */ /* 0x000f280000300800 */
[----:B------:R-:W4:Y:S01]  /*49820*/  LDL.LU R21, [R1+0x34] ;  /* 0x0000340001157983 */ /* 0x000f220000300800 */
[----:B--2---:R-:W-:-:S15]  /*49830*/  HMMA.16816.F32.BF16 R12, R4, R16, R12 ;  /* 0x00000010040c723c */ /* 0x004fde000004180c */
[----:B------:R-:W-:-:S08]  /*49840*/  NOP ;  /* 0x0000000000007918 */ /* 0x000fd00000000000 */
[----:B------:R-:W-:Y:S04]  /*49850*/  STL.64 [R1+0x160], R12 ;  /* 0x0001600c01007387 */ /* 0x000fe80000100a00 */
[----:B------:R0:W-:Y:S04]  /*49860*/  STL.64 [R1+0x168], R14 ;  /* 0x0001680e01007387 */ /* 0x0001e80000100a00 */
[----:B0-----:R-:W3:Y:S04]  /*49870*/  LDL.LU.64 R14, [R1+0x38d0] ;  /* 0x0038d000010e7983 */ /* 0x001ee80000300a00 */
[----:B------:R-:W3:Y:S04]  /*49880*/  LDL.LU.64 R12, [R1+0x38c8] ;  /* 0x0038c800010c7983 */ /* 0x000ee80000300a00 */
[----:B------:R-:W2:Y:S01]  /*49890*/  LDL.LU R19, [R1+0x38c0] ;  /* 0x0038c00001137983 */ /* 0x000ea20000300800 */
[----:B------:R-:W-:-:S05]  /*498a0*/  MOV R26, R17 ;  /* 0x00000011001a7202 */ /* 0x000fca0000000f00 */
[----:B------:R-:W-:Y:S04]  /*498b0*/  STL.64 [R1+0x3860], R26 ;  /* 0x0038601a01007387 */ /* 0x000fe80000100a00 */
[----:B------:R0:W-:Y:S04]  /*498c0*/  STL.64 [R1+0x3858], R24 ;  /* 0x0038581801007387 */ /* 0x0001e80000100a00 */
[----:B0-----:R-:W4:Y:S04]  /*498d0*/  LDL.LU R24, [R1+0x310] ;  /* 0x0003100001187983 */ /* 0x001f280000300800 */
[----:B------:R-:W4:Y:S04]  /*498e0*/  LDL.LU R25, [R1+0x314] ;  /* 0x0003140001197983 */ /* 0x000f280000300800 */
[----:B------:R-:W4:Y:S04]  /*498f0*/  LDL.LU R26, [R1+0x318] ;  /* 0x00031800011a7983 */ /* 0x000f280000300800 */
[----:B------:R-:W4:Y:S01]  /*49900*/  LDL.LU R27, [R1+0x31c] ;  /* 0x00031c00011b7983 */ /* 0x000f220000300800 */
[----:B------:R-:W-:-:S03]  /*49910*/  MOV R2, R16 ;  /* 0x0000001000027202 */ /* 0x000fc60000000f00 */
[----:B--2---:R-:W0:Y:S01]  /*49920*/  LDSM.16.M88.4 R16, [R19+UR6+0x29000] ;  /* 0x029000061310783b */ /* 0x004e220008000200 */
[----:B---3--:R-:W-:Y:S03]  /*49930*/  HMMA.16816.F32.BF16 R12, R4, R8, R12 ;  /* 0x00000008040c723c */ /* 0x008fe6000004180c */
[----:B----4-:R-:W-:Y:S04]  /*49940*/  STL.64 [R1+0x3878], R26 ;  /* 0x0038781a01007387 */ /* 0x010fe80000100a00 */
[----:B------:R1:W-:Y:S04]  /*49950*/  STL.64 [R1+0x3870], R24 ;  /* 0x0038701801007387 */ /* 0x0003e80000100a00 */
[----:B-1----:R-:W2:Y:S04]  /*49960*/  LDL.LU R24, [R1+0x320] ;  /* 0x0003200001187983 */ /* 0x002ea80000300800 */
[----:B------:R-:W2:Y:S04]  /*49970*/  LDL.LU R25, [R1+0x324] ;  /* 0x0003240001197983 */ /* 0x000ea80000300800 */
[----:B------:R-:W2:Y:S04]  /*49980*/  LDL.LU R26, [R1+0x328] ;  /* 0x00032800011a7983 */ /* 0x000ea80000300800 */
[----:B------:R-:W2:Y:S04]  /*49990*/  LDL.LU R27, [R1+0x32c] ;  /* 0x00032c00011b7983 */ /* 0x000ea80000300800 */
[----:B0-----:R-:W-:Y:S04]  /*499a0*/  STL.64 [R1+0x35e0], R18 ;  /* 0x0035e01201007387 */ /* 0x001fe80000100a00 */
[----:B------:R0:W-:Y:S04]  /*499b0*/  STL.64 [R1+0x35d8], R16 ;  /* 0x0035d81001007387 */ /* 0x0001e80000100a00 */
[----:B0-----:R-:W3:Y:S04]  /*499c0*/  LDL.LU R16, [R1+0x60] ;  /* 0x0000600001107983 */ /* 0x001ee80000300800 */
[----:B------:R-:W3:Y:S04]  /*499d0*/  LDL.LU R17, [R1+0x64] ;  /* 0x0000640001117983 */ /* 0x000ee80000300800 */
[----:B------:R-:W4:Y:S04]  /*499e0*/  LDL R18, [R1+0x68] ;  /* 0x0000680001127983 */ /* 0x000f280000100800 */
[----:B------:R-:W4:Y:S04]  /*499f0*/  LDL R19, [R1+0x6c] ;  /* 0x00006c0001137983 */ /* 0x000f280000100800 */
[----:B------:R0:W-:Y:S04]  /*49a00*/  STL.64 [R1+0x150], R12 ;  /* 0x0001500c01007387 */ /* 0x0001e80000100a00 */
[----:B------:R1:W-:Y:S04]  /*49a10*/  STL.64 [R1+0x158], R14 ;  /* 0x0001580e01007387 */ /* 0x0003e80000100a00 */
[----:B0-----:R-:W2:Y:S01]  /*49a20*/  LDL.LU.64 R12, [R1+0x38b8] ;  /* 0x0038b800010c7983 */ /* 0x001ea20000300a00 */
[----:B-1----:R-:W-:Y:S01]  /*49a30*/  IMAD.MOV.U32 R15, RZ, RZ, R8 ;  /* 0x000000ffff0f7224 */ /* 0x002fe200078e0008 */
[----:B------:R-:W-:-:S02]  /*49a40*/  MOV R14, R9 ;  /* 0x00000009000e7202 */ /* 0x000fc40000000f00 */
[----:B------:R-:W2:Y:S04]  /*49a50*/  LDL.LU.64 R10, [R1+0x38b0] ;  /* 0x0038b000010a7983 */ /* 0x000ea80000300a00 */
[----:B------:R-:W2:Y:S02]  /*49a60*/  LDL.LU.64 R8, [R1+0x38a8] ;  /* 0x0038a80001087983 */ /* 0x000ea40000300a00 */
[----:B--2---:R-:W-:-:S15]  /*49a70*/  HMMA.16816.F32.BF16 R8, R4, R12, R8 ;  /* 0x0000000c0408723c */ /* 0x004fde0000041808 */
[----:B------:R-:W-:-:S08]  /*49a80*/  NOP ;  /* 0x0000000000007918 */ /* 0x000fd00000000000 */
[----:B------:R-:W-:Y:S04]  /*49a90*/  STL.64 [R1+0x140], R8 ;  /* 0x0001400801007387 */ /* 0x000fe80000100a00 */
[----:B------:R0:W-:Y:S04]  /*49aa0*/  STL.64 [R1+0x148], R10 ;  /* 0x0001480a01007387 */ /* 0x0001e80000100a00 */
[----:B0-----:R-:W3:Y:S04]  /*49ab0*/  LDL.LU.64 R10, [R1+0x38a0] ;  /* 0x0038a000010a7983 */ /* 0x001ee80000300a00 */
[----:B------:R-:W3:Y:S04]  /*49ac0*/  LDL.LU.64 R8, [R1+0x3898] ;  /* 0x0038980001087983 */ /* 0x000ee80000300a00 */
[----:B------:R-:W-:Y:S01]  /*49ad0*/  STL.64 [R1+0x3740], R12 ;  /* 0x0037400c01007387 */ /* 0x000fe20000100a00 */
[----:B---3--:R-:W-:Y:S03]  /*49ae0*/  HMMA.16816.F32.BF16 R4, R4, R16, R8 ;  /* 0x000000100404723c */ /* 0x008fe60000041808 */
[----:B------:R-:W2:Y:S04]  /*49af0*/  LDL.LU.64 R10, [R1+0x3890] ;  /* 0x00389000010a7983 */ /* 0x000ea80000300a00 */
[----:B------:R-:W3:-:S15]  /*49b00*/  LDL.LU.64 R8, [R1+0x3888] ;  /* 0x0038880001087983 */ /* 0x000ede0000300a00 */
[----:B------:R-:W-:-:S01]  /*49b10*/  NOP ;  /* 0x0000000000007918 */ /* 0x000fc20000000000 */
[----:B------:R2:W-:Y:S04]  /*49b20*/  STL.64 [R1+0x130], R4 ;  /* 0x0001300401007387 */ /* 0x0005e80000100a00 */
[----:B------:R-:W-:Y:S01]  /*49b30*/  STL.64 [R1+0x138], R6 ;  /* 0x0001380601007387 */ /* 0x000fe20000100a00 */
[----:B--2---:R-:W-:-:S03]  /*49b40*/  MOV R4, R10 ;  /* 0x0000000a00047202 */ /* 0x004fc60000000f00 */
[----:B------:R-:W3:Y:S01]  /*49b50*/  LDL.LU R10, [R1+0x3884] ;  /* 0x00388400010a7983 */ /* 0x000ee20000300800 */
[----:B------:R-:W-:-:S03]  /*49b60*/  MOV R5, R11 ;  /* 0x0000000b00057202 */ /* 0x000fc60000000f00 */
[----:B------:R-:W3:Y:S04]  /*49b70*/  LDL.LU R11, [R1+0x3880] ;  /* 0x00388000010b7983 */ /* 0x000ee80000300800 */
[----:B----4-:R-:W-:Y:S04]  /*49b80*/  STL.64 [R1+0x3750], R18 ;  /* 0x0037501201007387 */ /* 0x010fe80000100a00 */
[----:B------:R0:W-:Y:S04]  /*49b90*/  STL.64 [R1+0x3748], R16 ;  /* 0x0037481001007387 */ /* 0x0001e80000100a00 */
[----:B0-----:R-:W2:Y:S04]  /*49ba0*/  LDL.LU R16, [R1+0x300] ;  /* 0x0003000001107983 */ /* 0x001ea80000300800 */
[----:B------:R-:W2:Y:S04]  /*49bb0*/  LDL.LU R17, [R1+0x304] ;  /* 0x0003040001117983 */ /* 0x000ea80000300800 */
[----:B------:R-:W2:Y:S04]  /*49bc0*/  LDL.LU R18, [R1+0x308] ;  /* 0x0003080001127983 */ /* 0x000ea80000300800 */
[----:B------:R-:W2:Y:S01]  /*49bd0*/  LDL.LU R19, [R1+0x30c] ;  /* 0x00030c0001137983 */ /* 0x000ea20000300800 */
[----:B---3--:R-:W-:Y:S03]  /*49be0*/  HMMA.16816.F32.BF16 R20, R8, R20, R24 ;  /* 0x000000140814723c */ /* 0x008fe60000041818 */
[----:B------:R-:W3:Y:S04]  /*49bf0*/  LDL.LU.64 R26, [R1+0x3878] ;  /* 0x00387800011a7983 */ /* 0x000ee80000300a00 */
[----:B------:R-:W3:-:S15]  /*49c00*/  LDL.LU.64 R24, [R1+0x3870] ;  /* 0x0038700001187983 */ /* 0x000ede0000300a00 */
[----:B------:R-:W-:-:S01]  /*49c10*/  NOP ;  /* 0x0000000000007918 */ /* 0x000fc20000000000 */
[----:B------:R0:W-:Y:S04]  /*49c20*/  STL.64 [R1+0x120], R20 ;  /* 0x0001201401007387 */ /* 0x0001e80000100a00 */
[----:B------:R3:W-:Y:S04]  /*49c30*/  STL.64 [R1+0x128], R22 ;  /* 0x0001281601007387 */ /* 0x0007e80000100a00 */
[----:B0-----:R-:W3:Y:S01]  /*49c40*/  LDL.LU.64 R20, [R1+0x3868] ;  /* 0x0038680001147983 */ /* 0x001ee20000300a00 */
[C---:B--2---:R-:W-:Y:S06]  /*49c50*/  HMMA.16816.F32.BF16 R4, R8.reuse, R4, R16 ;  /* 0x000000040804723c */ /* 0x044fec0000041810 */
[----:B---3--:R-:W-:Y:S01]  /*49c60*/  HMMA.16816.F32.BF16 R20, R8, R20, R24 ;  /* 0x000000140814723c */ /* 0x008fe20000041818 */
[----:B------:R-:W2:Y:S04]  /*49c70*/  LDL.LU.64 R26, [R1+0x3860] ;  /* 0x00386000011a7983 */ /* 0x000ea80000300a00 */
[----:B------:R-:W3:Y:S01]  /*49c80*/  LDL.LU.64 R24, [R1+0x3858] ;  /* 0x0038580001187983 */ /* 0x000ee20000300a00 */
[----:B------:R-:W-:-:S15]  /*49c90*/  MOV R12, R2 ;  /* 0x00000002000c7202 */ /* 0x000fde0000000f00 */
[----:B------:R-:W-:-:S02]  /*49ca0*/  NOP ;  /* 0x0000000000007918 */ /* 0x000fc40000000000 */
[----:B------:R-:W-:Y:S04]  /*49cb0*/  STL.64 [R1+0x110], R20 ;  /* 0x0001101401007387 */ /* 0x000fe80000100a00 */
[----:B------:R0:W-:Y:S04]  /*49cc0*/  STL.64 [R1+0x118], R22 ;  /* 0x0001181601007387 */ /* 0x0001e80000100a00 */
[----:B0-----:R-:W4:Y:S04]  /*49cd0*/  LDL.LU.64 R22, [R1+0x3850] ;  /* 0x0038500001167983 */ /* 0x001f280000300a00 */
[----:B------:R-:W4:Y:S04]  /*49ce0*/  LDL.LU.64 R20, [R1+0x3848] ;  /* 0x0038480001147983 */ /* 0x000f280000300a00 */
[----:B------:R-:W4:Y:S04]  /*49cf0*/  LDL.LU R2, [R1+0x3844] ;  /* 0x0038440001027983 */ /* 0x000f280000300800 */
[----:B------:R-:W-:Y:S04]  /*49d00*/  STL.64 [R1+0x100], R4 ;  /* 0x0001000401007387 */ /* 0x000fe80000100a00 */
[----:B------:R-:W-:Y:S01]  /*49d10*/  STL.64 [R1+0x108], R6 ;  /* 0x0001080601007387 */ /* 0x000fe20000100a00 */
[----:B--2---:R-:W-:-:S03]  /*49d20*/  IMAD.MOV.U32 R13, RZ, RZ, R26 ;  /* 0x000000ffff0d7224 */ /* 0x004fc600078e001a */
[----:B------:R-:W2:Y:S04]  /*49d30*/  LDL.LU R26, [R1+0x3840] ;  /* 0x00384000011a7983 */ /* 0x000ea80000300800 */
[----:B------:R0:W-:Y:S02]  /*49d40*/  STL.64 [R1+0x3758], R12 ;  /* 0x0037580c01007387 */ /* 0x0001e40000100a00 */
[----:B0-----:R-:W-:Y:S02]  /*49d50*/  MOV R12, R27 ;  /* 0x0000001b000c7202 */ /* 0x001fe40000000f00 */
[----:B------:R-:W-:Y:S01]  /*49d60*/  MOV R13, R28 ;  /* 0x0000001c000d7202 */ /* 0x000fe20000000f00 */
[----:B------:R-:W2:Y:S04]  /*49d70*/  LDL.LU R27, [R1+0x383c] ;  /* 0x00383c00011b7983 */ /* 0x000ea80000300800 */
[----:B------:R-:W2:Y:S04]  /*49d80*/  LDL.LU R28, [R1+0x3838] ;  /* 0x00383800011c7983 */ /* 0x000ea80000300800 */
[----:B------:R3:W-:Y:S04]  /*49d90*/  STL.64 [R1+0x3770], R12 ;  /* 0x0037700c01007387 */ /* 0x0007e80000100a00 */
[----:B------:R-:W4:Y:S04]  /*49da0*/  LDL.LU R16, [R1+0x270] ;  /* 0x0002700001107983 */ /* 0x000f280000300800 */
[----:B------:R-:W4:Y:S04]  /*49db0*/  LDL.LU R17, [R1+0x274] ;  /* 0x0002740001117983 */ /* 0x000f280000300800 */
[----:B------:R-:W2:Y:S04]  /*49dc0*/  LDL.LU R18, [R1+0x278] ;  /* 0x0002780001127983 */ /* 0x000ea80000300800 */
[----:B------:R-:W2:Y:S01]  /*49dd0*/  LDL.LU R19, [R1+0x27c] ;  /* 0x00027c0001137983 */ /* 0x000ea20000300800 */
[----:B---3--:R-:W-:-:S02]  /*49de0*/  MOV R12, R25 ;  /* 0x00000019000c7202 */ /* 0x008fc40000000f00 */
[----:B------:R-:W-:-:S05]  /*49df0*/  MOV R13, R24 ;  /* 0x00000018000d7202 */ /* 0x000fca0000000f00 */
[----:B------:R-:W-:Y:S04]  /*49e00*/  STL.64 [R1+0x3788], R12 ;  /* 0x0037880c01007387 */ /* 0x000fe80000100a00 */
[----:B--2---:R-:W-:Y:S04]  /*49e10*/  STL.64 [R1+0x3768], R18 ;  /* 0x0037681201007387 */ /* 0x004fe80000100a00 */
[----:B----4-:R0:W-:Y:S04]  /*49e20*/  STL.64 [R1+0x3760], R16 ;  /* 0x0037601001007387 */ /* 0x0101e80000100a00 */
[----:B0-----:R-:W2:Y:S04]  /*49e30*/  LDL.LU R16, [R1+0x280] ;  /* 0x0002800001107983 */ /* 0x001ea80000300800 */
[----:B------:R-:W2:Y:S04]  /*49e40*/  LDL.LU R17, [R1+0x284] ;  /* 0x0002840001117983 */ /* 0x000ea80000300800 */
[----:B------:R-:W3:Y:S04]  /*49e50*/  LDL.LU R18, [R1+0x288] ;  /* 0x0002880001127983 */ /* 0x000ee80000300800 */
[----:B------:R-:W3:Y:S01]  /*49e60*/  LDL.LU R19, [R1+0x28c] ;  /* 0x00028c0001137983 */ /* 0x000ee20000300800 */
[----:B------:R-:W-:Y:S01]  /*49e70*/  IMAD.MOV.U32 R12, RZ, RZ, R23 ;  /* 0x000000ffff0c7224 */ /* 0x000fe200078e0017 */
[----:B------:R-:W-:-:S05]  /*49e80*/  MOV R13, R22 ;  /* 0x00000016000d7202 */ /* 0x000fca0000000f00 */
[----:B------:R-:W-:Y:S04]  /*49e90*/  STL.64 [R1+0x37a0], R12 ;  /* 0x0037a00c01007387 */ /* 0x000fe80000100a00 */
[----:B---3--:R-:W-:Y:S04]  /*49ea0*/  STL.64 [R1+0x3780], R18 ;  /* 0x0037801201007387 */ /* 0x008fe80000100a00 */
[----:B--2---:R0:W-:Y:S04]  /*49eb0*/  STL.64 [R1+0x3778], R16 ;  /* 0x0037781001007387 */ /* 0x0041e80000100a00 */
[----:B0-----:R-:W2:Y:S04]  /*49ec0*/  LDL.LU R16, [R1+0x290] ;  /* 0x0002900001107983 */ /* 0x001ea80000300800 */
[----:B------:R-:W2:Y:S04]  /*49ed0*/  LDL.LU R17, [R1+0x294] ;  /* 0x0002940001117983 */ /* 0x000ea80000300800 */
[----:B------:R-:W3:Y:S04]  /*49ee0*/  LDL.LU R18, [R1+0x298] ;  /* 0x0002980001127983 */ /* 0x000ee80000300800 */
[----:B------:R-:W3:Y:S04]  /*49ef0*/  LDL.LU R19, [R1+0x29c] ;  /* 0x00029c0001137983 */ /* 0x000ee80000300800 */
[----:B------:R-:W4:Y:S04]  /*49f00*/  LDL.LU R4, [R1+0x2d0] ;  /* 0x0002d00001047983 */ /* 0x000f280000300800 */
[----:B------:R-:W4:Y:S04]  /*49f10*/  LDL.LU R5, [R1+0x2d4] ;  /* 0x0002d40001057983 */ /* 0x000f280000300800 */
[----:B------:R-:W2:Y:S04]  /*49f20*/  LDL.LU R6, [R1+0x2d8] ;  /* 0x0002d80001067983 */ /* 0x000ea80000300800 */
[----:B------:R-:W2:Y:S01]  /*49f30*/  LDL.LU R7, [R1+0x2dc] ;  /* 0x0002dc0001077983 */ /* 0x000ea20000300800 */
[----:B------:R-:W-:-:S02]  /*49f40*/  MOV R13, R20 ;  /* 0x00000014000d7202 */ /* 0x000fc40000000f00 */
[----:B------:R-:W-:Y:S01]  /*49f50*/  MOV R12, R21 ;  /* 0x00000015000c7202 */ /* 0x000fe20000000f00 */
[----:B--2---:R-:W-:Y:S04]  /*49f60*/  STL.64 [R1+0x3828], R6 ;  /* 0x0038280601007387 */ /* 0x004fe80000100a00 */
[----:B----4-:R0:W-:Y:S04]  /*49f70*/  STL.64 [R1+0x3820], R4 ;  /* 0x0038200401007387 */ /* 0x0101e80000100a00 */
[----:B------:R-:W2:Y:S04]  /*49f80*/  LDL.LU R20, [R1+0x2e0] ;  /* 0x0002e00001147983 */ /* 0x000ea80000300800 */
[----:B------:R-:W2:Y:S04]  /*49f90*/  LDL.LU R21, [R1+0x2e4] ;  /* 0x0002e40001157983 */ /* 0x000ea80000300800 */
[----:B------:R-:W2:Y:S04]  /*49fa0*/  LDL.LU R22, [R1+0x2e8] ;  /* 0x0002e80001167983 */ /* 0x000ea80000300800 */
[----:B------:R-:W2:Y:S04]  /*49fb0*/  LDL.LU R23, [R1+0x2ec] ;  /* 0x0002ec0001177983 */ /* 0x000ea80000300800 */
[----:B------:R-:W4:Y:S04]  /*49fc0*/  LDL.LU R24, [R1] ;  /* 0x0000000001187983 */ /* 0x000f280000300800 */
[----:B------:R-:W4:Y:S04]  /*49fd0*/  LDL.LU R25, [R1+0x4] ;  /* 0x0000040001197983 */ /* 0x000f280000300800 */
[----:B0-----:R-:W4:Y:S04]  /*49fe0*/  LDL.LU R4, [R1+0x2f0] ;  /* 0x0002f00001047983 */ /* 0x001f280000300800 */
[----:B------:R-:W4:Y:S04]  /*49ff0*/  LDL.LU R5, [R1+0x2f4] ;  /* 0x0002f40001057983 */ /* 0x000f280000300800 */
[----:B------:R-:W4:Y:S04]  /*4a000*/  LDL.LU R6, [R1+0x2f8] ;  /* 0x0002f80001067983 */ /* 0x000f280000300800 */
[----:B------:R-:W4:Y:S04]  /*4a010*/  LDL.LU R7, [R1+0x2fc] ;  /* 0x0002fc0001077983 */ /* 0x000f280000300800 */
[----:B------:R-:W-:Y:S04]  /*4a020*/  STL.64 [R1+0x37b8], R12 ;  /* 0x0037b80c01007387 */ /* 0x000fe80000100a00 */
[----:B---3--:R-:W-:Y:S04]  /*4a030*/  STL.64 [R1+0x3798], R18 ;  /* 0x0037981201007387 */ /* 0x008fe80000100a00 */
[----:B------:R0:W-:Y:S04]  /*4a040*/  STL.64 [R1+0x3790], R16 ;  /* 0x0037901001007387 */ /* 0x0001e80000100a00 */
[----:B0-----:R-:W3:Y:S04]  /*4a050*/  LDL.LU R16, [R1+0x2a0] ;  /* 0x0002a00001107983 */ /* 0x001ee80000300800 */
[----:B------:R-:W3:Y:S04]  /*4a060*/  LDL.LU R17, [R1+0x2a4] ;  /* 0x0002a40001117983 */ /* 0x000ee80000300800 */
[----:B------:R-:W2:Y:S04]  /*4a070*/  LDL.LU R18, [R1+0x2a8] ;  /* 0x0002a80001127983 */ /* 0x000ea80000300800 */
[----:B------:R-:W2:Y:S01]  /*4a080*/  LDL.LU R19, [R1+0x2ac] ;  /* 0x0002ac0001137983 */ /* 0x000ea20000300800 */
[----:B------:R-:W-:Y:S01]  /*4a090*/  MOV R12, R29 ;  /* 0x0000001d000c7202 */ /* 0x000fe20000000f00 */
[----:B------:R-:W-:-:S02]  /*4a0a0*/  IMAD.MOV.U32 R13, RZ, RZ, R3 ;  /* 0x000000ffff0d7224 */ /* 0x000fc400078e0003 */
[----:B------:R-:W4:Y:S04]  /*4a0b0*/  LDL.LU R29, [R1+0x3834] ;  /* 0x00383400011d7983 */ /* 0x000f280000300800 */
[----:B------:R-:W4:Y:S04]  /*4a0c0*/  LDL.LU R3, [R1+0x3830] ;  /* 0x0038300001037983 */ /* 0x000f280000300800 */
[----:B------:R-:W-:Y:S04]  /*4a0d0*/  STL.64 [R1+0x37d8], R14 ;  /* 0x0037d80e01007387 */ /* 0x000fe80000100a00 */
[----:B------:R-:W-:Y:S04]  /*4a0e0*/  STL.64 [R1+0x37d0], R12 ;  /* 0x0037d00c01007387 */ /* 0x000fe80000100a00 */
[----:B--2---:R-:W-:Y:S04]  /*4a0f0*/  STL.64 [R1+0x37b0], R18 ;  /* 0x0037b01201007387 */ /* 0x004fe80000100a00 */
[----:B---3--:R0:W-:Y:S04]  /*4a100*/  STL.64 [R1+0x37a8], R16 ;  /* 0x0037a81001007387 */ /* 0x0081e80000100a00 */
[----:B0-----:R-:W2:Y:S04]  /*4a110*/  LDL.LU R16, [R1+0x2b0] ;  /* 0x0002b00001107983 */ /* 0x001ea80000300800 */
[----:B------:R-:W2:Y:S04]  /*4a120*/  LDL.LU R17, [R1+0x2b4] ;  /* 0x0002b40001117983 */ /* 0x000ea80000300800 */
[----:B------:R-:W3:Y:S01]  /*4a130*/  LDL.LU R18, [R1+0x2b8] ;  /* 0x0002b80001127983 */ /* 0x000ee20000300800 */
[----:B----4-:R-:W-:-:S02]  /*4a140*/  MOV R19, R3 ;  /* 0x0000000300137202 */ /* 0x010fc40000000f00 */
[----:B------:R-:W-:Y:S02]  /*4a150*/  MOV R12, R27 ;  /* 0x0000001b000c7202 */ /* 0x000fe40000000f00 */
[----:B------:R-:W-:Y:S02]  /*4a160*/  MOV R13, R26 ;  /* 0x0000001a000d7202 */ /* 0x000fe40000000f00 */
[C---:B------:R-:W-:Y:S01]  /*4a170*/  HMMA.16816.F32.BF16 R24, R8.reuse, R24, R4 ;  /* 0x000000180818723c */ /* 0x040fe20000041804 */
[----:B---3--:R-:W-:Y:S04]  /*4a180*/  STL.64 [R1+0x37c8], R18 ;  /* 0x0037c81201007387 */ /* 0x008fe80000100a00 */
[----:B--2---:R0:W-:Y:S04]  /*4a190*/  STL.64 [R1+0x37c0], R16 ;  /* 0x0037c01001007387 */ /* 0x0041e80000100a00 */
[----:B0-----:R-:W2:Y:S04]  /*4a1a0*/  LDL.LU R16, [R1+0x2c0] ;  /* 0x0002c00001107983 */ /* 0x001ea80000300800 */
[----:B------:R-:W2:Y:S04]  /*4a1b0*/  LDL.LU R17, [R1+0x2c4] ;  /* 0x0002c40001117983 */ /* 0x000ea80000300800 */
[----:B------:R-:W3:Y:S04]  /*4a1c0*/  LDL.LU R18, [R1+0x2c8] ;  /* 0x0002c80001127983 */ /* 0x000ee80000300800 */
[----:B------:R-:W3:Y:S04]  /*4a1d0*/  LDL.LU R19, [R1+0x2cc] ;  /* 0x0002cc0001137983 */ /* 0x000ee80000300800 */
[----:B---3--:R-:W-:Y:S04]  /*4a1e0*/  STL.64 [R1+0x37e8], R18 ;  /* 0x0037e81201007387 */ /* 0x008fe80000100a00 */
[----:B--2---:R0:W-:Y:S04]  /*4a1f0*/  STL.64 [R1+0x37e0], R16 ;  /* 0x0037e01001007387 */ /* 0x0041e80000100a00 */
[----:B0-----:R-:W2:Y:S04]  /*4a200*/  LDL.LU R16, [R1+0x250] ;  /* 0x0002500001107983 */ /* 0x001ea80000300800 */
[----:B------:R-:W2:Y:S04]  /*4a210*/  LDL.LU R17, [R1+0x254] ;  /* 0x0002540001117983 */ /* 0x000ea80000300800 */
[----:B------:R-:W2:Y:S04]  /*4a220*/  LDL.LU R18, [R1+0x258] ;  /* 0x0002580001127983 */ /* 0x000ea80000300800 */
[----:B------:R-:W2:Y:S04]  /*4a230*/  LDL.LU R19, [R1+0x25c] ;  /* 0x00025c0001137983 */ /* 0x000ea80000300800 */
[----:B------:R-:W3:Y:S04]  /*4a240*/  LDL.LU.64 R6, [R1+0x3828] ;  /* 0x0038280001067983 */ /* 0x000ee80000300a00 */
[----:B------:R-:W3:Y:S04]  /*4a250*/  LDL.LU.64 R4, [R1+0x3820] ;  /* 0x0038200001047983 */ /* 0x000ee80000300a00 */
[----:B------:R-:W-:Y:S04]  /*4a260*/  STL.64 [R1+0xf0], R24 ;  /* 0x0000f01801007387 */ /* 0x000fe80000100a00 */
[----:B------:R0:W-:Y:S04]  /*4a270*/  STL.64 [R1+0xf8], R26 ;  /* 0x0000f81a01007387 */ /* 0x0001e80000100a00 */
[----:B0-----:R-:W4:Y:S04]  /*4a280*/  LDL.LU.64 R26, [R1+0x3818] ;  /* 0x00381800011a7983 */ /* 0x001f280000300a00 */
[----:B------:R-:W2:Y:S02]  /*4a290*/  LDL.LU.64 R24, [R1+0x3810] ;  /* 0x0038100001187983 */ /* 0x000ea40000300a00 */
[----:B--2---:R-:W-:-:S15]  /*4a2a0*/  HMMA.16816.F32.BF16 R20, R8, R24, R20 ;  /* 0x000000180814723c */ /* 0x004fde0000041814 */
[----:B------:R-:W-:-:S08]  /*4a2b0*/  NOP ;  /* 0x0000000000007918 */ /* 0x000fd00000000000 */
[----:B------:R-:W-:Y:S01]  /*4a2c0*/  STL.64 [R1+0xe0], R20 ;  /* 0x0000e01401007387 */ /* 0x000fe20000100a00 */
[----:B------:R-:W-:-:S03]  /*4a2d0*/  MOV R3, R23 ;  /* 0x0000001700037202 */ /* 0x000fc60000000f00 */
[----:B------:R0:W-:Y:S04]  /*4a2e0*/  STL [R1+0xe8], R22 ;  /* 0x0000e81601007387 */ /* 0x0001e80000100800 */
[----:B0-----:R-:W2:Y:S04]  /*4a2f0*/  LDL.LU.64 R22, [R1+0x3808] ;  /* 0x0038080001167983 */ /* 0x001ea80000300a00 */
[----:B------:R-:W3:Y:S01]  /*4a300*/  LDL.LU.64 R20, [R1+0x3800] ;  /* 0x0038000001147983 */ /* 0x000ee20000300a00 */
[----:B------:R-:W-:-:S15]  /*4a310*/  HMMA.16816.F32.BF16 R12, R8, R12, R16 ;  /* 0x0000000c080c723c */ /* 0x000fde0000041810 */
[----:B------:R-:W-:-:S09]  /*4a320*/  NOP ;  /* 0x0000000000007918 */ /* 0x000fd20000000000 */
[----:B------:R-:W-:Y:S02]  /*4a330*/  MOV R25, R14 ;  /* 0x0000000e00197202 */ /* 0x000fe40000000f00 */
[----:B------:R-:W-:Y:S01]  /*4a340*/  MOV R24, R15 ;  /* 0x0000000f00187202 */ /* 0x000fe20000000f00 */
[----:B---3--:R-:W-:Y:S07]  /*4a350*/  HMMA.16816.F32.BF16 R4, R8, R20, R4 ;  /* 0x000000140804723c */ /* 0x008fee0000041804 */
[----:B------:R-:W-:Y:S01]  /*4a360*/  MOV R20, R12 ;  /* 0x0000000c00147202 */ /* 0x000fe20000000f00 */
[----:B------:R-:W-:-:S15]  /*4a370*/  IMAD.MOV.U32 R21, RZ, RZ, R13 ;  /* 0x000000ffff157224 */ /* 0x000fde00078e000d */
[----:B------:R4:W-:Y:S04]  /*4a380*/  STL.64 [R1+0x3578], R6 ;  /* 0x0035780601007387 */ /* 0x0009e80000100a00 */
[----:B------:R2:W-:Y:S01]  /*4a390*/  STL.64 [R1+0x3570], R4 ;  /* 0x0035700401007387 */ /* 0x0005e20000100a00 */
[----:B----4-:R-:W-:Y:S01]  /*4a3a0*/  MOV R6, R27 ;  /* 0x0000001b00067202 */ /* 0x010fe20000000f00 */
[----:B--2---:R-:W-:Y:S01]  /*4a3b0*/  IMAD.MOV.U32 R4, RZ, RZ, R22 ;  /* 0x000000ffff047224 */ /* 0x004fe200078e0016 */
[----:B------:R-:W-:Y:S01]  /*4a3c0*/  MOV R5, R26 ;  /* 0x0000001a00057202 */ /* 0x000fe20000000f00 */
[----:B------:R-:W2:Y:S01]  /*4a3d0*/  LDL.LU R22, [R1+0x37fc] ;  /* 0x0037fc0001167983 */ /* 0x000ea20000300800 */
[----:B------:R-:W-:-:S03]  /*4a3e0*/  MOV R7, R23 ;  /* 0x0000001700077202 */ /* 0x000fc60000000f00 */
[----:B------:R-:W3:Y:S04]  /*4a3f0*/  LDL.LU R26, [R1+0x37f8] ;  /* 0x0037f800011a7983 */ /* 0x000ee80000300800 */
[----:B------:R-:W3:Y:S04]  /*4a400*/  LDL.LU R27, [R1+0x37f4] ;  /* 0x0037f400011b7983 */ /* 0x000ee80000300800 */
[----:B------:R-:W2:Y:S04]  /*4a410*/  LDL.LU R23, [R1+0x37f0] ;  /* 0x0037f00001177983 */ /* 0x000ea80000300800 */
[----:B------:R-:W4:Y:S04]  /*4a420*/  LDL.LU.64 R18, [R1+0x37e8] ;  /* 0x0037e80001127983 */ /* 0x000f280000300a00 */
[----:B------:R-:W4:Y:S04]  /*4a430*/  LDL.LU.64 R16, [R1+0x37e0] ;  /* 0x0037e00001107983 */ /* 0x000f280000300a00 */
[----:B------:R-:W2:Y:S04]  /*4a440*/  LDL.LU.64 R14, [R1+0x37d8] ;  /* 0x0037d800010e7983 */ /* 0x000ea80000300a00 */
[----:B------:R-:W4:Y:S04]  /*4a450*/  LDL.LU.64 R12, [R1+0x37d0] ;  /* 0x0037d000010c7983 */ /* 0x000f280000300a00 */
[----:B---3--:R-:W-:Y:S04]  /*4a460*/  STL.64 [R1+0x36c8], R26 ;  /* 0x0036c81a01007387 */ /* 0x008fe80000100a00 */
[----:B------:R2:W-:Y:S02]  /*4a470*/  STL.64 [R1+0x36c0], R24 ;  /* 0x0036c01801007387 */ /* 0x0005e40000100a00 */
[----:B--2---:R-:W-:-:S02]  /*4a480*/  MOV R24, R15 ;  /* 0x0000000f00187202 */ /* 0x004fc40000000f00 */
[----:B------:R-:W-:Y:S02]  /*4a490*/  MOV R25, R14 ;  /* 0x0000000e00197202 */ /* 0x000fe40000000f00 */
[C---:B----4-:R-:W-:Y:S01]  /*4a4a0*/  HMMA.16816.F32.BF16 R12, R8.reuse, R12, R16 ;  /* 0x0000000c080c723c */ /* 0x050fe20000041810 */
[----:B------:R-:W-:Y:S04]  /*4a4b0*/  STL.64 [R1+0x36b8], R22 ;  /* 0x0036b81601007387 */ /* 0x000fe80000100a00 */
[----:B------:R0:W-:Y:S04]  /*4a4c0*/  STL.64 [R1+0x36b0], R20 ;  /* 0x0036b01401007387 */ /* 0x0001e80000100a00 */
[----:B0-----:R-:W2:Y:S04]  /*4a4d0*/  LDL.LU R20, [R1+0x260] ;  /* 0x0002600001147983 */ /* 0x001ea80000300800 */
[----:B------:R-:W2:Y:S04]  /*4a4e0*/  LDL.LU R21, [R1+0x264] ;  /* 0x0002640001157983 */ /* 0x000ea80000300800 */
[----:B------:R-:W2:Y:S04]  /*4a4f0*/  LDL.LU R22, [R1+0x268] ;  /* 0x0002680001167983 */ /* 0x000ea80000300800 */
[----:B------:R-:W2:Y:S04]  /*4a500*/  LDL.LU R23, [R1+0x26c] ;  /* 0x00026c0001177983 */ /* 0x000ea80000300800 */
[----:B------:R-:W3:Y:S04]  /*4a510*/  LDL.LU.64 R18, [R1+0x37c8] ;  /* 0x0037c80001127983 */ /* 0x000ee80000300a00 */
[----:B------:R-:W3:Y:S04]  /*4a520*/  LDL.LU.64 R16, [R1+0x37c0] ;  /* 0x0037c00001107983 */ /* 0x000ee80000300a00 */
[----:B------:R0:W-:Y:S04]  /*4a530*/  STL.64 [R1+0x2c0], R12 ;  /* 0x0002c00c01007387 */ /* 0x0001e80000100a00 */
[----:B------:R3:W-:Y:S04]  /*4a540*/  STL.64 [R1+0x2c8], R14 ;  /* 0x0002c80e01007387 */ /* 0x0007e80000100a00 */
[----:B0-----:R-:W3:Y:S02]  /*4a550*/  LDL.LU.64 R12, [R1+0x37b8] ;  /* 0x0037b800010c7983 */ /* 0x001ee40000300a00 */
[----:B---3--:R-:W-:Y:S02]  /*4a560*/  HMMA.16816.F32.BF16 R12, R8, R12, R16 ;  /* 0x0000000c080c723c */ /* 0x008fe40000041810 */
[----:B------:R-:W3:Y:S04]  /*4a570*/  LDL.LU.64 R18, [R1+0x37b0] ;  /* 0x0037b00001127983 */ /* 0x000ee80000300a00 */
[----:B------:R-:W3:-:S15]  /*4a580*/  LDL.LU.64 R16, [R1+0x37a8] ;  /* 0x0037a80001107983 */ /* 0x000ede0000300a00 */
[----:B------:R-:W-:-:S02]  /*4a590*/  NOP ;  /* 0x0000000000007918 */ /* 0x000fc40000000000 */
        /* <DEDUP_REMOVED lines=26> */
[----:B------:R-:W4:-:S15]  /*4a740*/  LDL.LU.64 R16, [R1+0x3748] ;  /* 0x0037480001107983 */ /* 0x000f1e0000300a00 */
[----:B------:R-:W-:-:S02]  /*4a750*/  NOP ;  /* 0x0000000000007918 */ /* 0x000fc40000000000 */
[----:B------:R0:W-:Y:S04]  /*4a760*/  STL.64 [R1+0x270], R12 ;  /* 0x0002700c01007387 */ /* 0x0001e80000100a00 */
[----:B------:R1:W-:Y:S04]  /*4a770*/  STL.64 [R1+0x278], R14 ;  /* 0x0002780e01007387 */ /* 0x0003e80000100a00 */
[----:B0-----:R-:W3:Y:S01]  /*4a780*/  LDL.LU.64 R12, [R1+0x3740] ;  /* 0x00374000010c7983 */ /* 0x001ee20000300a00 */
[C---:B--2---:R-:W-:Y:S06]  /*4a790*/  HMMA.16816.F32.BF16 R20, R8.reuse, R24, R20 ;  /* 0x000000180814723c */ /* 0x044fec0000041814 */
[----:B---3--:R-:W-:Y:S01]  /*4a7a0*/  HMMA.16816.F32.BF16 R4, R8, R12, R4 ;  /* 0x0000000c0804723c */ /* 0x008fe20000041804 */
[----:B------:R-:W4:-:S15]  /*4a7b0*/  LDL.LU R12, [R1+0x230] ;  /* 0x00023000010c7983 */ /* 0x000f1e0000300800 */
[----:B------:R-:W-:-:S01]  /*4a7c0*/  NOP ;  /* 0x0000000000007918 */ /* 0x000fc20000000000 */
[----:B------:R0:W-:Y:S04]  /*4a7d0*/  STL.64 [R1+0x430], R20 ;  /* 0x0004301401007387 */ /* 0x0001e80000100a00 */
[----:B------:R2:W-:Y:S04]  /*4a7e0*/  STL.64 [R1+0x438], R22 ;  /* 0x0004381601007387 */ /* 0x0005e80000100a00 */
[----:B------:R-:W-:Y:S04]  /*4a7f0*/  STL.64 [R1+0x420], R4 ;  /* 0x0004200401007387 */ /* 0x000fe80000100a00 */
[----:B------:R-:W-:Y:S04]  /*4a800*/  STL.64 [R1+0x428], R6 ;  /* 0x0004280601007387 */ /* 0x000fe80000100a00 */
[----:B------:R-:W4:Y:S04]  /*4a810*/  LDL.LU R13, [R1+0x234] ;  /* 0x00023400010d7983 */ /* 0x000f280000300800 */
[----:B-1----:R-:W4:Y:S04]  /*4a820*/  LDL.LU R14, [R1+0x238] ;  /* 0x00023800010e7983 */ /* 0x002f280000300800 */
[----:B------:R-:W4:Y:S04]  /*4a830*/  LDL.LU R15, [R1+0x23c] ;  /* 0x00023c00010f7983 */ /* 0x000f280000300800 */
[----:B------:R-:W3:Y:S04]  /*4a840*/  LDL.LU.64 R26, [R1+0x8] ;  /* 0x00000800011a7983 */ /* 0x000ee80000300a00 */
[----:B---3--:R1:W-:Y:S04]  /*4a850*/  STL.64 [R1+0x36e0], R26 ;  /* 0x0036e01a01007387 */ /* 0x0083e80000100a00 */
[----:B0-----:R-:W3:Y:S04]  /*4a860*/  LDL.LU R20, [R1+0x1e0] ;  /* 0x0001e00001147983 */ /* 0x001ee80000300800 */
[----:B------:R-:W3:Y:S04]  /*4a870*/  LDL.LU R21, [R1+0x1e4] ;  /* 0x0001e40001157983 */ /* 0x000ee80000300800 */
[----:B--2---:R-:W2:Y:S04]  /*4a880*/  LDL.LU R22, [R1+0x1e8] ;  /* 0x0001e80001167983 */ /* 0x004ea80000300800 */
[----:B------:R-:W2:Y:S04]  /*4a890*/  LDL.LU R23, [R1+0x1ec] ;  /* 0x0001ec0001177983 */ /* 0x000ea80000300800 */
[----:B-1----:R-:W4:Y:S04]  /*4a8a0*/  LDL.LU.64 R26, [R1+0x18] ;  /* 0x00001800011a7983 */ /* 0x002f280000300a00 */
[----:B----4-:R0:W-:Y:S04]  /*4a8b0*/  STL.64 [R1+0x36f8], R26 ;  /* 0x0036f81a01007387 */ /* 0x0101e80000100a00 */
[----:B------:R-:W4:Y:S04]  /*4a8c0*/  LDL.LU R24, [R1+0x210] ;  /* 0x0002100001187983 */ /* 0x000f280000300800 */
[----:B------:R-:W4:Y:S04]  /*4a8d0*/  LDL.LU R25, [R1+0x214] ;  /* 0x0002140001197983 */ /* 0x000f280000300800 */
[----:B0-----:R-:W3:Y:S04]  /*4a8e0*/  LDL.LU R26, [R1+0x218] ;  /* 0x00021800011a7983 */ /* 0x001ee80000300800 */
[----:B------:R-:W3:Y:S04]  /*4a8f0*/  LDL.LU R27, [R1+0x21c] ;  /* 0x00021c00011b7983 */ /* 0x000ee80000300800 */
[----:B------:R-:W2:Y:S04]  /*4a900*/  LDL.LU R4, [R1+0x220] ;  /* 0x0002200001047983 */ /* 0x000ea80000300800 */
[----:B------:R-:W2:Y:S04]  /*4a910*/  LDL.LU R5, [R1+0x224] ;  /* 0x0002240001057983 */ /* 0x000ea80000300800 */
[----:B------:R-:W2:Y:S04]  /*4a920*/  LDL.LU R6, [R1+0x228] ;  /* 0x0002280001067983 */ /* 0x000ea80000300800 */
[----:B------:R-:W2:Y:S04]  /*4a930*/  LDL.LU R7, [R1+0x22c] ;  /* 0x00022c0001077983 */ /* 0x000ea80000300800 */
[----:B---3--:R0:W-:Y:S04]  /*4a940*/  STL.64 [R1+0x3718], R26 ;  /* 0x0037181a01007387 */ /* 0x0081e80000100a00 */
[----:B----4-:R-:W-:Y:S04]  /*4a950*/  STL.64 [R1+0x3710], R24 ;  /* 0x0037101801007387 */ /* 0x010fe80000100a00 */
[----:B0-----:R-:W3:Y:S04]  /*4a960*/  LDL.LU.64 R26, [R1+0x38] ;  /* 0x00003800011a7983 */ /* 0x001ee80000300a00 */
[----:B--2---:R-:W-:Y:S04]  /*4a970*/  STL.64 [R1+0x36d8], R22 ;  /* 0x0036d81601007387 */ /* 0x004fe80000100a00 */
        /* <DEDUP_REMOVED lines=11> */
[----:B------:R-:W-:Y:S03]  /*4aa30*/  HMMA.16816.F32.BF16 R8, R8, R16, R12 ;  /* 0x000000100808723c */ /* 0x000fe6000004180c */
[----:B----4-:R0:W-:Y:S04]  /*4aa40*/  STL.64 [R1+0x3708], R22 ;  /* 0x0037081601007387 */ /* 0x0101e80000100a00 */
[----:B--2---:R-:W-:Y:S04]  /*4aa50*/  STL.64 [R1+0x3700], R20 ;  /* 0x0037001401007387 */ /* 0x004fe80000100a00 */
[----:B0-----:R-:W2:Y:S04]  /*4aa60*/  LDL.LU.64 R22, [R1+0x28] ;  /* 0x0000280001167983 */ /* 0x001ea80000300a00 */
[----:B------:R-:W4:Y:S04]  /*4aa70*/  LDL.LU.64 R14, [R1+0x3738] ;  /* 0x00373800010e7983 */ /* 0x000f280000300a00 */
[----:B------:R-:W3:Y:S04]  /*4aa80*/  LDL.LU.64 R12, [R1+0x3730] ;  /* 0x00373000010c7983 */ /* 0x000ee80000300a00 */
[----:B------:R4:W-:Y:S04]  /*4aa90*/  STL.64 [R1+0x350], R8 ;  /* 0x0003500801007387 */ /* 0x0009e80000100a00 */
[----:B------:R0:W-:Y:S01]  /*4aaa0*/  STL.64 [R1+0x358], R10 ;  /* 0x0003580a01007387 */ /* 0x0001e20000100a00 */
[----:B----4-:R-:W-:Y:S01]  /*4aab0*/  IMAD.MOV.U32 R8, RZ, RZ, R14 ;  /* 0x000000ffff087224 */ /* 0x010fe200078e000e */
[----:B------:R-:W-:-:S02]  /*4aac0*/  MOV R9, R15 ;  /* 0x0000000f00097202 */ /* 0x000fc40000000f00 */
[----:B------:R-:W3:Y:S04]  /*4aad0*/  LDL.LU R14, [R1+0x372c] ;  /* 0x00372c00010e7983 */ /* 0x000ee80000300800 */
[----:B------:R-:W3:Y:S01]  /*4aae0*/  LDL.LU R15, [R1+0x3728] ;  /* 0x00372800010f7983 */ /* 0x000ee20000300800 */
[----:B0-----:R-:W-:Y:S02]  /*4aaf0*/  MOV R10, R2 ;  /* 0x00000002000a7202 */ /* 0x001fe40000000f00 */
[----:B------:R-:W-:Y:S01]  /*4ab00*/  MOV R11, R0 ;  /* 0x00000000000b7202 */ /* 0x000fe20000000f00 */
[----:B------:R-:W4:Y:S04]  /*4ab10*/  LDL.LU R2, [R1+0x3724] ;  /* 0x0037240001027983 */ /* 0x000f280000300800 */
[----:B------:R-:W4:Y:S04]  /*4ab20*/  LDL.LU R0, [R1+0x3720] ;  /* 0x0037200001007983 */ /* 0x000f280000300800 */
[----:B------:R-:W-:Y:S04]  /*4ab30*/  STL.64 [R1+0x36a8], R10 ;  /* 0x0036a80a01007387 */ /* 0x000fe80000100a00 */
[----:B------:R0:W-:Y:S04]  /*4ab40*/  STL.64 [R1+0x36a0], R8 ;  /* 0x0036a00801007387 */ /* 0x0001e80000100a00 */
[----:B0-----:R-:W4:Y:S04]  /*4ab50*/  LDL.LU R8, [R1+0x1d0] ;  /* 0x0001d00001087983 */ /* 0x001f280000300800 */
[----:B------:R-:W4:Y:S04]  /*4ab60*/  LDL.LU R9, [R1+0x1d4] ;  /* 0x0001d40001097983 */ /* 0x000f280000300800 */
[----:B------:R-:W-:Y:S01]  /*4ab70*/  STL.64 [R1+0x35f0], R18 ;  /* 0x0035f01201007387 */ /* 0x000fe20000100a00 */
[----:B---3--:R-:W-:-:S15]  /*4ab80*/  HMMA.16816.F32.BF16 R4, R12, R26, R4 ;  /* 0x0000001a0c04723c */ /* 0x008fde0000041804 */
[----:B------:R-:W-:-:S08]  /*4ab90*/  NOP ;  /* 0x0000000000007918 */ /* 0x000fd00000000000 */
[----:B------:R0:W-:Y:S04]  /*4aba0*/  STL.64 [R1+0x340], R4 ;  /* 0x0003400401007387 */ /* 0x0001e80000100a00 */
[----:B------:R2:W-:Y:S01]  /*4abb0*/  STL.64 [R1+0x348], R6 ;  /* 0x0003480601007387 */ /* 0x0005e20000100a00 */
[----:B0-----:R-:W-:Y:S02]  /*4abc0*/  MOV R5, R26 ;  /* 0x0000001a00057202 */ /* 0x001fe40000000f00 */
[----:B------:R-:W-:Y:S02]  /*4abd0*/  MOV R4, R27 ;  /* 0x0000001b00047202 */ /* 0x000fe40000000f00 */
[----:B------:R-:W3:Y:S04]  /*4abe0*/  LDL.LU.64 R26, [R1+0x3718] ;  /* 0x00371800011a7983 */ /* 0x000ee80000300a00 */
[----:B------:R-:W3:Y:S01]  /*4abf0*/  LDL.LU.64 R24, [R1+0x3710] ;  /* 0x0037100001187983 */ /* 0x000ee20000300a00 */
[----:B--2---:R-:W-:Y:S01]  /*4ac00*/  IMAD.MOV.U32 R7, RZ, RZ, R22 ;  /* 0x000000ffff077224 */ /* 0x004fe200078e0016 */
[----:B------:R-:W-:-:S02]  /*4ac10*/  MOV R6, R23 ;  /* 0x0000001700067202 */ /* 0x000fc40000000f00 */
[----:B----4-:R-:W-:Y:S02]  /*4ac20*/  MOV R18, R2 ;  /* 0x0000000200127202 */ /* 0x010fe40000000f00 */
[----:B------:R-:W-:Y:S01]  /*4ac30*/  MOV R19, R0 ;  /* 0x0000000000137202 */ /* 0x000fe20000000f00 */
[----:B---3--:R-:W-:Y:S01]  /*4ac40*/  HMMA.16816.F32.BF16 R24, R12, R22, R24 ;  /* 0x000000160c18723c */ /* 0x008fe20000041818 */
[----:B------:R-:W2:Y:S04]  /*4ac50*/  LDL.LU.64 R22, [R1+0x3708] ;  /* 0x0037080001167983 */ /* 0x000ea80000300a00 */
[----:B------:R-:W2:-:S15]  /*4ac60*/  LDL.LU.64 R20, [R1+0x3700] ;  /* 0x0037000001147983 */ /* 0x000e9e0000300a00 */
[----:B------:R-:W-:-:S03]  /*4ac70*/  NOP ;  /* 0x0000000000007918 */ /* 0x000fc60000000000 */
[----:B------:R-:W-:Y:S01]  /*4ac80*/  STL.64 [R1+0x330], R24 ;  /* 0x0003301801007387 */ /* 0x000fe20000100a00 */
[----:B------:R-:W-:Y:S02]  /*4ac90*/  MOV R2, R26 ;  /* 0x0000001a00027202 */ /* 0x000fe40000000f00 */
[----:B------:R-:W-:Y:S02]  /*4aca0*/  MOV R0, R27 ;  /* 0x0000001b00007202 */ /* 0x000fe40000000f00 */
[----:B------:R-:W2:Y:S04]  /*4acb0*/  LDL.LU.64 R26, [R1+0x36f8] ;  /* 0x0036f800011a7983 */ /* 0x000ea80000300a00 */
[----:B------:R-:W-:Y:S04]  /*4acc0*/  STL [R1+0x3554], R0 ;  /* 0x0035540001007387 */ /* 0x000fe80000100800 */
[----:B------:R0:W-:Y:S01]  /*4acd0*/  STL [R1+0x3550], R2 ;  /* 0x0035500201007387 */ /* 0x0001e20000100800 */
[----:B--2---:R-:W-:Y:S06]  /*4ace0*/  HMMA.16816.F32.BF16 R20, R12, R26, R20 ;  /* 0x0000001a0c14723c */ /* 0x004fec0000041814 */
[----:B0-----:R-:W-:Y:S01]  /*4acf0*/  MOV R2, R26 ;  /* 0x0000001a00027202 */ /* 0x001fe20000000f00 */
[----:B------:R-:W-:-:S15]  /*4ad00*/  IMAD.MOV.U32 R0, RZ, RZ, R27 ;  /* 0x000000ffff007224 */ /* 0x000fde00078e001b */
[----:B------:R-:W-:-:S01]  /*4ad10*/  NOP ;  /* 0x0000000000007918 */ /* 0x000fc20000000000 */
[----:B------:R-:W-:Y:S04]  /*4ad20*/  STL.64 [R1+0x410], R20 ;  /* 0x0004101401007387 */ /* 0x000fe80000100a00 */
[----:B------:R0:W-:Y:S04]  /*4ad30*/  STL.64 [R1+0x418], R22 ;  /* 0x0004181601007387 */ /* 0x0001e80000100a00 */
[----:B0-----:R-:W2:Y:S04]  /*4ad40*/  LDL.LU.64 R22, [R1+0x36f0] ;  /* 0x0036f00001167983 */ /* 0x001ea80000300a00 */
[----:B------:R-:W2:Y:S04]  /*4ad50*/  LDL.LU.64 R20, [R1+0x36e8] ;  /* 0x0036e80001147983 */ /* 0x000ea80000300a00 */
[----:B------:R-:W2:Y:S01]  /*4ad60*/  LDL.LU.64 R26, [R1+0x36e0] ;  /* 0x0036e000011a7983 */ /* 0x000ea20000300a00 */
[----:B------:R-:W-:Y:S01]  /*4ad70*/  MOV R10, R29 ;  /* 0x0000001d000a7202 */ /* 0x000fe20000000f00 */
[----:B------:R-:W-:Y:S01]  /*4ad80*/  IMAD.MOV.U32 R11, RZ, RZ, R28 ;  /* 0x000000ffff0b7224 */ /* 0x000fe200078e001c */
[----:B--2---:R-:W-:Y:S06]  /*4ad90*/  HMMA.16816.F32.BF16 R20, R12, R26, R20 ;  /* 0x0000001a0c14723c */ /* 0x004fec0000041814 */
[----:B------:R-:W-:-:S02]  /*4ada0*/  MOV R29, R26 ;  /* 0x0000001a001d7202 */ /* 0x000fc40000000f00 */
[----:B------:R-:W-:-:S15]  /*4adb0*/  MOV R28, R27 ;  /* 0x0000001b001c7202 */ /* 0x000fde0000000f00 */
[----:B------:R-:W-:Y:S04]  /*4adc0*/  STL.64 [R1+0x400], R20 ;  /* 0x0004001401007387 */ /* 0x000fe80000100a00 */
[----:B------:R0:W-:Y:S04]  /*4add0*/  STL.64 [R1+0x408], R22 ;  /* 0x0004081601007387 */ /* 0x0001e80000100a00 */
[----:B0-----:R-:W2:Y:S04]  /*4ade0*/  LDL.LU.64 R22, [R1+0x36d8] ;  /* 0x0036d80001167983 */ /* 0x001ea80000300a00 */
[----:B------:R-:W2:Y:S04]  /*4adf0*/  LDL.LU.64 R20, [R1+0x36d0] ;  /* 0x0036d00001147983 */ /* 0x000ea80000300a00 */
[----:B------:R-:W2:Y:S04]  /*4ae00*/  LDL.LU.64 R26, [R1+0x36c8] ;  /* 0x0036c800011a7983 */ /* 0x000ea80000300a00 */
[----:B------:R-:W3:Y:S01]  /*4ae10*/  LDL.LU.64 R24, [R1+0x36c0] ;  /* 0x0036c00001187983 */ /* 0x000ee20000300a00 */
[----:B--2---:R-:W-:-:S15]  /*4ae20*/  HMMA.16816.F32.BF16 R20, R12, R26, R20 ;  /* 0x0000001a0c14723c */ /* 0x004fde0000041814 */
[----:B------:R-:W-:-:S08]  /*4ae30*/  NOP ;  /* 0x0000000000007918 */ /* 0x000fd00000000000 */
[----:B------:R-:W-:Y:S04]  /*4ae40*/  STL.64 [R1+0x3f0], R20 ;  /* 0x0003f01401007387 */ /* 0x000fe80000100a00 */
[----:B------:R0:W-:Y:S04]  /*4ae50*/  STL.64 [R1+0x3f8], R22 ;  /* 0x0003f81601007387 */ /* 0x0001e80000100a00 */
[----:B0-----:R-:W2:Y:S04]  /*4ae60*/  LDL.LU.64 R22, [R1+0x36b8] ;  /* 0x0036b80001167983 */ /* 0x001ea80000300a00 */
[----:B------:R-:W4:Y:S04]  /*4ae70*/  LDL.LU.64 R20, [R1+0x36b0] ;  /* 0x0036b00001147983 */ /* 0x000f280000300a00 */
[----:B------:R-:W-:Y:S04]  /*4ae80*/  STL.64 [R1+0x3588], R26 ;  /* 0x0035881a01007387 */ /* 0x000fe80000100a00 */
[----:B---3--:R0:W-:Y:S04]  /*4ae90*/  STL.64 [R1+0x3580], R24 ;  /* 0x0035801801007387 */ /* 0x0081e80000100a00 */
[----:B0-----:R-:W3:Y:S04]  /*4aea0*/  LDL.LU R24, [R1+0x1b0] ;  /* 0x0001b00001187983 */ /* 0x001ee80000300800 */
[----:B------:R-:W3:Y:S04]  /*4aeb0*/  LDL.LU R25, [R1+0x1b4] ;  /* 0x0001b40001197983 */ /* 0x000ee80000300800 */
[----:B------:R-:W3:Y:S04]  /*4aec0*/  LDL.LU R26, [R1+0x1b8] ;  /* 0x0001b800011a7983 */ /* 0x000ee80000300800 */
[----:B------:R-:W3:Y:S01]  /*4aed0*/  LDL.LU R27, [R1+0x1bc] ;  /* 0x0001bc00011b7983 */ /* 0x000ee20000300800 */
[----:B--2---:R-:W-:-:S15]  /*4aee0*/  HMMA.16816.F32.BF16 R8, R12, R22, R8 ;  /* 0x000000160c08723c */ /* 0x004fde0000041808 */
[----:B------:R-:W-:-:S08]  /*4aef0*/  NOP ;  /* 0x0000000000007918 */ /* 0x000fd00000000000 */
[----:B------:R-:W-:Y:S04]  /*4af00*/  STL.64 [R1+0x3e0], R8 ;  /* 0x0003e00801007387 */ /* 0x000fe80000100a00 */
[----:B------:R0:W-:Y:S04]  /*4af10*/  STL.64 [R1+0x3e8], R10 ;  /* 0x0003e80a01007387 */ /* 0x0001e80000100a00 */
[----:B0-----:R-:W2:Y:S04]  /*4af20*/  LDL.LU.64 R10, [R1+0x36a8] ;  /* 0x0036a800010a7983 */ /* 0x001ea80000300a00 */
[----:B------:R-:W2:Y:S04]  /*4af30*/  LDL.LU.64 R8, [R1+0x36a0] ;  /* 0x0036a00001087983 */ /* 0x000ea80000300a00 */
[----:B------:R0:W-:Y:S04]  /*4af40*/  STL.64 [R1+0x3598], R22 ;  /* 0x0035981601007387 */ /* 0x0001e80000100a00 */
[----:B----4-:R-:W-:Y:S04]  /*4af50*/  STL.64 [R1+0x3590], R20 ;  /* 0x0035901401007387 */ /* 0x010fe80000100a00 */
[----:B0-----:R-:W2:Y:S02]  /*4af60*/  LDL.LU.64 R22, [R1+0x58] ;  /* 0x0000580001167983 */ /* 0x001ea40000300a00 */
[----:B--2---:R-:W-:-:S15]  /*4af70*/  HMMA.16816.F32.BF16 R8, R12, R22, R8 ;  /* 0x000000160c08723c */ /* 0x004fde0000041808 */
[----:B------:R-:W-:-:S08]  /*4af80*/  NOP ;  /* 0x0000000000007918 */ /* 0x000fd00000000000 */
[----:B------:R0:W-:Y:S04]  /*4af90*/  STL.64 [R1+0x3d0], R8 ;  /* 0x0003d00801007387 */ /* 0x0001e80000100a00 */
[----:B------:R-:W-:Y:S01]  /*4afa0*/  STL.64 [R1+0x3d8], R10 ;  /* 0x0003d80a01007387 */ /* 0x000fe20000100a00 */
[----:B0-----:R-:W-:Y:S02]  /*4afb0*/  MOV R9, R22 ;  /* 0x0000001600097202 */ /* 0x001fe40000000f00 */
[----:B------:R-:W-:-:S05]  /*4afc0*/  MOV R8, R23 ;  /* 0x0000001700087202 */ /* 0x000fca0000000f00 */
[----:B------:R3:W-:Y:S02]  /*4afd0*/  STL.64 [R1+0x35a0], R8 ;  /* 0x0035a00801007387 */ /* 0x0007e40000100a00 */
[----:B---3--:R-:W-:Y:S02]  /*4afe0*/  HMMA.16816.F32.BF16 R8, R12, R18, R24 ;  /* 0x000000120c08723c */ /* 0x008fe40000041818 */
[----:B------:R-:W2:-:S15]  /*4aff0*/  LDL.LU R24, [R1+0xf0] ;  /* 0x0000f00001187983 */ /* 0x000e9e0000300800 */
[----:B------:R-:W-:-:S06]  /*4b000*/  NOP ;  /* 0x0000000000007918 */ /* 0x000fcc0000000000 */
[----:B------:R-:W-:Y:S04]  /*4b010*/  STL.64 [R1+0x3c0], R8 ;  /* 0x0003c00801007387 */ /* 0x000fe80000100a00 */
[----:B------:R-:W-:Y:S04]  /*4b020*/  STL.64 [R1+0x3c8], R10 ;  /* 0x0003c80a01007387 */ /* 0x000fe80000100a00 */
[----:B------:R-:W2:Y:S04]  /*4b030*/  LDL.LU R25, [R1+0xf4] ;  /* 0x0000f40001197983 */ /* 0x000ea80000300800 */
[----:B------:R-:W3:Y:S04]  /*4b040*/  LDL.LU R26, [R1+0xf8] ;  /* 0x0000f800011a7983 */ /* 0x000ee80000300800 */
[----:B------:R-:W3:Y:S01]  /*4b050*/  LDL.LU R27, [R1+0xfc] ;  /* 0x0000fc00011b7983 */ /* 0x000ee20000300800 */
[----:B------:R-:W-:Y:S01]  /*4b060*/  IMAD.MOV.U32 R22, RZ, RZ, R2 ;  /* 0x000000ffff167224 */ /* 0x000fe200078e0002 */
[----:B------:R-:W-:-:S02]  /*4b070*/  MOV R23, R0 ;  /* 0x0000000000177202 */ /* 0x000fc40000000f00 */
[----:B---3--:R0:W-:Y:S04]  /*4b080*/  STL.64 [R1+0x35b0], R26 ;  /* 0x0035b01a01007387 */ /* 0x0081e80000100a00 */
[----:B--2---:R-:W-:Y:S04]  /*4b090*/  STL.64 [R1+0x35a8], R24 ;  /* 0x0035a81801007387 */ /* 0x004fe80000100a00 */
[----:B------:R1:W-:Y:S01]  /*4b0a0*/  STL.64 [R1+0x35b8], R22 ;  /* 0x0035b81601007387 */ /* 0x0003e20000100a00 */
[----:B0-----:R-:W-:Y:S02]  /*4b0b0*/  MOV R26, R7 ;  /* 0x00000007001a7202 */ /* 0x001fe40000000f00 */
[----:B------:R-:W-:-:S05]  /*4b0c0*/  MOV R27, R6 ;  /* 0x00000006001b7202 */ /* 0x000fca0000000f00 */
[----:B------:R0:W-:Y:S04]  /*4b0d0*/  STL.64 [R1+0x35c0], R26 ;  /* 0x0035c01a01007387 */ /* 0x0001e80000100a00 */
[----:B------:R-:W2:Y:S04]  /*4b0e0*/  LDL.LU R20, [R1+0x110] ;  /* 0x0001100001147983 */ /* 0x000ea80000300800 */
[----:B------:R-:W2:Y:S04]  /*4b0f0*/  LDL.LU R21, [R1+0x114] ;  /* 0x0001140001157983 */ /* 0x000ea80000300800 */
[----:B-1----:R-:W3:Y:S04]  /*4b100*/  LDL.LU R22, [R1+0x118] ;  /* 0x0001180001167983 */ /* 0x002ee80000300800 */
[----:B------:R-:W3:Y:S01]  /*4b110*/  LDL.LU R23, [R1+0x11c] ;  /* 0x00011c0001177983 */ /* 0x000ee20000300800 */
[----:B0-----:R-:W-:Y:S01]  /*4b120*/  MOV R26, R5 ;  /* 0x00000005001a7202 */ /* 0x001fe20000000f00 */
[----:B------:R-:W-:-:S02]  /*4b130*/  IMAD.MOV.U32 R27, RZ, RZ, R4 ;  /* 0x000000ffff1b7224 */ /* 0x000fc400078e0004 */
[----:B---3--:R-:W-:Y:S04]  /*4b140*/  STL.64 [R1+0x35d0], R22 ;  /* 0x0035d01601007387 */ /* 0x008fe80000100a00 */
[----:B--2---:R-:W-:Y:S04]  /*4b150*/  STL.64 [R1+0x35c8], R20 ;  /* 0x0035c81401007387 */ /* 0x004fe80000100a00 */
[----:B------:R0:W-:Y:S04]  /*4b160*/  STL.64 [R1+0x35e8], R26 ;  /* 0x0035e81a01007387 */ /* 0x0001e80000100a00 */
[----:B------:R-:W2:Y:S04]  /*4b170*/  LDL.LU R24, [R1+0x130] ;  /* 0x0001300001187983 */ /* 0x000ea80000300800 */
[----:B------:R-:W2:Y:S04]  /*4b180*/  LDL.LU R25, [R1+0x134] ;  /* 0x0001340001197983 */ /* 0x000ea80000300800 */
[----:B0-----:R-:W3:Y:S04]  /*4b190*/  LDL.LU R26, [R1+0x138] ;  /* 0x00013800011a7983 */ /* 0x001ee80000300800 */
[----:B------:R-:W3:Y:S04]  /*4b1a0*/  LDL.LU R27, [R1+0x13c] ;  /* 0x00013c00011b7983 */ /* 0x000ee80000300800 */
[----:B---3--:R-:W-:Y:S04]  /*4b1b0*/  STL.64 [R1+0x3600], R26 ;  /* 0x0036001a01007387 */ /* 0x008fe80000100a00 */
[----:B--2---:R0:W-:Y:S04]  /*4b1c0*/  STL.64 [R1+0x35f8], R24 ;  /* 0x0035f81801007387 */ /* 0x0041e80000100a00 */
[----:B0-----:R-:W2:Y:S04]  /*4b1d0*/  LDL.LU R24, [R1+0x140] ;  /* 0x0001400001187983 */ /* 0x001ea80000300800 */
[----:B------:R-:W2:Y:S04]  /*4b1e0*/  LDL.LU R25, [R1+0x144] ;  /* 0x0001440001197983 */ /* 0x000ea80000300800 */
[----:B------:R-:W3:Y:S04]  /*4b1f0*/  LDL.LU R26, [R1+0x148] ;  /* 0x00014800011a7983 */ /* 0x000ee80000300800 */
[----:B------:R-:W3:Y:S04]  /*4b200*/  LDL.LU R27, [R1+0x14c] ;  /* 0x00014c00011b7983 */ /* 0x000ee80000300800 */
[----:B---3--:R0:W-:Y:S04]  /*4b210*/  STL.64 [R1+0x3610], R26 ;  /* 0x0036101a01007387 */ /* 0x0081e80000100a00 */
[----:B--2---:R-:W-:Y:S04]  /*4b220*/  STL.64 [R1+0x3608], R24 ;  /* 0x0036081801007387 */ /* 0x004fe80000100a00 */
[----:B0-----:R-:W2:Y:S04]  /*4b230*/  LDL R26, [R1+0x88] ;  /* 0x00008800011a7983 */ /* 0x001ea80000100800 */
[----:B------:R-:W2:Y:S04]  /*4b240*/  LDL R27, [R1+0x8c] ;  /* 0x00008c00011b7983 */ /* 0x000ea80000100800 */
[----:B--2---:R0:W-:Y:S04]  /*4b250*/  STL.64 [R1+0x3620], R26 ;  /* 0x0036201a01007387 */ /* 0x0041e80000100a00 */
[----:B0-----:R-:W2:Y:S04]  /*4b260*/  LDL.LU.64 R26, [R1+0x98] ;  /* 0x00009800011a7983 */ /* 0x001ea80000300a00 */
[----:B--2---:R0:W-:Y:S04]  /*4b270*/  STL.64 [R1+0x3638], R26 ;  /* 0x0036381a01007387 */ /* 0x0041e80000100a00 */
[----:B0-----:R-:W2:Y:S04]  /*4b280*/  LDL R26, [R1+0xa8] ;  /* 0x0000a800011a7983 */ /* 0x001ea80000100800 */
[----:B------:R-:W2:Y:S04]  /*4b290*/  LDL R27, [R1+0xac] ;  /* 0x0000ac00011b7983 */ /* 0x000ea80000100800 */
[----:B--2---:R-:W-:Y:S04]  /*4b2a0*/  STL.64 [R1+0x3650], R26 ;  /* 0x0036501a01007387 */ /* 0x004fe80000100a00 */
[----:B------:R-:W2:Y:S04]  /*4b2b0*/  LDL.LU.64 R18, [R1+0x78] ;  /* 0x0000780001127983 */ /* 0x000ea80000300a00 */
[----:B--2---:R0:W-:Y:S04]  /*4b2c0*/  STL.64 [R1+0x3618], R18 ;  /* 0x0036181201007387 */ /* 0x0041e80000100a00 */
[----:B------:R-:W2:Y:S04]  /*4b2d0*/  LDL.LU R16, [R1+0x150] ;  /* 0x0001500001107983 */ /* 0x000ea80000300800 */
[----:B------:R-:W2:Y:S04]  /*4b2e0*/  LDL.LU R17, [R1+0x154] ;  /* 0x0001540001117983 */ /* 0x000ea80000300800 */
[----:B0-----:R-:W3:Y:S04]  /*4b2f0*/  LDL.LU R18, [R1+0x158] ;  /* 0x0001580001127983 */ /* 0x001ee80000300800 */
[----:B------:R-:W3:Y:S04]  /*4b300*/  LDL.LU R19, [R1+0x15c] ;  /* 0x00015c0001137983 */ /* 0x000ee80000300800 */
[----:B------:R-:W4:Y:S04]  /*4b310*/  LDL.LU.64 R26, [R1+0xb8] ;  /* 0x0000b800011a7983 */ /* 0x000f280000300a00 */
[----:B----4-:R0:W-:Y:S04]  /*4b320*/  STL.64 [R1+0x3668], R26 ;  /* 0x0036681a01007387 */ /* 0x0101e80000100a00 */
[----:B0-----:R-:W4:Y:S04]  /*4b330*/  LDL R26, [R1+0xc8] ;  /* 0x0000c800011a7983 */ /* 0x001f280000100800 */
[----:B------:R-:W4:Y:S04]  /*4b340*/  LDL R27, [R1+0xcc] ;  /* 0x0000cc00011b7983 */ /* 0x000f280000100800 */
[----:B----4-:R-:W-:Y:S04]  /*4b350*/  STL.64 [R1+0x3680], R26 ;  /* 0x0036801a01007387 */ /* 0x010fe80000100a00 */
[----:B---3--:R-:W-:Y:S04]  /*4b360*/  STL.64 [R1+0x3630], R18 ;  /* 0x0036301201007387 */ /* 0x008fe80000100a00 */
[----:B--2---:R0:W-:Y:S04]  /*4b370*/  STL.64 [R1+0x3628], R16 ;  /* 0x0036281001007387 */ /* 0x0041e80000100a00 */
[----:B0-----:R-:W2:Y:S04]  /*4b380*/  LDL.LU R16, [R1+0x160] ;  /* 0x0001600001107983 */ /* 0x001ea80000300800 */
[----:B------:R-:W2:Y:S04]  /*4b390*/  LDL.LU R17, [R1+0x164] ;  /* 0x0001640001117983 */ /* 0x000ea80000300800 */
[----:B------:R-:W3:Y:S04]  /*4b3a0*/  LDL.LU R18, [R1+0x168] ;  /* 0x0001680001127983 */ /* 0x000ee80000300800 */
[----:B------:R-:W3:Y:S04]  /*4b3b0*/  LDL.LU R19, [R1+0x16c] ;  /* 0x00016c0001137983 */ /* 0x000ee80000300800 */
[----:B------:R-:W4:Y:S04]  /*4b3c0*/  LDL.LU.64 R26, [R1+0xd8] ;  /* 0x0000d800011a7983 */ /* 0x000f280000300a00 */
        /* <DEDUP_REMOVED lines=24> */
[----:B------:R-:W3:Y:S04]  /*4b550*/  LDL.LU R20, [R1+0x120] ;  /* 0x0001200001147983 */ /* 0x000ee80000300800 */
[----:B------:R-:W3:Y:S04]  /*4b560*/  LDL.LU R21, [R1+0x124] ;  /* 0x0001240001157983 */ /* 0x000ee80000300800 */
[----:B------:R-:W3:Y:S04]  /*4b570*/  LDL.LU R22, [R1+0x128] ;  /* 0x0001280001167983 */ /* 0x000ee80000300800 */
[----:B------:R-:W3:Y:S04]  /*4b580*/  LDL.LU R23, [R1+0x12c] ;  /* 0x00012c0001177983 */ /* 0x000ee80000300800 */
[----:B------:R-:W3:Y:S04]  /*4b590*/  LDL.LU R8, [R1+0x100] ;  /* 0x0001000001087983 */ /* 0x000ee80000300800 */
[----:B------:R-:W3:Y:S04]  /*4b5a0*/  LDL.LU R9, [R1+0x104] ;  /* 0x0001040001097983 */ /* 0x000ee80000300800 */
[----:B------:R-:W3:Y:S01]  /*4b5b0*/  LDL.LU R10, [R1+0x108] ;  /* 0x00010800010a7983 */ /* 0x000ee20000300800 */
[----:B------:R-:W-:-:S03]  /*4b5c0*/  MOV R7, R3 ;  /* 0x0000000300077202 */ /* 0x000fc60000000f00 */
[----:B------:R-:W3:Y:S04]  /*4b5d0*/  LDL.LU R11, [R1+0x10c] ;  /* 0x00010c00010b7983 */ /* 0x000ee80000300800 */
[----:B------:R-:W3:Y:S04]  /*4b5e0*/  LDL.LU R4, [R1+0xe0] ;  /* 0x0000e00001047983 */ /* 0x000ee80000300800 */
[----:B------:R-:W3:Y:S04]  /*4b5f0*/  LDL.LU R5, [R1+0xe4] ;  /* 0x0000e40001057983 */ /* 0x000ee80000300800 */
[----:B------:R-:W3:Y:S04]  /*4b600*/  LDL.LU R6, [R1+0xe8] ;  /* 0x0000e80001067983 */ /* 0x000ee80000300800 */
[----:B------:R-:W3:Y:S01]  /*4b610*/  LDL.LU R3, [R1+0x3698] ;  /* 0x0036980001037983 */ /* 0x000ee20000300800 */
[----:B----4-:R-:W-:-:S02]  /*4b620*/  MOV R0, R26 ;  /* 0x0000001a00007202 */ /* 0x010fc40000000f00 */
[----:B------:R-:W-:Y:S01]  /*4b630*/  MOV R2, R27 ;  /* 0x0000001b00027202 */ /* 0x000fe20000000f00 */
[----:B--2---:R-:W-:-:S15]  /*4b640*/  HMMA.16816.F32.BF16 R16, R12, R26, R16 ;  /* 0x0000001a0c10723c */ /* 0x004fde0000041810 */
[----:B------:R-:W-:-:S08]  /*4b650*/  NOP ;  /* 0x0000000000007918 */ /* 0x000fd00000000000 */
[----:B------:R-:W-:Y:S04]  /*4b660*/  STL.64 [R1+0x3b0], R16 ;  /* 0x0003b01001007387 */ /* 0x000fe80000100a00 */
[----:B------:R0:W-:Y:S04]  /*4b670*/  STL.64 [R1+0x3b8], R18 ;  /* 0x0003b81201007387 */ /* 0x0001e80000100a00 */
[----:B0-----:R-:W2:Y:S04]  /*4b680*/  LDL.LU.64 R18, [R1+0x3690] ;  /* 0x0036900001127983 */ /* 0x001ea80000300a00 */
[----:B------:R-:W2:Y:S04]  /*4b690*/  LDL.LU.64 R16, [R1+0x3688] ;  /* 0x0036880001107983 */ /* 0x000ea80000300a00 */
[----:B------:R-:W2:Y:S04]  /*4b6a0*/  LDL.LU.64 R26, [R1+0x3680] ;  /* 0x00368000011a7983 */ /* 0x000ea80000300a00 */
[----:B------:R-:W-:Y:S04]  /*4b6b0*/  STL [R1+0x355c], R2 ;  /* 0x00355c0201007387 */ /* 0x000fe80000100800 */
[----:B------:R-:W-:Y:S01]  /*4b6c0*/  STL [R1+0x3558], R0 ;  /* 0x0035580001007387 */ /* 0x000fe20000100800 */
[----:B--2---:R-:W-:Y:S03]  /*4b6d0*/  HMMA.16816.F32.BF16 R24, R12, R26, R16 ;  /* 0x0000001a0c18723c */ /* 0x004fe60000041810 */
[----:B------:R-:W2:Y:S04]  /*4b6e0*/  LDL.LU.64 R18, [R1+0x3678] ;  /* 0x0036780001127983 */ /* 0x000ea80000300a00 */
[----:B------:R-:W2:-:S15]  /*4b6f0*/  LDL.LU.64 R16, [R1+0x3670] ;  /* 0x0036700001107983 */ /* 0x000e9e0000300a00 */
[----:B------:R-:W-:-:S01]  /*4b700*/  NOP ;  /* 0x0000000000007918 */ /* 0x000fc20000000000 */
[----:B------:R-:W-:Y:S04]  /*4b710*/  STL.64 [R1+0x3a0], R24 ;  /* 0x0003a01801007387 */ /* 0x000fe80000100a00 */
[----:B------:R0:W-:Y:S04]  /*4b720*/  STL.64 [R1+0x3a8], R26 ;  /* 0x0003a81a01007387 */ /* 0x0001e80000100a00 */
[----:B0-----:R-:W2:Y:S02]  /*4b730*/  LDL.LU.64 R26, [R1+0x3668] ;  /* 0x00366800011a7983 */ /* 0x001ea40000300a00 */
[----:B--2---:R-:W-:Y:S06]  /*4b740*/  HMMA.16816.F32.BF16 R16, R12, R26, R16 ;  /* 0x0000001a0c10723c */ /* 0x004fec0000041810 */
[----:B------:R-:W-:Y:S01]  /*4b750*/  MOV R2, R26 ;  /* 0x0000001a00027202 */ /* 0x000fe20000000f00 */
[----:B------:R-:W-:-:S15]  /*4b760*/  IMAD.MOV.U32 R0, RZ, RZ, R27 ;  /* 0x000000ffff007224 */ /* 0x000fde00078e001b */
[----:B------:R-:W-:-:S01]  /*4b770*/  NOP ;  /* 0x0000000000007918 */ /* 0x000fc20000000000 */
        /* <DEDUP_REMOVED lines=25> */
[----:B------:R-:W2:-:S15]  /*4b910*/  LDL.LU.64 R18, [R1+0x3618] ;  /* 0x0036180001127983 */ /* 0x000e9e0000300a00 */
[----:B------:R-:W-:-:S05]  /*4b920*/  NOP ;  /* 0x0000000000007918 */ /* 0x000fca0000000000 */
[----:B------:R-:W-:Y:S04]  /*4b930*/  STL.64 [R1+0x450], R24 ;  /* 0x0004501801007387 */ /* 0x000fe80000100a00 */
[----:B------:R0:W-:Y:S04]  /*4b940*/  STL.64 [R1+0x458], R26 ;  /* 0x0004581a01007387 */ /* 0x0001e80000100a00 */
[----:B0-----:R-:W4:Y:S04]  /*4b950*/  LDL.LU.64 R26, [R1+0x3610] ;  /* 0x00361000011a7983 */ /* 0x001f280000300a00 */
[----:B------:R-:W4:Y:S01]  /*4b960*/  LDL.LU.64 R24, [R1+0x3608] ;  /* 0x0036080001187983 */ /* 0x000f220000300a00 */
[----:B--2---:R-:W-:-:S02]  /*4b970*/  MOV R2, R18 ;  /* 0x0000001200027202 */ /* 0x004fc40000000f00 */
[----:B------:R-:W-:Y:S01]  /*4b980*/  MOV R0, R19 ;  /* 0x0000001300007202 */ /* 0x000fe20000000f00 */
[----:B----4-:R-:W-:-:S15]  /*4b990*/  HMMA.16816.F32.BF16 R24, R12, R18, R24 ;  /* 0x000000120c18723c */ /* 0x010fde0000041818 */
[----:B------:R-:W-:-:S08]  /*4b9a0*/  NOP ;  /* 0x0000000000007918 */ /* 0x000fd00000000000 */
[----:B------:R-:W-:Y:S04]  /*4b9b0*/  STL.64 [R1+0x440], R24 ;  /* 0x0004401801007387 */ /* 0x000fe80000100a00 */
[----:B------:R0:W-:Y:S04]  /*4b9c0*/  STL.64 [R1+0x448], R26 ;  /* 0x0004481a01007387 */ /* 0x0001e80000100a00 */
[----:B0-----:R-:W2:Y:S04]  /*4b9d0*/  LDL.LU.64 R26, [R1+0x3600] ;  /* 0x00360000011a7983 */ /* 0x001ea80000300a00 */
[----:B------:R-:W2:Y:S04]  /*4b9e0*/  LDL.LU.64 R24, [R1+0x35f8] ;  /* 0x0035f80001187983 */ /* 0x000ea80000300a00 */
[----:B------:R-:W2:Y:S02]  /*4b9f0*/  LDL.LU.64 R18, [R1+0x35f0] ;  /* 0x0035f00001127983 */ /* 0x000ea40000300a00 */
[----:B--2---:R-:W-:Y:S02]  /*4ba00*/  HMMA.16816.F32.BF16 R12, R12, R18, R24 ;  /* 0x000000120c0c723c */ /* 0x004fe40000041818 */
[----:B------:R-:W3:Y:S04]  /*4ba10*/  LDL.LU.64 R26, [R1+0x35e8] ;  /* 0x0035e800011a7983 */ /* 0x000ee80000300a00 */
[----:B------:R-:W3:Y:S04]  /*4ba20*/  LDL.LU.64 R18, [R1+0x35e0] ;  /* 0x0035e00001127983 */ /* 0x000ee80000300a00 */
[----:B------:R-:W3:-:S13]  /*4ba30*/  LDL.LU.64 R16, [R1+0x35d8] ;  /* 0x0035d80001107983 */ /* 0x000eda0000300a00 */
[----:B------:R-:W-:Y:S04]  /*4ba40*/  STL.64 [R1+0x360], R12 ;  /* 0x0003600c01007387 */ /* 0x000fe80000100a00 */
[----:B------:R-:W-:Y:S01]  /*4ba50*/  STL.64 [R1+0x368], R14 ;  /* 0x0003680e01007387 */ /* 0x000fe20000100a00 */
[----:B---3--:R-:W-:Y:S03]  /*4ba60*/  HMMA.16816.F32.BF16 R24, R16, R26, R20 ;  /* 0x0000001a1018723c */ /* 0x008fe60000041814 */
[----:B------:R-:W2:Y:S04]  /*4ba70*/  LDL.LU.64 R22, [R1+0x35d0] ;  /* 0x0035d00001167983 */ /* 0x000ea80000300a00 */
[----:B------:R-:W2:-:S15]  /*4ba80*/  LDL.LU.64 R20, [R1+0x35c8] ;  /* 0x0035c80001147983 */ /* 0x000e9e0000300a00 */
[----:B------:R-:W-:-:S01]  /*4ba90*/  NOP ;  /* 0x0000000000007918 */ /* 0x000fc20000000000 */
[----:B------:R-:W-:Y:S04]  /*4baa0*/  STL.64 [R1+0x320], R24 ;  /* 0x0003201801007387 */ /* 0x000fe80000100a00 */
[----:B------:R0:W-:Y:S04]  /*4bab0*/  STL.64 [R1+0x328], R26 ;  /* 0x0003281a01007387 */ /* 0x0001e80000100a00 */
[----:B0-----:R-:W2:Y:S02]  /*4bac0*/  LDL.LU.64 R26, [R1+0x35c0] ;  /* 0x0035c000011a7983 */ /* 0x001ea40000300a00 */
[----:B--2---:R-:W-:Y:S02]  /*4bad0*/  HMMA.16816.F32.BF16 R24, R16, R26, R20 ;  /* 0x0000001a1018723c */ /* 0x004fe40000041814 */
[----:B------:R-:W2:-:S15]  /*4bae0*/  LDL.LU.64 R22, [R1+0x35b8] ;  /* 0x0035b80001167983 */ /* 0x000e9e0000300a00 */
[----:B------:R-:W-:-:S06]  /*4baf0*/  NOP ;  /* 0x0000000000007918 */ /* 0x000fcc0000000000 */
[----:B------:R-:W-:Y:S04]  /*4bb00*/  STL.64 [R1+0x310], R24 ;  /* 0x0003101801007387 */ /* 0x000fe80000100a00 */
[----:B------:R0:W-:Y:S04]  /*4bb10*/  STL.64 [R1+0x318], R26 ;  /* 0x0003181a01007387 */ /* 0x0001e80000100a00 */
[----:B0-----:R-:W3:Y:S04]  /*4bb20*/  LDL.LU.64 R26, [R1+0x35b0] ;  /* 0x0035b000011a7983 */ /* 0x001ee80000300a00 */
[----:B------:R-:W3:Y:S01]  /*4bb30*/  LDL.LU.64 R24, [R1+0x35a8] ;  /* 0x0035a80001187983 */ /* 0x000ee20000300a00 */
[----:B------:R-:W-:Y:S01]  /*4bb40*/  IMAD.MOV.U32 R14, RZ, RZ, R29 ;  /* 0x000000ffff0e7224 */ /* 0x000fe200078e001d */
[----:B------:R-:W-:Y:S01]  /*4bb50*/  MOV R15, R28 ;  /* 0x0000001c000f7202 */ /* 0x000fe20000000f00 */
[----:B--2---:R-:W-:Y:S01]  /*4bb60*/  HMMA.16816.F32.BF16 R20, R16, R22, R8 ;  /* 0x000000161014723c */ /* 0x004fe20000041808 */
[----:B------:R-:W2:-:S15]  /*4bb70*/  LDL.LU.64 R8, [R1+0x35a0] ;  /* 0x0035a00001087983 */ /* 0x000e9e0000300a00 */
[----:B------:R-:W-:-:S07]  /*4bb80*/  NOP ;  /* 0x0000000000007918 */ /* 0x000fce0000000000 */
[----:B------:R-:W-:Y:S04]  /*4bb90*/  STL.64 [R1+0x300], R20 ;  /* 0x0003001401007387 */ /* 0x000fe80000100a00 */
[----:B------:R0:W-:Y:S04]  /*4bba0*/  STL.64 [R1+0x308], R22 ;  /* 0x0003081601007387 */ /* 0x0001e80000100a00 */
[----:B0-----:R-:W4:Y:S01]  /*4bbb0*/  LDL.LU.64 R22, [R1+0x3598] ;  /* 0x0035980001167983 */ /* 0x001f220000300a00 */
[----:B---3--:R-:W-:Y:S03]  /*4bbc0*/  HMMA.16816.F32.BF16 R12, R16, R14, R24 ;  /* 0x0000000e100c723c */ /* 0x008fe60000041818 */
[----:B------:R-:W3:Y:S04]  /*4bbd0*/  LDL.LU.64 R20, [R1+0x3590] ;  /* 0x0035900001147983 */ /* 0x000ee80000300a00 */
[----:B------:R-:W2:Y:S04]  /*4bbe0*/  LDL.LU.64 R26, [R1+0x3588] ;  /* 0x00358800011a7983 */ /* 0x000ea80000300a00 */
[----:B------:R-:W3:-:S13]  /*4bbf0*/  LDL.LU.64 R24, [R1+0x3580] ;  /* 0x0035800001187983 */ /* 0x000eda0000300a00 */
[----:B------:R-:W-:Y:S02]  /*4bc00*/  MOV R28, R15 ;  /* 0x0000000f001c7202 */ /* 0x000fe40000000f00 */
[----:B------:R-:W-:Y:S01]  /*4bc10*/  MOV R29, R14 ;  /* 0x0000000e001d7202 */ /* 0x000fe20000000f00 */
[----:B------:R0:W-:Y:S04]  /*4bc20*/  STL.64 [R1+0x2f0], R12 ;  /* 0x0002f00c01007387 */ /* 0x0001e80000100a00 */
[----:B------:R-:W-:Y:S04]  /*4bc30*/  STL [R1+0x33a4], R28 ;  /* 0x0033a41c01007387 */ /* 0x000fe80000100800 */
[----:B------:R-:W-:Y:S01]  /*4bc40*/  STL [R1+0x33a0], R29 ;  /* 0x0033a01d01007387 */ /* 0x000fe20000100800 */
[----:B--2---:R-:W-:-:S15]  /*4bc50*/  HMMA.16816.F32.BF16 R4, R16, R26, R4 ;  /* 0x0000001a1004723c */ /* 0x004fde0000041804 */
[----:B------:R-:W-:-:S08]  /*4bc60*/  NOP ;  /* 0x0000000000007918 */ /* 0x000fd00000000000 */
[----:B------:R1:W-:Y:S01]  /*4bc70*/  STL [R1+0x2e0], R4 ;  /* 0x0002e00401007387 */ /* 0x0003e20000100800 */
[----:B0-----:R-:W-:Y:S01]  /*4bc80*/  IMAD.MOV.U32 R13, RZ, RZ, R6 ;  /* 0x000000ffff0d7224 */ /* 0x001fe200078e0006 */
[----:B------:R-:W-:Y:S02]  /*4bc90*/  MOV R12, R7 ;  /* 0x00000007000c7202 */ /* 0x000fe40000000f00 */
[----:B------:R-:W-:Y:S01]  /*4bca0*/  MOV R14, R5 ;  /* 0x00000005000e7202 */ /* 0x000fe20000000f00 */
[----:B------:R-:W4:Y:S04]  /*4bcb0*/  LDL.LU.64 R6, [R1+0x3578] ;  /* 0x0035780001067983 */ /* 0x000f280000300a00 */
[----:B-1----:R-:W4:Y:S04]  /*4bcc0*/  LDL.LU.64 R4, [R1+0x3570] ;  /* 0x0035700001047983 */ /* 0x002f280000300a00 */
[----:B------:R-:W-:Y:S04]  /*4bcd0*/  STL [R1+0x33ac], R13 ;  /* 0x0033ac0d01007387 */ /* 0x000fe80000100800 */
[----:B------:R-:W-:Y:S01]  /*4bce0*/  STL [R1+0x33a8], R14 ;  /* 0x0033a80e01007387 */ /* 0x000fe20000100800 */
[----:B----4-:R-:W-:-:S15]  /*4bcf0*/  HMMA.16816.F32.BF16 R4, R16, R22, R4 ;  /* 0x000000161004723c */ /* 0x010fde0000041804 */
[----:B------:R-:W-:-:S08]  /*4bd00*/  NOP ;  /* 0x0000000000007918 */ /* 0x000fd00000000000 */
[----:B------:R-:W-:Y:S04]  /*4bd10*/  STL.64 [R1+0x2d0], R4 ;  /* 0x0002d00401007387 */ /* 0x000fe80000100a00 */
[----:B------:R0:W-:Y:S04]  /*4bd20*/  STL.64 [R1+0x2d8], R6 ;  /* 0x0002d80601007387 */ /* 0x0001e80000100a00 */
[----:B0-----:R-:W2:Y:S01]  /*4bd30*/  LDL.LU R7, [R1+0x4a0] ;  /* 0x0004a00001077983 */ /* 0x001ea20000300800 */
[----:B------:R-:W-:Y:S02]  /*4bd40*/  MOV R26, R9 ;  /* 0x00000009001a7202 */ /* 0x000fe40000000f00 */
[----:B------:R-:W-:Y:S01]  /*4bd50*/  MOV R27, R8 ;  /* 0x00000008001b7202 */ /* 0x000fe20000000f00 */
[----:B---3--:R-:W-:Y:S01]  /*4bd60*/  IMAD.MOV.U32 R23, RZ, RZ, R24 ;  /* 0x000000ffff177224 */ /* 0x008fe200078e0018 */
[----:B------:R-:W-:Y:S01]  /*4bd70*/  MOV R22, R25 ;  /* 0x0000001900167202 */ /* 0x000fe20000000f00 */
[----:B--2---:R-:W0:Y:S04]  /*4bd80*/  LDSM.16.M88.4 R8, [R7+UR6+0x28080] ;  /* 0x028080060708783b */ /* 0x004e280008000200 */
[----:B------:R-:W-:Y:S04]  /*4bd90*/  STL [R1+0x3530], R7 ;  /* 0x0035300701007387 */ /* 0x000fe80000100800 */
[----:B------:R-:W1:Y:S04]  /*4bda0*/  LDSM.16.M88.4 R4, [R3+UR6+0x80] ;  /* 0x000080060304783b */ /* 0x000e680008000200 */
[----:B0-----:R-:W-:Y:S04]  /*4bdb0*/  STL.64 [R1+0x3478], R10 ;  /* 0x0034780a01007387 */ /* 0x001fe80000100a00 */
[----:B------:R-:W-:Y:S04]  /*4bdc0*/  STL.64 [R1+0x3470], R8 ;  /* 0x0034700801007387 */ /* 0x000fe80000100a00 */
[----:B------:R-:W0:Y:S04]  /*4bdd0*/  LDSM.16.M88.4 R8, [R3+UR6+0x2080] ;  /* 0x002080060308783b */ /* 0x000e280008000200 */
[----:B-1----:R-:W-:Y:S04]  /*4bde0*/  STL.64 [R1+0x130], R4 ;  /* 0x0001300401007387 */ /* 0x002fe80000100a00 */
[----:B------:R1:W-:Y:S02]  /*4bdf0*/  STL.64 [R1+0x138], R6 ;  /* 0x0001380601007387 */ /* 0x0003e40000100a00 */
[----:B-1----:R-:W-:Y:S06]  /*4be00*/  HMMA.16816.F32.BF16 R4, R16, R26, R20 ;  /* 0x0000001a1004723c */ /* 0x002fec0000041814 */
[----:B------:R-:W-:Y:S04]  /*4be10*/  STL.64 [R1+0x3548], R18 ;  /* 0x0035481201007387 */ /* 0x000fe80000100a00 */
[----:B------:R-:W-:Y:S04]  /*4be20*/  LDSM.16.M88.4 R24, [R3+UR6+0x6080] ;  /* 0x006080060318783b */ /* 0x000fe80008000200 */
[----:B------:R-:W-:Y:S04]  /*4be30*/  LDSM.16.M88.4 R20, [R3+UR6+0x8080] ;  /* 0x008080060314783b */ /* 0x000fe80008000200 */
[----:B0-----:R-:W-:Y:S04]  /*4be40*/  STL.64 [R1+0x120], R8 ;  /* 0x0001200801007387 */ /* 0x001fe80000100a00 */
[----:B------:R-:W-:Y:S04]  /*4be50*/  STL.64 [R1+0x128], R10 ;  /* 0x0001280a01007387 */ /* 0x000fe80000100a00 */
[----:B------:R-:W-:Y:S04]  /*4be60*/  STL.64 [R1+0x3540], R16 ;  /* 0x0035401001007387 */ /* 0x000fe80000100a00 */
[----:B------:R-:W-:Y:S04]  /*4be70*/  STL.64 [R1+0x1b0], R4 ;  /* 0x0001b00401007387 */ /* 0x000fe80000100a00 */
[----:B------:R-:W-:Y:S04]  /*4be80*/  STL.64 [R1+0x1b8], R6 ;  /* 0x0001b80601007387 */ /* 0x000fe80000100a00 */
[----:B------:R-:W2:Y:S04]  /*4be90*/  LDL.LU R15, [R1+0x474] ;  /* 0x00047400010f7983 */ /* 0x000ea80000300800 */
[----:B------:R-:W0:Y:S04]  /*4bea0*/  LDSM.16.M88.4 R4, [R3+UR6+0x4080] ;  /* 0x004080060304783b */ /* 0x000e280008000200 */
[----:B------:R-:W1:Y:S04]  /*4beb0*/  LDSM.16.M88.4 R8, [R3+UR6+0xa080] ;  /* 0x00a080060308783b */ /* 0x000e680008000200 */
[----:B------:R-:W-:Y:S04]  /*4bec0*/  LDSM.16.M88.4 R16, [R3+UR6+0x10080] ;  /* 0x010080060310783b */ /* 0x000fe80008000200 */
[----:B--2---:R-:W-:Y:S04]  /*4bed0*/  STL [R1+0x3484], R15 ;  /* 0x0034840f01007387 */ /* 0x004fe80000100800 */
[----:B------:R-:W-:Y:S04]  /*4bee0*/  STL [R1+0x3480], R12 ;  /* 0x0034800c01007387 */ /* 0x000fe80000100800 */
[----:B0-----:R-:W-:Y:S04]  /*4bef0*/  STL.64 [R1+0x110], R4 ;  /* 0x0001100401007387 */ /* 0x001fe80000100a00 */
[----:B------:R-:W-:Y:S04]  /*4bf00*/  STL.64 [R1+0x118], R6 ;  /* 0x0001180601007387 */ /* 0x000fe80000100a00 */
[----:B------:R-:W0:Y:S04]  /*4bf10*/  LDSM.16.M88.4 R4, [R3+UR6+0xc080] ;  /* 0x00c080060304783b */ /* 0x000e280008000200 */
[----:B------:R-:W-:Y:S04]  /*4bf20*/  STL.64 [R1+0x108], R26 ;  /* 0x0001081a01007387 */ /* 0x000fe80000100a00 */
[----:B-1----:R-:W-:Y:S04]  /*4bf30*/  STL.64 [R1+0xe0], R8 ;  /* 0x0000e00801007387 */ /* 0x002fe80000100a00 */
[----:B------:R1:W-:Y:S04]  /*4bf40*/  STL.64 [R1+0xe8], R10 ;  /* 0x0000e80a01007387 */ /* 0x0003e80000100a00 */
[----:B------:R-:W-:Y:S04]  /*4bf50*/  STL.64 [R1+0x3460], R24 ;  /* 0x0034601801007387 */ /* 0x000fe80000100a00 */
[----:B0-----:R-:W-:Y:S04]  /*4bf60*/  STL.64 [R1+0x140], R4 ;  /* 0x0001400401007387 */ /* 0x001fe80000100a00 */
[----:B------:R-:W-:Y:S04]  /*4bf70*/  STL.64 [R1+0x148], R6 ;  /* 0x0001480601007387 */ /* 0x000fe80000100a00 */
[----:B------:R-:W0:Y:S04]  /*4bf80*/  LDSM.16.M88.4 R4, [R3+UR6+0xe080] ;  /* 0x00e080060304783b */ /* 0x000e280008000200 */
[----:B-1----:R-:W2:Y:S04]  /*4bf90*/  LDL.LU R10, [R1+0x68] ;  /* 0x00006800010a7983 */ /* 0x002ea80000300800 */
[----:B0-----:R-:W-:Y:S04]  /*4bfa0*/  STL.64 [R1+0x1e0], R4 ;  /* 0x0001e00401007387 */ /* 0x001fe80000100a00 */
[----:B------:R-:W-:Y:S04]  /*4bfb0*/  STL.64 [R1+0x1e8], R6 ;  /* 0x0001e80601007387 */ /* 0x000fe80000100a00 */
[----:B------:R-:W2:Y:S04]  /*4bfc0*/  LDL.LU R11, [R1+0x6c] ;  /* 0x00006c00010b7983 */ /* 0x000ea80000300800 */
[----:B--2---:R0:W-:Y:S04]  /*4bfd0*/  STL.64 [R1+0x3488], R10 ;  /* 0x0034880a01007387 */ /* 0x0041e80000100a00 */
[----:B------:R-:W2:Y:S04]  /*4bfe0*/  LDL.LU R12, [R1+0x350] ;  /* 0x00035000010c7983 */ /* 0x000ea80000300800 */
[----:B------:R-:W2:Y:S04]  /*4bff0*/  LDL.LU R13, [R1+0x354] ;  /* 0x00035400010d7983 */ /* 0x000ea80000300800 */
[----:B------:R-:W3:Y:S04]  /*4c000*/  LDL.LU R14, [R1+0x358] ;  /* 0x00035800010e7983 */ /* 0x000ee80000300800 */
[----:B------:R-:W3:Y:S01]  /*4c010*/  LDL.LU R15, [R1+0x35c] ;  /* 0x00035c00010f7983 */ /* 0x000ee20000300800 */
[----:B0-----:R-:W-:-:S02]  /*4c020*/  MOV R10, R2 ;  /* 0x00000002000a7202 */ /* 0x001fc40000000f00 */
[----:B------:R-:W-:Y:S01]  /*4c030*/  MOV R11, R0 ;  /* 0x00000000000b7202 */ /* 0x000fe20000000f00 */
[----:B---3--:R-:W-:Y:S04]  /*4c040*/  STL.64 [R1+0x3498], R14 ;  /* 0x0034980e01007387 */ /* 0x008fe80000100a00 */
[----:B--2---:R0:W-:Y:S04]  /*4c050*/  STL.64 [R1+0x3490], R12 ;  /* 0x0034900c01007387 */ /* 0x0041e80000100a00 */
[----:B------:R-:W2:Y:S04]  /*4c060*/  LDL.LU R2, [R1+0x356c] ;  /* 0x00356c0001027983 */ /* 0x000ea80000300800 */
[----:B------:R-:W3:Y:S04]  /*4c070*/  LDL.LU R0, [R1+0x3568] ;  /* 0x0035680001007983 */ /* 0x000ee80000300800 */
[----:B------:R1:W-:Y:S04]  /*4c080*/  STL.64 [R1+0x34a0], R10 ;  /* 0x0034a00a01007387 */ /* 0x0003e80000100a00 */
[----:B0-----:R-:W4:Y:S04]  /*4c090*/  LDL.LU R12, [R1+0x420] ;  /* 0x00042000010c7983 */ /* 0x001f280000300800 */
[----:B------:R-:W4:Y:S04]  /*4c0a0*/  LDL.LU R13, [R1+0x424] ;  /* 0x00042400010d7983 */ /* 0x000f280000300800 */
[----:B------:R-:W2:Y:S04]  /*4c0b0*/  LDL.LU R14, [R1+0x428] ;  /* 0x00042800010e7983 */ /* 0x000ea80000300800 */
[----:B------:R-:W2:Y:S04]  /*4c0c0*/  LDL.LU R15, [R1+0x42c] ;  /* 0x00042c00010f7983 */ /* 0x000ea80000300800 */
[----:B--2---:R-:W-:Y:S04]  /*4c0d0*/  STL.64 [R1+0x34b0], R14 ;  /* 0x0034b00e01007387 */ /* 0x004fe80000100a00 */
[----:B----4-:R-:W-:Y:S04]  /*4c0e0*/  STL.64 [R1+0x34a8], R12 ;  /* 0x0034a80c01007387 */ /* 0x010fe80000100a00 */
[----:B-1----:R-:W2:Y:S04]  /*4c0f0*/  LDL.LU R10, [R1+0x88] ;  /* 0x00008800010a7983 */ /* 0x002ea80000300800 */
[----:B------:R-:W2:Y:S04]  /*4c100*/  LDL.LU R11, [R1+0x8c] ;  /* 0x00008c00010b7983 */ /* 0x000ea80000300800 */
[----:B--2---:R3:W-:Y:S02]  /*4c110*/  STL.64 [R1+0x34b8], R10 ;  /* 0x0034b80a01007387 */ /* 0x0047e40000100a00 */
[----:B---3--:R-:W-:-:S02]  /*4c120*/  MOV R10, R0 ;  /* 0x00000000000a7202 */ /* 0x008fc40000000f00 */
[----:B------:R-:W-:Y:S01]  /*4c130*/  MOV R11, R2 ;  /* 0x00000002000b7202 */ /* 0x000fe20000000f00 */
[----:B------:R-:W2:Y:S04]  /*4c140*/  LDL.LU R0, [R1+0x3564] ;  /* 0x0035640001007983 */ /* 0x000ea80000300800 */
[----:B------:R-:W3:Y:S04]  /*4c150*/  LDL.LU R2, [R1+0x3560] ;  /* 0x0035600001027983 */ /* 0x000ee80000300800 */
[----:B------:R0:W-:Y:S04]  /*4c160*/  STL.64 [R1+0x34d0], R10 ;  /* 0x0034d00a01007387 */ /* 0x0001e80000100a00 */
[----:B------:R-:W4:Y:S04]  /*4c170*/  LDL.LU R12, [R1+0x430] ;  /* 0x00043000010c7983 */ /* 0x000f280000300800 */
[----:B------:R-:W4:Y:S04]  /*4c180*/  LDL.LU R13, [R1+0x434] ;  /* 0x00043400010d7983 */ /* 0x000f280000300800 */
[----:B------:R-:W2:Y:S04]  /*4c190*/  LDL.LU R14, [R1+0x438] ;  /* 0x00043800010e7983 */ /* 0x000ea80000300800 */
[----:B------:R-:W2:Y:S04]  /*4c1a0*/  LDL.LU R15, [R1+0x43c] ;  /* 0x00043c00010f7983 */ /* 0x000ea80000300800 */
[----:B0-----:R-:W3:Y:S04]  /*4c1b0*/  LDL.LU R10, [R1+0xa8] ;  /* 0x0000a800010a7983 */ /* 0x001ee80000300800 */
[----:B------:R-:W3:Y:S04]  /*4c1c0*/  LDL.LU R11, [R1+0xac] ;  /* 0x0000ac00010b7983 */ /* 0x000ee80000300800 */
[----:B---3--:R-:W-:Y:S04]  /*4c1d0*/  STL.64 [R1+0x34e8], R10 ;  /* 0x0034e80a01007387 */ /* 0x008fe80000100a00 */
[----:B--2---:R-:W-:Y:S04]  /*4c1e0*/  STL.64 [R1+0x34c8], R14 ;  /* 0x0034c80e01007387 */ /* 0x004fe80000100a00 */
[----:B----4-:R0:W-:Y:S04]  /*4c1f0*/  STL.64 [R1+0x34c0], R12 ;  /* 0x0034c00c01007387 */ /* 0x0101e80000100a00 */
[----:B0-----:R-:W2:Y:S04]  /*4c200*/  LDL.LU R12, [R1+0x270] ;  /* 0x00027000010c7983 */ /* 0x001ea80000300800 */
[----:B------:R-:W2:Y:S04]  /*4c210*/  LDL.LU R13, [R1+0x274] ;  /* 0x00027400010d7983 */ /* 0x000ea80000300800 */
[----:B------:R-:W3:Y:S04]  /*4c220*/  LDL.LU R14, [R1+0x278] ;  /* 0x00027800010e7983 */ /* 0x000ee80000300800 */
[----:B------:R-:W3:Y:S01]  /*4c230*/  LDL.LU R15, [R1+0x27c] ;  /* 0x00027c00010f7983 */ /* 0x000ee20000300800 */
[----:B------:R-:W-:Y:S01]  /*4c240*/  IMAD.MOV.U32 R10, RZ, RZ, R2 ;  /* 0x000000ffff0a7224 */ /* 0x000fe200078e0002 */
[----:B------:R-:W-:-:S02]  /*4c250*/  MOV R11, R0 ;  /* 0x00000000000b7202 */ /* 0x000fc40000000f00 */
[----:B------:R-:W4:Y:S04]  /*4c260*/  LDL.LU R2, [R1+0x355c] ;  /* 0x00355c0001027983 */ /* 0x000f280000300800 */
[----:B------:R-:W4:Y:S04]  /*4c270*/  LDL.LU R0, [R1+0x3558] ;  /* 0x0035580001007983 */ /* 0x000f280000300800 */
        /* <DEDUP_REMOVED lines=10> */
[----:B------:R-:W2:Y:S04]  /*4c320*/  LDL.LU R7, [R1+0x4c] ;  /* 0x00004c0001077983 */ /* 0x000ea80000300800 */
[----:B----4-:R-:W-:Y:S04]  /*4c330*/  STL.64 [R1+0x3518], R10 ;  /* 0x0035180a01007387 */ /* 0x010fe80000100a00 */
[----:B---3--:R-:W-:Y:S04]  /*4c340*/  STL.64 [R1+0x34f8], R14 ;  /* 0x0034f80e01007387 */ /* 0x008fe80000100a00 */
[----:B--2---:R0:W-:Y:S04]  /*4c350*/  STL.64 [R1+0x34f0], R12 ;  /* 0x0034f00c01007387 */ /* 0x0041e80000100a00 */
[----:B0-----:R-:W2:Y:S04]  /*4c360*/  LDL.LU R12, [R1+0x290] ;  /* 0x00029000010c7983 */ /* 0x001ea80000300800 */
[----:B------:R-:W2:Y:S04]  /*4c370*/  LDL.LU R13, [R1+0x294] ;  /* 0x00029400010d7983 */ /* 0x000ea80000300800 */
[----:B------:R-:W3:Y:S04]  /*4c380*/  LDL.LU R14, [R1+0x298] ;  /* 0x00029800010e7983 */ /* 0x000ee80000300800 */
[----:B------:R-:W3:Y:S01]  /*4c390*/  LDL.LU R15, [R1+0x29c] ;  /* 0x00029c00010f7983 */ /* 0x000ee20000300800 */
[----:B------:R-:W-:-:S02]  /*4c3a0*/  MOV R10, R0 ;  /* 0x00000000000a7202 */ /* 0x000fc40000000f00 */
[----:B------:R-:W-:Y:S01]  /*4c3b0*/  MOV R11, R2 ;  /* 0x00000002000b7202 */ /* 0x000fe20000000f00 */
[----:B------:R-:W4:Y:S04]  /*4c3c0*/  LDL.LU R0, [R1+0x3554] ;  /* 0x0035540001007983 */ /* 0x000f280000300800 */
[----:B------:R-:W4:Y:S04]  /*4c3d0*/  LDL.LU R2, [R1+0x3550] ;  /* 0x0035500001027983 */ /* 0x000f280000300800 */
[----:B------:R0:W-:Y:S04]  /*4c3e0*/  STL.64 [R1+0x3538], R10 ;  /* 0x0035380a01007387 */ /* 0x0001e80000100a00 */
[----:B------:R-:W4:Y:S04]  /*4c3f0*/  LDL.LU R8, [R1+0x2c0] ;  /* 0x0002c00001087983 */ /* 0x000f280000300800 */
[----:B------:R-:W4:Y:S04]  /*4c400*/  LDL.LU R9, [R1+0x2c4] ;  /* 0x0002c40001097983 */ /* 0x000f280000300800 */
[----:B0-----:R-:W4:Y:S04]  /*4c410*/  LDL.LU R10, [R1+0x2c8] ;  /* 0x0002c800010a7983 */ /* 0x001f280000300800 */
[----:B------:R-:W4:Y:S04]  /*4c420*/  LDL.LU R11, [R1+0x2cc] ;  /* 0x0002cc00010b7983 */ /* 0x000f280000300800 */
        /* <DEDUP_REMOVED lines=16> */
[----:B------:R-:W-:Y:S04]  /*4c530*/  STL.64 [R1+0xf8], R22 ;  /* 0x0000f81601007387 */ /* 0x000fe80000100a00 */
[----:B------:R0:W-:Y:S04]  /*4c540*/  STL.64 [R1+0x3468], R20 ;  /* 0x0034681401007387 */ /* 0x0001e80000100a00 */
[----:B0-----:R-:W3:Y:S04]  /*4c550*/  LDL.LU.64 R20, [R1+0x130] ;  /* 0x0001300001147983 */ /* 0x001ee80000300a00 */
        /* <DEDUP_REMOVED lines=14> */
[----:B0-----:R-:W4:Y:S04]  /*4c640*/  LDL.LU.64 R18, [R1+0x3548] ;  /* 0x0035480001127983 */ /* 0x001f280000300a00 */
[----:B------:R-:W4:Y:S02]  /*4c650*/  LDL.LU.64 R16, [R1+0x3540] ;  /* 0x0035400001107983 */ /* 0x000f240000300a00 */
[----:B----4-:R-:W-:Y:S02]  /*4c660*/  HMMA.16816.F32.BF16 R4, R16, R6, R8 ;  /* 0x000000061004723c */ /* 0x010fe40000041808 */
[----:B------:R-:W2:-:S15]  /*4c670*/  LDL.LU.64 R10, [R1+0x3538] ;  /* 0x00353800010a7983 */ /* 0x000e9e0000300a00 */
[----:B------:R-:W-:-:S06]  /*4c680*/  NOP ;  /* 0x0000000000007918 */ /* 0x000fcc0000000000 */
        /* <DEDUP_REMOVED lines=9> */
[----:B0-----:R-:W-:Y:S01]  /*4c720*/  STL.64 [R1+0x1f0], R4 ;  /* 0x0001f00401007387 */ /* 0x001fe20000100a00 */
[----:B------:R-:W-:-:S03]  /*4c730*/  IMAD.MOV.U32 R29, RZ, RZ, R7 ;  /* 0x000000ffff1d7224 */ /* 0x000fc600078e0007 */
[----:B------:R0:W-:Y:S04]  /*4c740*/  STL.64 [R1+0x1f8], R6 ;  /* 0x0001f80601007387 */ /* 0x0001e80000100a00 */
[----:B0-----:R-:W4:Y:S01]  /*4c750*/  LDL.LU R7, [R1+0x3530] ;  /* 0x0035300001077983 */ /* 0x001f220000300800 */
[----:B------:R-:W-:Y:S01]  /*4c760*/  MOV R28, R6 ;  /* 0x00000006001c7202 */ /* 0x000fe20000000f00 */
[C---:B--2---:R-:W-:Y:S02]  /*4c770*/  HMMA.16816.F32.BF16 R8, R16.reuse, R10, R12 ;  /* 0x0000000a1008723c */ /* 0x044fe4000004180c */
[----:B----4-:R-:W0:Y:S04]  /*4c780*/  LDSM.16.M88.4 R4, [R7+UR6+0x29080] ;  /* 0x029080060704783b */ /* 0x010e280008000200 */
[----:B0-----:R-:W-:Y:S04]  /*4c790*/  STL.64 [R1+0x3360], R6 ;  /* 0x0033600601007387 */ /* 0x001fe80000100a00 */
[----:B------:R0:W-:Y:S04]  /*4c7a0*/  STL.64 [R1+0x3358], R4 ;  /* 0x0033580401007387 */ /* 0x0001e80000100a00 */
[----:B0-----:R-:W2:Y:S04]  /*4c7b0*/  LDL.LU R4, [R1+0x330] ;  /* 0x0003300001047983 */ /* 0x001ea80000300800 */
[----:B------:R-:W2:Y:S04]  /*4c7c0*/  LDL.LU R5, [R1+0x334] ;  /* 0x0003340001057983 */ /* 0x000ea80000300800 */
[----:B------:R-:W4:Y:S04]  /*4c7d0*/  LDL.LU.64 R14, [R1+0x3528] ;  /* 0x00352800010e7983 */ /* 0x000f280000300a00 */
[----:B------:R-:W4:Y:S04]  /*4c7e0*/  LDL.LU.64 R12, [R1+0x3520] ;  /* 0x00352000010c7983 */ /* 0x000f280000300a00 */
[----:B------:R-:W-:Y:S04]  /*4c7f0*/  STL.64 [R1+0x2b0], R8 ;  /* 0x0002b00801007387 */ /* 0x000fe80000100a00 */
[----:B------:R0:W-:Y:S04]  /*4c800*/  STL.64 [R1+0x2b8], R10 ;  /* 0x0002b80a01007387 */ /* 0x0001e80000100a00 */
[----:B0-----:R-:W4:Y:S02]  /*4c810*/  LDL.LU.64 R10, [R1+0x3518] ;  /* 0x00351800010a7983 */ /* 0x001f240000300a00 */
[----:B----4-:R-:W-:Y:S02]  /*4c820*/  HMMA.16816.F32.BF16 R8, R16, R10, R12 ;  /* 0x0000000a1008723c */ /* 0x010fe4000004180c */
[----:B------:R-:W4:Y:S04]  /*4c830*/  LDL.LU.64 R14, [R1+0x3510] ;  /* 0x00351000010e7983 */ /* 0x000f280000300a00 */
[----:B------:R-:W4:-:S15]  /*4c840*/  LDL.LU.64 R12, [R1+0x3508] ;  /* 0x00350800010c7983 */ /* 0x000f1e0000300a00 */
[----:B------:R-:W-:-:S02]  /*4c850*/  NOP ;  /* 0x0000000000007918 */ /* 0x000fc40000000000 */
        /* <DEDUP_REMOVED lines=39> */
[----:B------:R-:W4:Y:S04]  /*4cad0*/  LDL.LU R15, [R1+0x3484] ;  /* 0x00348400010f7983 */ /* 0x000f280000300800 */
[----:B------:R-:W4:Y:S04]  /*4cae0*/  LDL.LU R12, [R1+0x3480] ;  /* 0x00348000010c7983 */ /* 0x000f280000300800 */
[----:B------:R-:W2:Y:S04]  /*4caf0*/  LDL.LU.64 R10, [R1+0x3478] ;  /* 0x00347800010a7983 */ /* 0x000ea80000300a00 */
[----:B------:R-:W2:Y:S09]  /*4cb00*/  LDL.LU.64 R8, [R1+0x3470] ;  /* 0x0034700001087983 */ /* 0x000eb20000300a00 */
[----:B------:R0:W-:Y:S04]  /*4cb10*/  STL.64 [R1+0x1a0], R16 ;  /* 0x0001a01001007387 */ /* 0x0001e80000100a00 */
[----:B------:R-:W-:Y:S04]  /*4cb20*/  STL.64 [R1+0x1a8], R18 ;  /* 0x0001a81201007387 */ /* 0x000fe80000100a00 */
[----:B0-----:R-:W4:Y:S01]  /*4cb30*/  LDL.LU.64 R16, [R1+0x120] ;  /* 0x0001200001107983 */ /* 0x001f220000300a00 */
[----:B------:R-:W-:-:S02]  /*4cb40*/  MOV R6, R2 ;  /* 0x0000000200067202 */ /* 0x000fc40000000f00 */
[----:B------:R-:W-:Y:S02]  /*4cb50*/  MOV R7, R0 ;  /* 0x0000000000077202 */ /* 0x000fe40000000f00 */
[----:B---3--:R-:W-:Y:S02]  /*4cb60*/  MOV R13, R20 ;  /* 0x00000014000d7202 */ /* 0x008fe40000000f00 */
[----:B------:R-:W-:Y:S01]  /*4cb70*/  MOV R14, R21 ;  /* 0x00000015000e7202 */ /* 0x000fe20000000f00 */
[C---:B--2---:R-:W-:Y:S01]  /*4cb80*/  HMMA.16816.F32.BF16 R24, R8.reuse, R20, R24 ;  /* 0x000000140818723c */ /* 0x044fe20000041818 */
[----:B------:R-:W2:Y:S05]  /*4cb90*/  LDL.LU.64 R20, [R1+0x3468] ;  /* 0x0034680001147983 */ /* 0x000eaa0000300a00 */
[----:B----4-:R-:W-:-:S15]  /*4cba0*/  HMMA.16816.F32.BF16 R4, R8, R16, R4 ;  /* 0x000000100804723c */ /* 0x010fde0000041804 */
[----:B------:R-:W-:-:S03]  /*4cbb0*/  NOP ;  /* 0x0000000000007918 */ /* 0x000fc60000000000 */
[----:B------:R-:W-:Y:S01]  /*4cbc0*/  IMAD.MOV.U32 R2, RZ, RZ, R26 ;  /* 0x000000ffff027224 */ /* 0x000fe200078e001a */
[----:B------:R-:W-:Y:S01]  /*4cbd0*/  MOV R0, R27 ;  /* 0x0000001b00007202 */ /* 0x000fe20000000f00 */
[----:B------:R0:W-:Y:S04]  /*4cbe0*/  STL.64 [R1+0x190], R24 ;  /* 0x0001901801007387 */ /* 0x0001e80000100a00 */
[----:B0-----:R-:W3:Y:S04]  /*4cbf0*/  LDL.LU.64 R24, [R1+0x3460] ;  /* 0x0034600001187983 */ /* 0x001ee80000300a00 */
[----:B------:R-:W-:Y:S04]  /*4cc00*/  STL [R1+0x31f4], R2 ;  /* 0x0031f40201007387 */ /* 0x000fe80000100800 */
[----:B------:R-:W-:Y:S04]  /*4cc10*/  STL [R1+0x31f0], R0 ;  /* 0x0031f00001007387 */ /* 0x000fe80000100800 */
[----:B------:R0:W-:Y:S02]  /*4cc20*/  STL.64 [R1+0x180], R4 ;  /* 0x0001800401007387 */ /* 0x0001e40000100a00 */
[----:B0-----:R-:W-:-:S02]  /*4cc30*/  MOV R5, R16 ;  /* 0x0000001000057202 */ /* 0x001fc40000000f00 */
[----:B------:R-:W-:Y:S02]  /*4cc40*/  MOV R4, R17 ;  /* 0x0000001100047202 */ /* 0x000fe40000000f00 */
[----:B------:R-:W0:Y:S04]  /*4cc50*/  LDSM.16.M88.4 R16, [R15+UR6+0x28080] ;  /* 0x028080060f10783b */ /* 0x000e280008000200 */
[----:B------:R-:W-:Y:S04]  /*4cc60*/  STL.64 [R1+0x188], R6 ;  /* 0x0001880601007387 */ /* 0x000fe80000100a00 */
[----:B------:R1:W-:Y:S04]  /*4cc70*/  STL.64 [R1+0x33b0], R4 ;  /* 0x0033b00401007387 */ /* 0x0003e80000100a00 */
[----:B-1----:R-:W3:Y:S04]  /*4cc80*/  LDL.LU R4, [R1+0x400] ;  /* 0x0004000001047983 */ /* 0x002ee80000300800 */
[----:B------:R-:W3:Y:S04]  /*4cc90*/  LDL.LU R5, [R1+0x404] ;  /* 0x0004040001057983 */ /* 0x000ee80000300800 */
[----:B------:R-:W3:Y:S04]  /*4cca0*/  LDL.LU R6, [R1+0x408] ;  /* 0x0004080001067983 */ /* 0x000ee80000300800 */
[----:B------:R-:W3:Y:S04]  /*4ccb0*/  LDL.LU R7, [R1+0x40c] ;  /* 0x00040c0001077983 */ /* 0x000ee80000300800 */
[----:B------:R-:W-:Y:S04]  /*4ccc0*/  STL.64 [R1+0x33c0], R14 ;  /* 0x0033c00e01007387 */ /* 0x000fe80000100a00 */
[----:B------:R1:W-:Y:S04]  /*4ccd0*/  STL.64 [R1+0x33b8], R12 ;  /* 0x0033b80c01007387 */ /* 0x0003e80000100a00 */
[----:B-1----:R-:W4:Y:S04]  /*4cce0*/  LDL.LU R12, [R1+0x410] ;  /* 0x00041000010c7983 */ /* 0x002f280000300800 */
[----:B------:R-:W4:Y:S04]  /*4ccf0*/  LDL.LU R13, [R1+0x414] ;  /* 0x00041400010d7983 */ /* 0x000f280000300800 */
[----:B------:R-:W4:Y:S04]  /*4cd00*/  LDL.LU R14, [R1+0x418] ;  /* 0x00041800010e7983 */ /* 0x000f280000300800 */
[----:B------:R-:W4:Y:S04]  /*4cd10*/  LDL.LU R15, [R1+0x41c] ;  /* 0x00041c00010f7983 */ /* 0x000f280000300800 */
[----:B0-----:R-:W-:Y:S04]  /*4cd20*/  STL.64 [R1+0x3200], R18 ;  /* 0x0032001201007387 */ /* 0x001fe80000100a00 */
[----:B------:R0:W-:Y:S04]  /*4cd30*/  STL.64 [R1+0x31f8], R16 ;  /* 0x0031f81001007387 */ /* 0x0001e80000100a00 */
[----:B0-----:R-:W4:Y:S02]  /*4cd40*/  LDL.LU.64 R16, [R1+0x110] ;  /* 0x0001100001107983 */ /* 0x001f240000300a00 */
[----:B----4-:R-:W-:Y:S06]  /*4cd50*/  HMMA.16816.F32.BF16 R12, R8, R16, R12 ;  /* 0x00000010080c723c */ /* 0x010fec000004180c */
[----:B------:R-:W-:Y:S01]  /*4cd60*/  MOV R23, R16 ;  /* 0x0000001000177202 */ /* 0x000fe20000000f00 */
[----:B------:R-:W-:-:S15]  /*4cd70*/  IMAD.MOV.U32 R22, RZ, RZ, R17 ;  /* 0x000000ffff167224 */ /* 0x000fde00078e0011 */
[----:B------:R-:W-:-:S01]  /*4cd80*/  NOP ;  /* 0x0000000000007918 */ /* 0x000fc20000000000 */
[----:B------:R-:W-:Y:S04]  /*4cd90*/  STL.64 [R1+0x170], R12 ;  /* 0x0001700c01007387 */ /* 0x000fe80000100a00 */
[----:B------:R-:W4:Y:S01]  /*4cda0*/  LDL.LU.64 R16, [R1+0x220] ;  /* 0x0002200001107983 */ /* 0x000f220000300a00 */
[C---:B---3--:R-:W-:Y:S01]  /*4cdb0*/  HMMA.16816.F32.BF16 R4, R8.reuse, R24, R4 ;  /* 0x000000180804723c */ /* 0x048fe20000041804 */
[----:B------:R-:W-:Y:S02]  /*4cdc0*/  MOV R0, R15 ;  /* 0x0000000f00007202 */ /* 0x000fe40000000f00 */
[----:B------:R-:W-:Y:S01]  /*4cdd0*/  MOV R2, R14 ;  /* 0x0000000e00027202 */ /* 0x000fe20000000f00 */
[----:B----4-:R0:W-:Y:S04]  /*4cde0*/  STL.64 [R1+0x33c8], R16 ;  /* 0x0033c81001007387 */ /* 0x0101e80000100a00 */
[----:B------:R-:W-:Y:S04]  /*4cdf0*/  STL [R1+0x32ec], R0 ;  /* 0x0032ec0001007387 */ /* 0x000fe80000100800 */
[----:B------:R-:W-:Y:S11]  /*4ce00*/  STL [R1+0x32e8], R2 ;  /* 0x0032e80201007387 */ /* 0x000ff60000100800 */
[----:B------:R-:W-:Y:S04]  /*4ce10*/  STL.64 [R1+0x160], R4 ;  /* 0x0001600401007387 */ /* 0x000fe80000100a00 */
[----:B------:R-:W-:Y:S04]  /*4ce20*/  STL [R1+0x168], R6 ;  /* 0x0001680601007387 */ /* 0x000fe80000100800 */
[----:B0-----:R-:W3:Y:S04]  /*4ce30*/  LDL.LU.64 R16, [R1+0x240] ;  /* 0x0002400001107983 */ /* 0x001ee80000300a00 */
[----:B---3--:R0:W-:Y:S04]  /*4ce40*/  STL.64 [R1+0x33e0], R16 ;  /* 0x0033e01001007387 */ /* 0x0081e80000100a00 */
[----:B0-----:R-:W3:Y:S04]  /*4ce50*/  LDL.64 R16, [R1+0x250] ;  /* 0x0002500001107983 */ /* 0x001ee80000100a00 */
[----:B---3--:R0:W-:Y:S04]  /*4ce60*/  STL.64 [R1+0x33f8], R16 ;  /* 0x0033f81001007387 */ /* 0x0081e80000100a00 */
[----:B------:R-:W3:Y:S04]  /*4ce70*/  LDL.LU R12, [R1+0x380] ;  /* 0x00038000010c7983 */ /* 0x000ee80000300800 */
[----:B------:R-:W3:Y:S04]  /*4ce80*/  LDL.LU R13, [R1+0x384] ;  /* 0x00038400010d7983 */ /* 0x000ee80000300800 */
[----:B------:R-:W4:Y:S04]  /*4ce90*/  LDL.LU R14, [R1+0x388] ;  /* 0x00038800010e7983 */ /* 0x000f280000300800 */
[----:B------:R-:W4:Y:S04]  /*4cea0*/  LDL.LU R15, [R1+0x38c] ;  /* 0x00038c00010f7983 */ /* 0x000f280000300800 */
[----:B0-----:R-:W2:Y:S04]  /*4ceb0*/  LDL.LU.64 R16, [R1+0x260] ;  /* 0x0002600001107983 */ /* 0x001ea80000300a00 */
[----:B--2---:R0:W-:Y:S04]  /*4cec0*/  STL.64 [R1+0x3410], R16 ;  /* 0x0034101001007387 */ /* 0x0041e80000100a00 */
[----:B0-----:R-:W2:Y:S04]  /*4ced0*/  LDL.64 R16, [R1+0x1e0] ;  /* 0x0001e00001107983 */ /* 0x001ea80000100a00 */
[----:B--2---:R0:W-:Y:S04]  /*4cee0*/  STL.64 [R1+0x3428], R16 ;  /* 0x0034281001007387 */ /* 0x0041e80000100a00 */
[----:B0-----:R-:W2:Y:S04]  /*4cef0*/  LDL.LU.64 R16, [R1+0x140] ;  /* 0x0001400001107983 */ /* 0x001ea80000300a00 */
[----:B--2---:R-:W-:Y:S04]  /*4cf00*/  STL.64 [R1+0x3440], R16 ;  /* 0x0034401001007387 */ /* 0x004fe80000100a00 */
[----:B----4-:R-:W-:Y:S04]  /*4cf10*/  STL.64 [R1+0x33d8], R14 ;  /* 0x0033d80e01007387 */ /* 0x010fe80000100a00 */
[----:B---3--:R0:W-:Y:S04]  /*4cf20*/  STL.64 [R1+0x33d0], R12 ;  /* 0x0033d00c01007387 */ /* 0x0081e80000100a00 */
[----:B0-----:R-:W2:Y:S04]  /*4cf30*/  LDL.LU R12, [R1+0x390] ;  /* 0x00039000010c7983 */ /* 0x001ea80000300800 */
[----:B------:R-:W2:Y:S04]  /*4cf40*/  LDL.LU R13, [R1+0x394] ;  /* 0x00039400010d7983 */ /* 0x000ea80000300800 */
[----:B------:R-:W3:Y:S04]  /*4cf50*/  LDL.LU R14, [R1+0x398] ;  /* 0x00039800010e7983 */ /* 0x000ee80000300800 */
[----:B------:R-:W3:Y:S04]  /*4cf60*/  LDL.LU R15, [R1+0x39c] ;  /* 0x00039c00010f7983 */ /* 0x000ee80000300800 */
[----:B------:R-:W4:Y:S04]  /*4cf70*/  LDL R16, [R1+0xe0] ;  /* 0x0000e00001107983 */ /* 0x000f280000100800 */
        /* <DEDUP_REMOVED lines=10> */
[----:B------:R-:W4:Y:S04]  /*4d020*/  LDL.LU R18, [R1+0x3f8] ;  /* 0x0003f80001127983 */ /* 0x000f280000300800 */
        /* <DEDUP_REMOVED lines=12> */
[----:B------:R-:W3:Y:S01]  /*4d0f0*/  LDL.LU R15, [R1+0x3cc] ;  /* 0x0003cc00010f7983 */ /* 0x000ee20000300800 */
[----:B----4-:R-:W-:Y:S03]  /*4d100*/  HMMA.16816.F32.BF16 R16, R8, R20, R16 ;  /* 0x000000140810723c */ /* 0x010fe60000041810 */
[----:B---3--:R-:W-:Y:S04]  /*4d110*/  STL.64 [R1+0x3438], R14 ;  /* 0x0034380e01007387 */ /* 0x008fe80000100a00 */
[----:B--2---:R0:W-:Y:S04]  /*4d120*/  STL.64 [R1+0x3430], R12 ;  /* 0x0034300c01007387 */ /* 0x0041e80000100a00 */
[----:B0-----:R-:W2:Y:S04]  /*4d130*/  LDL.LU R12, [R1+0x3d0] ;  /* 0x0003d000010c7983 */ /* 0x001ea80000300800 */
[----:B------:R-:W2:Y:S04]  /*4d140*/  LDL.LU R13, [R1+0x3d4] ;  /* 0x0003d400010d7983 */ /* 0x000ea80000300800 */
[----:B------:R-:W3:Y:S04]  /*4d150*/  LDL.LU R14, [R1+0x3d8] ;  /* 0x0003d800010e7983 */ /* 0x000ee80000300800 */
[----:B------:R-:W3:Y:S01]  /*4d160*/  LDL.LU R15, [R1+0x3dc] ;  /* 0x0003dc00010f7983 */ /* 0x000ee20000300800 */
[----:B------:R-:W-:-:S03]  /*4d170*/  MOV R3, R7 ;  /* 0x0000000700037202 */ /* 0x000fc60000000f00 */
[----:B---3--:R-:W-:Y:S04]  /*4d180*/  STL.64 [R1+0x3450], R14 ;  /* 0x0034500e01007387 */ /* 0x008fe80000100a00 */
[----:B--2---:R0:W-:Y:S04]  /*4d190*/  STL.64 [R1+0x3448], R12 ;  /* 0x0034480c01007387 */ /* 0x0041e80000100a00 */
[----:B0-----:R-:W2:Y:S04]  /*4d1a0*/  LDL.LU R12, [R1+0x3e0] ;  /* 0x0003e000010c7983 */ /* 0x001ea80000300800 */
[----:B------:R-:W2:Y:S04]  /*4d1b0*/  LDL.LU R13, [R1+0x3e4] ;  /* 0x0003e400010d7983 */ /* 0x000ea80000300800 */
[----:B------:R-:W2:Y:S04]  /*4d1c0*/  LDL.LU R14, [R1+0x3e8] ;  /* 0x0003e800010e7983 */ /* 0x000ea80000300800 */
[----:B------:R-:W2:Y:S04]  /*4d1d0*/  LDL.LU R15, [R1+0x3ec] ;  /* 0x0003ec00010f7983 */ /* 0x000ea80000300800 */
[----:B------:R-:W3:Y:S04]  /*4d1e0*/  LDL.64 R4, [R1+0x230] ;  /* 0x0002300001047983 */ /* 0x000ee80000100a00 */
[----:B------:R0:W-:Y:S04]  /*4d1f0*/  STL.64 [R1+0x3320], R24 ;  /* 0x0033201801007387 */ /* 0x0001e80000100a00 */
[----:B0-----:R-:W4:Y:S04]  /*4d200*/  LDL.LU R24, [R1+0x370] ;  /* 0x0003700001187983 */ /* 0x001f280000300800 */
[----:B------:R-:W4:Y:S04]  /*4d210*/  LDL.LU R25, [R1+0x374] ;  /* 0x0003740001197983 */ /* 0x000f280000300800 */
[----:B------:R-:W4:Y:S04]  /*4d220*/  LDL.LU R26, [R1+0x378] ;  /* 0x00037800011a7983 */ /* 0x000f280000300800 */
[----:B------:R-:W4:Y:S04]  /*4d230*/  LDL.LU R27, [R1+0x37c] ;  /* 0x00037c00011b7983 */ /* 0x000f280000300800 */
[----:B------:R-:W-:Y:S04]  /*4d240*/  STL [R1+0x32f0], R3 ;  /* 0x0032f00301007387 */ /* 0x000fe80000100800 */
[----:B------:R0:W-:Y:S04]  /*4d250*/  STL.64 [R1+0x150], R16 ;  /* 0x0001501001007387 */ /* 0x0001e80000100a00 */
[----:B------:R2:W-:Y:S04]  /*4d260*/  STL.64 [R1+0x158], R18 ;  /* 0x0001581201007387 */ /* 0x0005e80000100a00 */
[----:B0-----:R-:W2:Y:S04]  /*4d270*/  LDL.LU.64 R16, [R1+0x3458] ;  /* 0x0034580001107983 */ /* 0x001ea80000300a00 */
[----:B------:R-:W-:Y:S01]  /*4d280*/  STL.64 [R1+0x3328], R20 ;  /* 0x0033281401007387 */ /* 0x000fe20000100a00 */
[----:B--2---:R-:W-:Y:S03]  /*4d290*/  HMMA.16816.F32.BF16 R16, R8, R16, R12 ;  /* 0x000000100810723c */ /* 0x004fe6000004180c */
[----:B------:R-:W2:Y:S04]  /*4d2a0*/  LDL.LU.64 R14, [R1+0x3450] ;  /* 0x00345000010e7983 */ /* 0x000ea80000300a00 */
[----:B------:R-:W2:-:S15]  /*4d2b0*/  LDL.LU.64 R12, [R1+0x3448] ;  /* 0x00344800010c7983 */ /* 0x000e9e0000300a00 */
[----:B------:R-:W-:-:S01]  /*4d2c0*/  NOP ;  /* 0x0000000000007918 */ /* 0x000fc20000000000 */
[----:B------:R0:W-:Y:S04]  /*4d2d0*/  STL.64 [R1+0xd0], R16 ;  /* 0x0000d01001007387 */ /* 0x0001e80000100a00 */
[----:B------:R-:W-:Y:S04]  /*4d2e0*/  STL.64 [R1+0xd8], R18 ;  /* 0x0000d81201007387 */ /* 0x000fe80000100a00 */
        /* <DEDUP_REMOVED lines=12> */
[----:B--2---:R-:W-:Y:S06]  /*4d3b0*/  HMMA.16816.F32.BF16 R12, R8, R16, R12 ;  /* 0x00000010080c723c */ /* 0x004fec000004180c */
[----:B------:R-:W-:-:S15]  /*4d3c0*/  MOV R3, R17 ;  /* 0x0000001100037202 */ /* 0x000fde0000000f00 */
[----:B------:R-:W-:-:S02]  /*4d3d0*/  NOP ;  /* 0x0000000000007918 */ /* 0x000fc40000000000 */
[----:B------:R-:W-:Y:S04]  /*4d3e0*/  STL.64 [R1+0xb0], R12 ;  /* 0x0000b00c01007387 */ /* 0x000fe80000100a00 */
[----:B------:R0:W-:Y:S04]  /*4d3f0*/  STL.64 [R1+0xb8], R14 ;  /* 0x0000b80e01007387 */ /* 0x0001e80000100a00 */
[----:B0-----:R-:W2:Y:S04]  /*4d400*/  LDL.LU.64 R14, [R1+0x3420] ;  /* 0x00342000010e7983 */ /* 0x001ea80000300a00 */
[----:B------:R-:W2:Y:S04]  /*4d410*/  LDL.LU.64 R12, [R1+0x3418] ;  /* 0x00341800010c7983 */ /* 0x000ea80000300a00 */
[----:B------:R-:W2:Y:S04]  /*4d420*/  LDL.LU.64 R16, [R1+0x3410] ;  /* 0x0034100001107983 */ /* 0x000ea80000300a00 */
[----:B------:R-:W-:Y:S01]  /*4d430*/  STL [R1+0x32fc], R3 ;  /* 0x0032fc0301007387 */ /* 0x000fe20000100800 */
        /* <DEDUP_REMOVED lines=20> */
[----:B------:R-:W-:Y:S01]  /*4d580*/  IMAD.MOV.U32 R0, RZ, RZ, R16 ;  /* 0x000000ffff007224 */ /* 0x000fe200078e0010 */
[----:B------:R-:W-:-:S15]  /*4d590*/  MOV R2, R17 ;  /* 0x0000001100027202 */ /* 0x000fde0000000f00 */
[----:B------:R-:W-:-:S01]  /*4d5a0*/  NOP ;  /* 0x0000000000007918 */ /* 0x000fc20000000000 */
[----:B------:R-:W-:Y:S04]  /*4d5b0*/  STL.64 [R1+0x80], R12 ;  /* 0x0000800c01007387 */ /* 0x000fe80000100a00 */
[----:B------:R0:W-:Y:S04]  /*4d5c0*/  STL.64 [R1+0x88], R14 ;  /* 0x0000880e01007387 */ /* 0x0001e80000100a00 */
[----:B0-----:R-:W2:Y:S04]  /*4d5d0*/  LDL.LU.64 R14, [R1+0x33d8] ;  /* 0x0033d800010e7983 */ /* 0x001ea80000300a00 */
[----:B------:R-:W2:Y:S04]  /*4d5e0*/  LDL.LU.64 R12, [R1+0x33d0] ;  /* 0x0033d000010c7983 */ /* 0x000ea80000300a00 */
[----:B------:R-:W4:Y:S01]  /*4d5f0*/  LDL.LU.64 R16, [R1+0x33c8] ;  /* 0x0033c80001107983 */ /* 0x000f220000300a00 */
[----:B---3--:R-:W-:-:S03]  /*4d600*/  MOV R3, R5 ;  /* 0x0000000500037202 */ /* 0x008fc60000000f00 */
[----:B------:R-:W-:Y:S04]  /*4d610*/  STL [R1+0x3310], R2 ;  /* 0x0033100201007387 */ /* 0x000fe80000100800 */
[----:B------:R-:W-:Y:S01]  /*4d620*/  STL [R1+0x330c], R0 ;  /* 0x00330c0001007387 */ /* 0x000fe20000100800 */
[C---:B--2---:R-:W-:Y:S06]  /*4d630*/  HMMA.16816.F32.BF16 R12, R8.reuse, R4, R12 ;  /* 0x00000004080c723c */ /* 0x044fec000004180c */
[----:B----4-:R-:W-:-:S15]  /*4d640*/  HMMA.16816.F32.BF16 R24, R8, R16, R24 ;  /* 0x000000100818723c */ /* 0x010fde0000041818 */
[----:B------:R-:W-:-:S02]  /*4d650*/  NOP ;  /* 0x0000000000007918 */ /* 0x000fc40000000000 */
[----:B------:R-:W-:Y:S04]  /*4d660*/  STL.64 [R1+0x70], R12 ;  /* 0x0000700c01007387 */ /* 0x000fe80000100a00 */
[----:B------:R0:W-:Y:S04]  /*4d670*/  STL.64 [R1+0x78], R14 ;  /* 0x0000780e01007387 */ /* 0x0001e80000100a00 */
[----:B0-----:R-:W2:Y:S04]  /*4d680*/  LDL.LU.64 R14, [R1+0x33c0] ;  /* 0x0033c000010e7983 */ /* 0x001ea80000300a00 */
[----:B------:R-:W3:Y:S04]  /*4d690*/  LDL.LU.64 R12, [R1+0x33b8] ;  /* 0x0033b800010c7983 */ /* 0x000ee80000300a00 */
[----:B------:R-:W4:Y:S04]  /*4d6a0*/  LDL.LU.64 R4, [R1+0x33b0] ;  /* 0x0033b00001047983 */ /* 0x000f280000300a00 */
[----:B------:R-:W-:Y:S04]  /*4d6b0*/  STL [R1+0x3314], R3 ;  /* 0x0033140301007387 */ /* 0x000fe80000100800 */
[----:B------:R0:W-:Y:S04]  /*4d6c0*/  STL.64 [R1+0x60], R24 ;  /* 0x0000601801007387 */ /* 0x0001e80000100a00 */
[----:B------:R1:W-:Y:S04]  /*4d6d0*/  STL.64 [R1+0x68], R26 ;  /* 0x0000681a01007387 */ /* 0x0003e80000100a00 */
[----:B0-----:R-:W2:Y:S04]  /*4d6e0*/  LDL.LU R24, [R1+0x300] ;  /* 0x0003000001187983 */ /* 0x001ea80000300800 */
[----:B------:R-:W2:Y:S04]  /*4d6f0*/  LDL.LU R25, [R1+0x304] ;  /* 0x0003040001197983 */ /* 0x000ea80000300800 */
[----:B-1----:R-:W3:Y:S04]  /*4d700*/  LDL.LU R26, [R1+0x308] ;  /* 0x00030800011a7983 */ /* 0x002ee80000300800 */
[----:B------:R-:W3:Y:S01]  /*4d710*/  LDL.LU R27, [R1+0x30c] ;  /* 0x00030c00011b7983 */ /* 0x000ee20000300800 */
[----:B----4-:R-:W-:Y:S01]  /*4d720*/  MOV R21, R4 ;  /* 0x0000000400157202 */ /* 0x010fe20000000f00 */
[----:B------:R-:W-:-:S02]  /*4d730*/  IMAD.MOV.U32 R20, RZ, RZ, R5 ;  /* 0x000000ffff147224 */ /* 0x000fc400078e0005 */
[----:B---3--:R-:W-:Y:S04]  /*4d740*/  STL.64 [R1+0x3338], R26 ;  /* 0x0033381a01007387 */ /* 0x008fe80000100a00 */
[----:B--2---:R-:W-:Y:S04]  /*4d750*/  STL.64 [R1+0x3330], R24 ;  /* 0x0033301801007387 */ /* 0x004fe80000100a00 */
[----:B------:R-:W2:Y:S04]  /*4d760*/  LDL.LU R4, [R1+0x360] ;  /* 0x0003600001047983 */ /* 0x000ea80000300800 */
[----:B------:R-:W2:Y:S04]  /*4d770*/  LDL.LU R5, [R1+0x364] ;  /* 0x0003640001057983 */ /* 0x000ea80000300800 */
[----:B------:R-:W3:Y:S04]  /*4d780*/  LDL.LU R6, [R1+0x368] ;  /* 0x0003680001067983 */ /* 0x000ee80000300800 */
[----:B------:R-:W3:Y:S04]  /*4d790*/  LDL.LU R7, [R1+0x36c] ;  /* 0x00036c0001077983 */ /* 0x000ee80000300800 */
[----:B---3--:R-:W-:Y:S04]  /*4d7a0*/  STL.64 [R1+0x3370], R6 ;  /* 0x0033700601007387 */ /* 0x008fe80000100a00 */
[----:B--2---:R0:W-:Y:S04]  /*4d7b0*/  STL.64 [R1+0x3368], R4 ;  /* 0x0033680401007387 */ /* 0x0041e80000100a00 */
[----:B0-----:R-:W2:Y:S04]  /*4d7c0*/  LDL.LU.64 R4, [R1+0x200] ;  /* 0x0002000001047983 */ /* 0x001ea80000300a00 */
[----:B--2---:R0:W-:Y:S04]  /*4d7d0*/  STL.64 [R1+0x3388], R4 ;  /* 0x0033880401007387 */ /* 0x0041e80000100a00 */
[----:B0-----:R-:W2:Y:S04]  /*4d7e0*/  LDL.64 R4, [R1+0x210] ;  /* 0x0002100001047983 */ /* 0x001ea80000100a00 */
[----:B------:R0:W-:Y:S02]  /*4d7f0*/  STL.64 [R1+0x3340], R20 ;  /* 0x0033401401007387 */ /* 0x0001e40000100a00 */
[----:B0-----:R-:W-:-:S02]  /*4d800*/  MOV R20, R13 ;  /* 0x0000000d00147202 */ /* 0x001fc40000000f00 */
[----:B------:R-:W-:Y:S01]  /*4d810*/  MOV R21, R14 ;  /* 0x0000000e00157202 */ /* 0x000fe20000000f00 */
[----:B------:R-:W3:Y:S04]  /*4d820*/  LDL.LU R13, [R1+0x33ac] ;  /* 0x0033ac00010d7983 */ /* 0x000ee80000300800 */
[----:B------:R-:W4:Y:S04]  /*4d830*/  LDL.LU R14, [R1+0x33a8] ;  /* 0x0033a800010e7983 */ /* 0x000f280000300800 */
[----:B------:R-:W-:Y:S04]  /*4d840*/  STL.64 [R1+0x3380], R22 ;  /* 0x0033801601007387 */ /* 0x000fe80000100a00 */
[----:B------:R0:W-:Y:S04]  /*4d850*/  STL.64 [R1+0x3378], R20 ;  /* 0x0033781401007387 */ /* 0x0001e80000100a00 */
[----:B0-----:R-:W2:Y:S04]  /*4d860*/  LDL.LU R20, [R1+0x440] ;  /* 0x0004400001147983 */ /* 0x001ea80000300800 */
[----:B------:R-:W2:Y:S04]  /*4d870*/  LDL.LU R21, [R1+0x444] ;  /* 0x0004440001157983 */ /* 0x000ea80000300800 */
[----:B------:R-:W3:Y:S04]  /*4d880*/  LDL.LU R22, [R1+0x448] ;  /* 0x0004480001167983 */ /* 0x000ee80000300800 */
[----:B------:R-:W3:Y:S01]  /*4d890*/  LDL.LU R23, [R1+0x44c] ;  /* 0x00044c0001177983 */ /* 0x000ee20000300800 */
[----:B------:R-:W-:-:S02]  /*4d8a0*/  MOV R0, R17 ;  /* 0x0000001100007202 */ /* 0x000fc40000000f00 */
[----:B------:R-:W-:Y:S01]  /*4d8b0*/  MOV R19, R12 ;  /* 0x0000000c00137202 */ /* 0x000fe20000000f00 */
        /* <DEDUP_REMOVED lines=9> */
[----:B------:R-:W3:Y:S01]  /*4d950*/  LDL.LU R27, [R1+0x31c] ;  /* 0x00031c00011b7983 */ /* 0x000ee20000300800 */
[----:B----4-:R-:W-:Y:S01]  /*4d960*/  MOV R17, R14 ;  /* 0x0000000e00117202 */ /* 0x010fe20000000f00 */
[----:B------:R-:W-:-:S02]  /*4d970*/  IMAD.MOV.U32 R18, RZ, RZ, R13 ;  /* 0x000000ffff127224 */ /* 0x000fc400078e000d */
[----:B------:R-:W0:Y:S01]  /*4d980*/  LDSM.16.M88.4 R12, [R15+UR6+0x29080] ;  /* 0x029080060f0c783b */ /* 0x000e220008000200 */
[----:B------:R-:W-:Y:S02]  /*4d990*/  MOV R2, R16 ;  /* 0x0000001000027202 */ /* 0x000fe40000000f00 */
[----:B------:R-:W-:Y:S01]  /*4d9a0*/  MOV R3, R5 ;  /* 0x0000000500037202 */ /* 0x000fe20000000f00 */
[----:B--2---:R-:W-:Y:S01]  /*4d9b0*/  HMMA.16816.F32.BF16 R20, R8, R4, R20 ;  /* 0x000000040814723c */ /* 0x004fe20000041814 */
[----:B---3--:R-:W-:Y:S04]  /*4d9c0*/  STL.64 [R1+0x3350], R26 ;  /* 0x0033501a01007387 */ /* 0x008fe80000100a00 */
[----:B------:R1:W-:Y:S04]  /*4d9d0*/  STL.64 [R1+0x3348], R24 ;  /* 0x0033481801007387 */ /* 0x0003e80000100a00 */
[----:B-1----:R-:W2:Y:S04]  /*4d9e0*/  LDL.LU R24, [R1+0x320] ;  /* 0x0003200001187983 */ /* 0x002ea80000300800 */
[----:B------:R-:W2:Y:S04]  /*4d9f0*/  LDL.LU R25, [R1+0x324] ;  /* 0x0003240001197983 */ /* 0x000ea80000300800 */
[----:B------:R-:W2:Y:S04]  /*4da00*/  LDL.LU R26, [R1+0x328] ;  /* 0x00032800011a7983 */ /* 0x000ea80000300800 */
[----:B------:R-:W2:Y:S04]  /*4da10*/  LDL.LU R27, [R1+0x32c] ;  /* 0x00032c00011b7983 */ /* 0x000ea80000300800 */
[----:B------:R-:W3:Y:S04]  /*4da20*/  LDL.LU R16, [R1+0x2e0] ;  /* 0x0002e00001107983 */ /* 0x000ee80000300800 */
[----:B------:R-:W-:Y:S04]  /*4da30*/  STL [R1+0x331c], R0 ;  /* 0x00331c0001007387 */ /* 0x000fe80000100800 */
[----:B------:R-:W-:Y:S04]  /*4da40*/  STL [R1+0x3318], R2 ;  /* 0x0033180201007387 */ /* 0x000fe80000100800 */
[----:B0-----:R0:W-:Y:S04]  /*4da50*/  STL.64 [R1+0x30c0], R14 ;  /* 0x0030c00e01007387 */ /* 0x0011e80000100a00 */
[----:B------:R1:W-:Y:S01]  /*4da60*/  STL.64 [R1+0x30b8], R12 ;  /* 0x0030b80c01007387 */ /* 0x0003e20000100a00 */
[----:B0-----:R-:W-:-:S02]  /*4da70*/  MOV R14, R28 ;  /* 0x0000001c000e7202 */ /* 0x001fc40000000f00 */
[----:B------:R-:W-:Y:S01]  /*4da80*/  MOV R15, R29 ;  /* 0x0000001d000f7202 */ /* 0x000fe20000000f00 */
[----:B-1----:R-:W4:Y:S04]  /*4da90*/  LDL.LU R12, [R1+0x1f0] ;  /* 0x0001f000010c7983 */ /* 0x002f280000300800 */
[----:B------:R-:W4:Y:S04]  /*4daa0*/  LDL.LU R13, [R1+0x1f4] ;  /* 0x0001f400010d7983 */ /* 0x000f280000300800 */
[----:B------:R-:W3:Y:S04]  /*4dab0*/  LDL.LU R28, [R1+0x33a4] ;  /* 0x0033a400011c7983 */ /* 0x000ee80000300800 */
[----:B------:R-:W3:Y:S04]  /*4dac0*/  LDL.LU R29, [R1+0x33a0] ;  /* 0x0033a000011d7983 */ /* 0x000ee80000300800 */
[----:B------:R-:W-:Y:S04]  /*4dad0*/  STL.64 [R1+0x50], R20 ;  /* 0x0000501401007387 */ /* 0x000fe80000100a00 */
[----:B------:R0:W-:Y:S04]  /*4dae0*/  STL.64 [R1+0x58], R22 ;  /* 0x0000581601007387 */ /* 0x0001e80000100a00 */
[----:B0-----:R-:W2:Y:S04]  /*4daf0*/  LDL.LU.64 R22, [R1+0x3398] ;  /* 0x0033980001167983 */ /* 0x001ea80000300a00 */
[----:B------:R-:W2:Y:S04]  /*4db00*/  LDL.LU.64 R20, [R1+0x3390] ;  /* 0x0033900001147983 */ /* 0x000ea80000300a00 */
[----:B------:R-:W2:Y:S02]  /*4db10*/  LDL.LU.64 R4, [R1+0x3388] ;  /* 0x0033880001047983 */ /* 0x000ea40000300a00 */
[----:B--2---:R-:W-:Y:S06]  /*4db20*/  HMMA.16816.F32.BF16 R20, R8, R4, R20 ;  /* 0x000000040814723c */ /* 0x004fec0000041814 */
[----:B------:R-:W-:Y:S01]  /*4db30*/  IMAD.MOV.U32 R0, RZ, RZ, R4 ;  /* 0x000000ffff007224 */ /* 0x000fe200078e0004 */
[----:B------:R-:W-:-:S15]  /*4db40*/  MOV R2, R5 ;  /* 0x0000000500027202 */ /* 0x000fde0000000f00 */
[----:B------:R-:W-:-:S01]  /*4db50*/  NOP ;  /* 0x0000000000007918 */ /* 0x000fc20000000000 */
[----:B------:R-:W-:Y:S04]  /*4db60*/  STL.64 [R1+0x40], R20 ;  /* 0x0000401401007387 */ /* 0x000fe80000100a00 */
[----:B------:R0:W-:Y:S04]  /*4db70*/  STL.64 [R1+0x48], R22 ;  /* 0x0000481601007387 */ /* 0x0001e80000100a00 */
[----:B0-----:R-:W2:Y:S04]  /*4db80*/  LDL.LU.64 R22, [R1+0x3380] ;  /* 0x0033800001167983 */ /* 0x001ea80000300a00 */
[----:B------:R-:W3:Y:S04]  /*4db90*/  LDL.LU.64 R20, [R1+0x3378] ;  /* 0x0033780001147983 */ /* 0x000ee80000300a00 */
[----:B------:R-:W4:Y:S04]  /*4dba0*/  LDL.LU.64 R6, [R1+0x3370] ;  /* 0x0033700001067983 */ /* 0x000f280000300a00 */
[----:B------:R-:W4:Y:S02]  /*4dbb0*/  LDL.LU.64 R4, [R1+0x3368] ;  /* 0x0033680001047983 */ /* 0x000f240000300a00 */
[----:B----4-:R-:W-:Y:S02]  /*4dbc0*/  HMMA.16816.F32.BF16 R8, R8, R12, R4 ;  /* 0x0000000c0808723c */ /* 0x010fe40000041804 */
[----:B------:R-:W3:Y:S04]  /*4dbd0*/  LDL.LU.64 R6, [R1+0x3360] ;  /* 0x0033600001067983 */ /* 0x000ee80000300a00 */
[----:B------:R-:W3:-:S15]  /*4dbe0*/  LDL.LU.64 R4, [R1+0x3358] ;  /* 0x0033580001047983 */ /* 0x000ede0000300a00 */
[----:B------:R-:W-:-:S02]  /*4dbf0*/  NOP ;  /* 0x0000000000007918 */ /* 0x000fc40000000000 */
[----:B------:R0:W-:Y:S04]  /*4dc00*/  STL.64 [R1+0x30], R8 ;  /* 0x0000300801007387 */ /* 0x0001e80000100a00 */
[----:B------:R-:W-:Y:S04]  /*4dc10*/  STL.64 [R1+0x38], R10 ;  /* 0x0000380a01007387 */ /* 0x000fe80000100a00 */
[----:B0-----:R-:W4:Y:S04]  /*4dc20*/  LDL.LU R8, [R1+0x2f0] ;  /* 0x0002f00001087983 */ /* 0x001f280000300800 */
[----:B------:R-:W4:Y:S04]  /*4dc30*/  LDL.LU R9, [R1+0x2f4] ;  /* 0x0002f40001097983 */ /* 0x000f280000300800 */
[----:B------:R-:W-:Y:S04]  /*4dc40*/  STL.64 [R1+0x3210], R14 ;  /* 0x0032100e01007387 */ /* 0x000fe80000100a00 */
[----:B------:R2:W-:Y:S02]  /*4dc50*/  STL.64 [R1+0x3208], R12 ;  /* 0x0032080c01007387 */ /* 0x0005e40000100a00 */
[----:B--2---:R-:W-:Y:S01]  /*4dc60*/  MOV R12, R23 ;  /* 0x00000017000c7202 */ /* 0x004fe20000000f00 */
[----:B------:R-:W-:-:S02]  /*4dc70*/  IMAD.MOV.U32 R13, RZ, RZ, R22 ;  /* 0x000000ffff0d7224 */ /* 0x000fc400078e0016 */
[----:B---3--:R-:W-:Y:S01]  /*4dc80*/  HMMA.16816.F32.BF16 R20, R4, R20, R24 ;  /* 0x000000140414723c */ /* 0x008fe20000041818 */
[----:B------:R-:W2:Y:S04]  /*4dc90*/  LDL.LU.64 R26, [R1+0x3350] ;  /* 0x00335000011a7983 */ /* 0x000ea80000300a00 */
[----:B------:R-:W2:-:S15]  /*4dca0*/  LDL.LU.64 R24, [R1+0x3348] ;  /* 0x0033480001187983 */ /* 0x000e9e0000300a00 */
[----:B------:R-:W-:-:S03]  /*4dcb0*/  NOP ;  /* 0x0000000000007918 */ /* 0x000fc60000000000 */
[----:B------:R0:W-:Y:S04]  /*4dcc0*/  STL.64 [R1+0x20], R20 ;  /* 0x0000201401007387 */ /* 0x0001e80000100a00 */
[----:B0-----:R-:W2:Y:S01]  /*4dcd0*/  LDL.LU.64 R20, [R1+0x3340] ;  /* 0x0033400001147983 */ /* 0x001ea20000300a00 */
[----:B------:R-:W-:Y:S02]  /*4dce0*/  MOV R11, R28 ;  /* 0x0000001c000b7202 */ /* 0x000fe40000000f00 */
[----:B------:R-:W-:Y:S02]  /*4dcf0*/  MOV R10, R29 ;  /* 0x0000001d000a7202 */ /* 0x000fe40000000f00 */
[----:B------:R-:W-:Y:S02]  /*4dd00*/  MOV R28, R23 ;  /* 0x00000017001c7202 */ /* 0x000fe40000000f00 */
[----:B------:R-:W-:-:S03]  /*4dd10*/  MOV R29, R22 ;  /* 0x00000016001d7202 */ /* 0x000fc60000000f00 */
[----:B------:R-:W-:Y:S04]  /*4dd20*/  STL [R1+0x31cc], R28 ;  /* 0x0031cc1c01007387 */ /* 0x000fe80000100800 */
[----:B------:R-:W-:Y:S01]  /*4dd30*/  STL [R1+0x31c8], R29 ;  /* 0x0031c81d01007387 */ /* 0x000fe20000100800 */
[----:B--2---:R-:W-:Y:S03]  /*4dd40*/  HMMA.16816.F32.BF16 R20, R4, R20, R24 ;  /* 0x000000140414723c */ /* 0x004fe60000041818 */
[----:B------:R-:W2:Y:S04]  /*4dd50*/  LDL.LU.64 R26, [R1+0x3338] ;  /* 0x00333800011a7983 */ /* 0x000ea80000300a00 */
[----:B------:R-:W2:-:S15]  /*4dd60*/  LDL.LU.64 R24, [R1+0x3330] ;  /* 0x0033300001187983 */ /* 0x000e9e0000300a00 */
[----:B------:R-:W-:-:S01]  /*4dd70*/  NOP ;  /* 0x0000000000007918 */ /* 0x000fc20000000000 */
[----:B------:R0:W-:Y:S04]  /*4dd80*/  STL.64 [R1+0x10], R20 ;  /* 0x0000101401007387 */ /* 0x0001e80000100a00 */
[----:B------:R-:W-:Y:S04]  /*4dd90*/  STL.64 [R1+0x18], R22 ;  /* 0x0000181601007387 */ /* 0x000fe80000100a00 */
[----:B0-----:R-:W3:Y:S01]  /*4dda0*/  LDL.LU.64 R20, [R1+0x3328] ;  /* 0x0033280001147983 */ /* 0x001ee20000300a00 */
[----:B--2---:R-:W-:Y:S03]  /*4ddb0*/  HMMA.16816.F32.BF16 R12, R4, R12, R24 ;  /* 0x0000000c040c723c */ /* 0x004fe60000041818 */
[----:B------:R-:W4:-:S15]  /*4ddc0*/  LDL.LU.64 R24, [R1+0x3320] ;  /* 0x0033200001187983 */ /* 0x000f1e0000300a00 */
[----:B------:R-:W-:-:S05]  /*4ddd0*/  NOP ;  /* 0x0000000000007918 */ /* 0x000fca0000000000 */
[----:B------:R-:W-:Y:S01]  /*4dde0*/  STL.64 [R1], R12 ;  /* 0x0000000c01007387 */ /* 0x000fe20000100a00 */
[----:B----4-:R-:W-:-:S15]  /*4ddf0*/  HMMA.16816.F32.BF16 R24, R4, R24, R8 ;  /* 0x000000180418723c */ /* 0x010fde0000041808 */
[----:B------:R-:W-:-:S08]  /*4de00*/  NOP ;  /* 0x0000000000007918 */ /* 0x000fd00000000000 */
[----:B------:R0:W-:Y:S04]  /*4de10*/  STL.64 [R1+0x3078], R26 ;  /* 0x0030781a01007387 */ /* 0x0001e80000100a00 */
[----:B------:R-:W-:Y:S04]  /*4de20*/  STL.64 [R1+0x3070], R24 ;  /* 0x0030701801007387 */ /* 0x000fe80000100a00 */
[----:B0-----:R-:W2:Y:S04]  /*4de30*/  LDL.LU R26, [R1+0x118] ;  /* 0x00011800011a7983 */ /* 0x001ea80000300800 */
[----:B------:R-:W2:Y:S01]  /*4de40*/  LDL.LU R27, [R1+0x11c] ;  /* 0x00011c00011b7983 */ /* 0x000ea20000300800 */
[----:B---3--:R-:W-:Y:S03]  /*4de50*/  HMMA.16816.F32.BF16 R20, R4, R20, R16 ;  /* 0x000000140414723c */ /* 0x008fe60000041810 */
[----:B--2---:R-:W-:Y:S04]  /*4de60*/  STL.64 [R1+0x31d0], R26 ;  /* 0x0031d01a01007387 */ /* 0x004fe80000100a00 */
[----:B------:R-:W2:Y:S04]  /*4de70*/  LDL.LU R16, [R1+0x1a0] ;  /* 0x0001a00001107983 */ /* 0x000ea80000300800 */
[----:B------:R-:W2:Y:S04]  /*4de80*/  LDL.LU R17, [R1+0x1a4] ;  /* 0x0001a40001117983 */ /* 0x000ea80000300800 */
[----:B------:R-:W3:Y:S04]  /*4de90*/  LDL.LU R18, [R1+0x1a8] ;  /* 0x0001a80001127983 */ /* 0x000ee80000300800 */
[----:B------:R-:W3:Y:S01]  /*4dea0*/  LDL.LU R19, [R1+0x1ac] ;  /* 0x0001ac0001137983 */ /* 0x000ee20000300800 */
[----:B------:R-:W-:Y:S01]  /*4deb0*/  IMAD.MOV.U32 R12, RZ, RZ, R0 ;  /* 0x000000ffff0c7224 */ /* 0x000fe200078e0000 */
[----:B------:R-:W-:-:S02]  /*4dec0*/  MOV R13, R2 ;  /* 0x00000002000d7202 */ /* 0x000fc40000000f00 */
        /* <DEDUP_REMOVED lines=8> */
[----:B------:R-:W2:Y:S01]  /*4df50*/  LDL.LU R19, [R1+0x1cc] ;  /* 0x0001cc0001137983 */ /* 0x000ea20000300800 */
[----:B-1----:R-:W-:-:S03]  /*4df60*/  MOV R13, R3 ;  /* 0x00000003000d7202 */ /* 0x002fc60000000f00 */
[----:B--2---:R-:W-:Y:S04]  /*4df70*/  STL.64 [R1+0x3238], R18 ;  /* 0x0032381201007387 */ /* 0x004fe80000100a00 */
[----:B----4-:R-:W-:Y:S04]  /*4df80*/  STL.64 [R1+0x3230], R16 ;  /* 0x0032301001007387 */ /* 0x010fe80000100a00 */
[----:B------:R-:W2:Y:S04]  /*4df90*/  LDL.LU R12, [R1+0x210] ;  /* 0x00021000010c7983 */ /* 0x000ea80000300800 */
[----:B------:R-:W4:Y:S04]  /*4dfa0*/  LDL.LU R3, [R1+0x3314] ;  /* 0x0033140001037983 */ /* 0x000f280000300800 */
[----:B--2---:R3:W-:Y:S02]  /*4dfb0*/  STL.64 [R1+0x3240], R12 ;  /* 0x0032400c01007387 */ /* 0x0047e40000100a00 */
[----:B---3--:R-:W-:-:S02]  /*4dfc0*/  MOV R12, R2 ;  /* 0x00000002000c7202 */ /* 0x008fc40000000f00 */
[----:B------:R-:W-:Y:S01]  /*4dfd0*/  MOV R13, R0 ;  /* 0x00000000000d7202 */ /* 0x000fe20000000f00 */
[----:B------:R-:W2:Y:S04]  /*4dfe0*/  LDL.LU R2, [R1+0x3310] ;  /* 0x0033100001027983 */ /* 0x000ea80000300800 */
[----:B------:R-:W3:Y:S04]  /*4dff0*/  LDL.LU R0, [R1+0x330c] ;  /* 0x00330c0001007983 */ /* 0x000ee80000300800 */
[----:B------:R0:W-:Y:S04]  /*4e000*/  STL.64 [R1+0x3258], R12 ;  /* 0x0032580c01007387 */ /* 0x0001e80000100a00 */
[----:B------:R-:W2:Y:S04]  /*4e010*/  LDL.LU R16, [R1+0x1d0] ;  /* 0x0001d00001107983 */ /* 0x000ea80000300800 */
[----:B------:R-:W2:Y:S04]  /*4e020*/  LDL.LU R17, [R1+0x1d4] ;  /* 0x0001d40001117983 */ /* 0x000ea80000300800 */
[----:B------:R-:W3:Y:S04]  /*4e030*/  LDL.LU R18, [R1+0x1d8] ;  /* 0x0001d80001127983 */ /* 0x000ee80000300800 */
[----:B------:R-:W3:Y:S04]  /*4e040*/  LDL.LU R19, [R1+0x1dc] ;  /* 0x0001dc0001137983 */ /* 0x000ee80000300800 */
[----:B0-----:R-:W2:Y:S01]  /*4e050*/  LDL.LU R12, [R1+0x230] ;  /* 0x00023000010c7983 */ /* 0x001ea20000300800 */
[----:B----4-:R-:W-:-:S03]  /*4e060*/  IMAD.MOV.U32 R13, RZ, RZ, R3 ;  /* 0x000000ffff0d7224 */ /* 0x010fc600078e0003 */
[----:B------:R-:W4:Y:S04]  /*4e070*/  LDL.LU R3, [R1+0x3308] ;  /* 0x0033080001037983 */ /* 0x000f280000300800 */
[----:B--2---:R-:W-:Y:S04]  /*4e080*/  STL.64 [R1+0x3270], R12 ;  /* 0x0032700c01007387 */ /* 0x004fe80000100a00 */
[----:B---3--:R-:W-:Y:S04]  /*4e090*/  STL.64 [R1+0x3250], R18 ;  /* 0x0032501201007387 */ /* 0x008fe80000100a00 */
[----:B------:R0:W-:Y:S04]  /*4e0a0*/  STL.64 [R1+0x3248], R16 ;  /* 0x0032481001007387 */ /* 0x0001e80000100a00 */
        /* <DEDUP_REMOVED lines=15> */
[----:B------:R-:W2:Y:S01]  /*4e1a0*/  LDL.LU R12, [R1+0x250] ;  /* 0x00025000010c7983 */ /* 0x000ea20000300800 */
[----:B----4-:R-:W-:-:S03]  /*4e1b0*/  MOV R13, R3 ;  /* 0x00000003000d7202 */ /* 0x010fc60000000f00 */
        /* <DEDUP_REMOVED lines=8> */
[----:B------:R-:W-:Y:S01]  /*4e240*/  MOV R12, R2 ;  /* 0x00000002000c7202 */ /* 0x000fe20000000f00 */
[----:B------:R-:W-:-:S02]  /*4e250*/  IMAD.MOV.U32 R13, RZ, RZ, R0 ;  /* 0x000000ffff0d7224 */ /* 0x000fc400078e0000 */
        /* <DEDUP_REMOVED lines=18> */
[----:B--2---:R0:W-:Y:S02]  /*4e380*/  STL.64 [R1+0x32d0], R12 ;  /* 0x0032d00c01007387 */ /* 0x0041e40000100a00 */
[----:B0-----:R-:W-:Y:S02]  /*4e390*/  MOV R12, R0 ;  /* 0x00000000000c7202 */ /* 0x001fe40000000f00 */
[----:B------:R-:W2:Y:S01]  /*4e3a0*/  LDL.LU R0, [R1+0x32ec] ;  /* 0x0032ec0001007983 */ /* 0x000ea20000300800 */
[----:B------:R-:W-:-:S03]  /*4e3b0*/  MOV R13, R2 ;  /* 0x00000002000d7202 */ /* 0x000fc60000000f00 */
        /* <DEDUP_REMOVED lines=17> */
[----:B------:R-:W3:Y:S04]  /*4e4d0*/  LDL.LU R18, [R1+0x1b8] ;  /* 0x0001b80001127983 */ /* 0x000ee80000300800 */
[----:B------:R-:W3:Y:S04]  /*4e4e0*/  LDL.LU R19, [R1+0x1bc] ;  /* 0x0001bc0001137983 */ /* 0x000ee80000300800 */
[----:B------:R0:W-:Y:S04]  /*4e4f0*/  STL.64 [R1+0x3068], R22 ;  /* 0x0030681601007387 */ /* 0x0001e80000100a00 */
[----:B------:R1:W-:Y:S04]  /*4e500*/  STL.64 [R1+0x3060], R20 ;  /* 0x0030601401007387 */ /* 0x0003e80000100a00 */
[----:B0-----:R-:W4:Y:S04]  /*4e510*/  LDL.LU R22, [R1+0x108] ;  /* 0x0001080001167983 */ /* 0x001f280000300800 */
[----:B------:R-:W4:Y:S01]  /*4e520*/  LDL.LU R23, [R1+0x10c] ;  /* 0x00010c0001177983 */ /* 0x000f220000300800 */
[----:B------:R-:W-:Y:S01]  /*4e530*/  HMMA.16816.F32.BF16 R8, R4, R8, R24 ;  /* 0x000000080408723c */ /* 0x000fe20000041818 */
[----:B------:R-:W-:-:S02]  /*4e540*/  MOV R28, R14 ;  /* 0x0000000e001c7202 */ /* 0x000fc40000000f00 */
[----:B------:R-:W-:Y:S01]  /*4e550*/  MOV R29, R15 ;  /* 0x0000000f001d7202 */ /* 0x000fe20000000f00 */
[----:B----4-:R0:W-:Y:S04]  /*4e560*/  STL.64 [R1+0x31d8], R22 ;  /* 0x0031d81601007387 */ /* 0x0101e80000100a00 */
[----:B-1----:R-:W4:Y:S04]  /*4e570*/  LDL.LU R20, [R1+0x180] ;  /* 0x0001800001147983 */ /* 0x002f280000300800 */
[----:B------:R-:W4:Y:S04]  /*4e580*/  LDL.LU R21, [R1+0x184] ;  /* 0x0001840001157983 */ /* 0x000f280000300800 */
[----:B0-----:R-:W2:Y:S04]  /*4e590*/  LDL.LU R22, [R1+0x188] ;  /* 0x0001880001167983 */ /* 0x001ea80000300800 */
[----:B------:R-:W2:Y:S01]  /*4e5a0*/  LDL.LU R23, [R1+0x18c] ;  /* 0x00018c0001177983 */ /* 0x000ea20000300800 */
[----:B---3--:R-:W-:Y:S03]  /*4e5b0*/  HMMA.16816.F32.BF16 R12, R4, R12, R16 ;  /* 0x0000000c040c723c */ /* 0x008fe60000041810 */
[----:B--2---:R0:W-:Y:S04]  /*4e5c0*/  STL.64 [R1+0x31e8], R22 ;  /* 0x0031e81601007387 */ /* 0x0041e80000100a00 */
[----:B----4-:R-:W-:Y:S04]  /*4e5d0*/  STL.64 [R1+0x31e0], R20 ;  /* 0x0031e01401007387 */ /* 0x010fe80000100a00 */
[----:B0-----:R-:W2:Y:S04]  /*4e5e0*/  LDL.LU.64 R22, [R1+0x138] ;  /* 0x0001380001167983 */ /* 0x001ea80000300a00 */
[----:B------:R-:W3:Y:S04]  /*4e5f0*/  LDL.LU.64 R26, [R1+0x128] ;  /* 0x00012800011a7983 */ /* 0x000ee80000300a00 */
[----:B------:R-:W-:Y:S04]  /*4e600*/  STL [R1+0x305c], R11 ;  /* 0x00305c0b01007387 */ /* 0x000fe80000100800 */
[----:B------:R-:W-:Y:S04]  /*4e610*/  STL [R1+0x3188], R10 ;  /* 0x0031880a01007387 */ /* 0x000fe80000100800 */
[----:B------:R0:W-:Y:S04]  /*4e620*/  STL.64 [R1+0x3180], R8 ;  /* 0x0031800801007387 */ /* 0x0001e80000100a00 */
[----:B0-----:R-:W4:Y:S04]  /*4e630*/  LDL.LU R8, [R1+0x160] ;  /* 0x0001600001087983 */ /* 0x001f280000300800 */
[----:B------:R-:W4:Y:S04]  /*4e640*/  LDL.LU R9, [R1+0x164] ;  /* 0x0001640001097983 */ /* 0x000f280000300800 */
[----:B------:R-:W4:Y:S04]  /*4e650*/  LDL.LU R10, [R1+0x168] ;  /* 0x00016800010a7983 */ /* 0x000f280000300800 */
[----:B------:R-:W2:Y:S04]  /*4e660*/  LDL.LU.64 R18, [R1+0x32e0] ;  /* 0x0032e00001127983 */ /* 0x000ea80000300a00 */
[----:B------:R-:W2:Y:S04]  /*4e670*/  LDL.LU.64 R16, [R1+0x32d8] ;  /* 0x0032d80001107983 */ /* 0x000ea80000300a00 */
[----:B------:R0:W-:Y:S04]  /*4e680*/  STL.64 [R1+0x1b0], R12 ;  /* 0x0001b00c01007387 */ /* 0x0001e80000100a00 */
[----:B------:R2:W-:Y:S04]  /*4e690*/  STL [R1+0x1b8], R14 ;  /* 0x0001b80e01007387 */ /* 0x0005e80000100800 */
[----:B0-----:R-:W2:Y:S01]  /*4e6a0*/  LDL.LU.64 R12, [R1+0x32d0] ;  /* 0x0032d000010c7983 */ /* 0x001ea20000300a00 */
[----:B------:R-:W-:Y:S01]  /*4e6b0*/  MOV R11, R3 ;  /* 0x00000003000b7202 */ /* 0x000fe20000000f00 */
[----:B------:R-:W-:-:S05]  /*4e6c0*/  IMAD.MOV.U32 R3, RZ, RZ, R15 ;  /* 0x000000ffff037224 */ /* 0x000fca00078e000f */
[----:B------:R-:W-:Y:S01]  /*4e6d0*/  STL [R1+0x3058], R3 ;  /* 0x0030580301007387 */ /* 0x000fe20000100800 */
[----:B--2---:R-:W-:Y:S03]  /*4e6e0*/  HMMA.16816.F32.BF16 R12, R4, R12, R16 ;  /* 0x0000000c040c723c */ /* 0x004fe60000041810 */
[----:B------:R-:W2:Y:S04]  /*4e6f0*/  LDL.LU.64 R18, [R1+0x32c8] ;  /* 0x0032c80001127983 */ /* 0x000ea80000300a00 */
[----:B------:R-:W2:-:S15]  /*4e700*/  LDL.LU.64 R16, [R1+0x32c0] ;  /* 0x0032c00001107983 */ /* 0x000e9e0000300a00 */
[----:B------:R-:W-:-:S01]  /*4e710*/  NOP ;  /* 0x0000000000007918 */ /* 0x000fc20000000000 */
[----:B------:R0:W-:Y:S04]  /*4e720*/  STL.64 [R1+0x2c0], R12 ;  /* 0x0002c00c01007387 */ /* 0x0001e80000100a00 */
[----:B------:R2:W-:Y:S04]  /*4e730*/  STL.64 [R1+0x2c8], R14 ;  /* 0x0002c80e01007387 */ /* 0x0005e80000100a00 */
[----:B0-----:R-:W2:Y:S02]  /*4e740*/  LDL.LU.64 R12, [R1+0x32b8] ;  /* 0x0032b800010c7983 */ /* 0x001ea40000300a00 */
[----:B--2---:R-:W-:Y:S02]  /*4e750*/  HMMA.16816.F32.BF16 R12, R4, R12, R16 ;  /* 0x0000000c040c723c */ /* 0x004fe40000041810 */
[----:B------:R-:W2:Y:S04]  /*4e760*/  LDL.LU.64 R18, [R1+0x32b0] ;  /* 0x0032b00001127983 */ /* 0x000ea80000300a00 */
[----:B------:R-:W2:-:S15]  /*4e770*/  LDL.LU.64 R16, [R1+0x32a8] ;  /* 0x0032a80001107983 */ /* 0x000e9e0000300a00 */
[----:B------:R-:W-:-:S02]  /*4e780*/  NOP ;  /* 0x0000000000007918 */ /* 0x000fc40000000000 */
        /* <DEDUP_REMOVED lines=44> */
[----:B0-----:R-:W3:Y:S04]  /*4ea50*/  LDL.LU.64 R14, [R1+0x3210] ;  /* 0x00321000010e7983 */ /* 0x001ee80000300a00 */
[----:B------:R-:W2:Y:S02]  /*4ea60*/  LDL.LU.64 R12, [R1+0x3208] ;  /* 0x00320800010c7983 */ /* 0x000ea40000300a00 */
[----:B--2---:R-:W-:Y:S02]  /*4ea70*/  HMMA.16816.F32.BF16 R4, R4, R12, R16 ;  /* 0x0000000c0404723c */ /* 0x004fe40000041810 */
[----:B------:R-:W2:Y:S04]  /*4ea80*/  LDL.LU.64 R18, [R1+0x3200] ;  /* 0x0032000001127983 */ /* 0x000ea80000300a00 */
[----:B------:R-:W2:Y:S04]  /*4ea90*/  LDL.LU.64 R16, [R1+0x31f8] ;  /* 0x0031f80001107983 */ /* 0x000ea80000300a00 */
[----:B---3--:R0:W-:Y:S04]  /*4eaa0*/  STL.64 [R1+0x30d0], R14 ;  /* 0x0030d00e01007387 */ /* 0x0081e80000100a00 */
[----:B------:R-:W3:Y:S01]  /*4eab0*/  LDL.LU R12, [R1+0x170] ;  /* 0x00017000010c7983 */ /* 0x000ee20000300800 */
[----:B0-----:R-:W-:-:S08]  /*4eac0*/  MOV R14, R2 ;  /* 0x00000002000e7202 */ /* 0x001fd00000000f00 */
[----:B------:R-:W-:Y:S01]  /*4ead0*/  STL.64 [R1+0x1d0], R4 ;  /* 0x0001d00401007387 */ /* 0x000fe20000100a00 */
[----:B------:R-:W-:-:S03]  /*4eae0*/  MOV R15, R0 ;  /* 0x00000000000f7202 */ /* 0x000fc60000000f00 */
[----:B------:R0:W-:Y:S04]  /*4eaf0*/  STL.64 [R1+0x1d8], R6 ;  /* 0x0001d80601007387 */ /* 0x0001e80000100a00 */
[----:B------:R-:W3:Y:S04]  /*4eb00*/  LDL.LU R13, [R1+0x174] ;  /* 0x00017400010d7983 */ /* 0x000ee80000300800 */
[----:B------:R-:W4:Y:S04]  /*4eb10*/  LDL.LU R2, [R1+0x31f4] ;  /* 0x0031f40001027983 */ /* 0x000f280000300800 */
[----:B------:R-:W2:Y:S04]  /*4eb20*/  LDL.LU R0, [R1+0x31f0] ;  /* 0x0031f00001007983 */ /* 0x000ea80000300800 */
[----:B0-----:R-:W3:Y:S04]  /*4eb30*/  LDL.LU R6, [R1+0xe8] ;  /* 0x0000e80001067983 */ /* 0x001ee80000300800 */
[----:B------:R-:W3:Y:S04]  /*4eb40*/  LDL.LU R7, [R1+0xec] ;  /* 0x0000ec0001077983 */ /* 0x000ee80000300800 */
[----:B---3--:R4:W-:Y:S04]  /*4eb50*/  STL.64 [R1+0x31c0], R6 ;  /* 0x0031c00601007387 */ /* 0x0089e80000100a00 */
[----:B------:R-:W3:Y:S04]  /*4eb60*/  LDL.LU R4, [R1+0x190] ;  /* 0x0001900001047983 */ /* 0x000ee80000300800 */
[----:B------:R-:W3:Y:S01]  /*4eb70*/  LDL.LU R5, [R1+0x194] ;  /* 0x0001940001057983 */ /* 0x000ee20000300800 */
[----:B----4-:R-:W-:-:S02]  /*4eb80*/  MOV R6, R2 ;  /* 0x0000000200067202 */ /* 0x010fc40000000f00 */
[----:B--2---:R-:W-:Y:S02]  /*4eb90*/  MOV R7, R0 ;  /* 0x0000000000077202 */ /* 0x004fe40000000f00 */
[----:B------:R-:W-:-:S05]  /*4eba0*/  MOV R3, R23 ;  /* 0x0000001700037202 */ /* 0x000fca0000000f00 */
[----:B---3--:R-:W-:-:S15]  /*4ebb0*/  HMMA.16816.F32.BF16 R4, R16, R22, R4 ;  /* 0x000000161004723c */ /* 0x008fde0000041804 */
[----:B------:R-:W-:-:S08]  /*4ebc0*/  NOP ;  /* 0x0000000000007918 */ /* 0x000fd00000000000 */
[----:B------:R0:W-:Y:S04]  /*4ebd0*/  STL.64 [R1+0x270], R4 ;  /* 0x0002700401007387 */ /* 0x0001e80000100a00 */
[----:B------:R1:W-:Y:S01]  /*4ebe0*/  STL.64 [R1+0x278], R6 ;  /* 0x0002780601007387 */ /* 0x0003e20000100a00 */
[----:B0-----:R-:W-:-:S03]  /*4ebf0*/  IMAD.MOV.U32 R4, RZ, RZ, R22 ;  /* 0x000000ffff047224 */ /* 0x001fc600078e0016 */
[----:B------:R-:W2:Y:S04]  /*4ec00*/  LDL.LU.64 R22, [R1+0x31e8] ;  /* 0x0031e80001167983 */ /* 0x000ea80000300a00 */
[----:B------:R-:W2:Y:S01]  /*4ec10*/  LDL.LU.64 R20, [R1+0x31e0] ;  /* 0x0031e00001147983 */ /* 0x000ea20000300a00 */
[----:B-1----:R-:W-:Y:S02]  /*4ec20*/  MOV R6, R26 ;  /* 0x0000001a00067202 */ /* 0x002fe40000000f00 */
[----:B------:R-:W-:Y:S01]  /*4ec30*/  MOV R5, R27 ;  /* 0x0000001b00057202 */ /* 0x000fe20000000f00 */
[----:B--2---:R-:W-:-:S15]  /*4ec40*/  HMMA.16816.F32.BF16 R20, R16, R26, R20 ;  /* 0x0000001a1014723c */ /* 0x004fde0000041814 */
[----:B------:R-:W-:-:S08]  /*4ec50*/  NOP ;  /* 0x0000000000007918 */ /* 0x000fd00000000000 */
[----:B------:R-:W-:Y:S04]  /*4ec60*/  STL.64 [R1+0x1c0], R20 ;  /* 0x0001c01401007387 */ /* 0x000fe80000100a00 */
[----:B------:R0:W-:Y:S04]  /*4ec70*/  STL.64 [R1+0x1c8], R22 ;  /* 0x0001c81601007387 */ /* 0x0001e80000100a00 */
[----:B0-----:R-:W2:Y:S04]  /*4ec80*/  LDL.LU.64 R22, [R1+0x31d8] ;  /* 0x0031d80001167983 */ /* 0x001ea80000300a00 */
[----:B------:R-:W3:Y:S02]  /*4ec90*/  LDL.LU.64 R26, [R1+0x31d0] ;  /* 0x0031d000011a7983 */ /* 0x000ee40000300a00 */
[C---:B---3--:R-:W-:Y:S06]  /*4eca0*/  HMMA.16816.F32.BF16 R12, R16.reuse, R26, R12 ;  /* 0x0000001a100c723c */ /* 0x048fec000004180c */
[----:B--2---:R-:W-:-:S15]  /*4ecb0*/  HMMA.16816.F32.BF16 R8, R16, R22, R8 ;  /* 0x000000161008723c */ /* 0x004fde0000041808 */
[----:B------:R-:W-:-:S02]  /*4ecc0*/  NOP ;  /* 0x0000000000007918 */ /* 0x000fc40000000000 */
[----:B------:R-:W-:Y:S01]  /*4ecd0*/  STL.64 [R1+0x2a0], R12 ;  /* 0x0002a00c01007387 */ /* 0x000fe20000100a00 */
[----:B------:R-:W-:-:S03]  /*4ece0*/  IMAD.MOV.U32 R0, RZ, RZ, R15 ;  /* 0x000000ffff007224 */ /* 0x000fc600078e000f */
[----:B------:R0:W-:Y:S01]  /*4ecf0*/  STL.64 [R1+0x3088], R26 ;  /* 0x0030881a01007387 */ /* 0x0001e20000100a00 */
[----:B------:R-:W-:Y:S02]  /*4ed00*/  MOV R2, R14 ;  /* 0x0000000e00027202 */ /* 0x000fe40000000f00 */
[----:B0-----:R-:W-:Y:S02]  /*4ed10*/  MOV R26, R6 ;  /* 0x00000006001a7202 */ /* 0x001fe40000000f00 */
[----:B------:R-:W-:-:S05]  /*4ed20*/  MOV R27, R5 ;  /* 0x00000005001b7202 */ /* 0x000fca0000000f00 */
[----:B------:R0:W-:Y:S04]  /*4ed30*/  STL.64 [R1+0x30a0], R26 ;  /* 0x0030a01a01007387 */ /* 0x0001e80000100a00 */
[----:B------:R-:W-:Y:S04]  /*4ed40*/  STL [R1+0x3024], R0 ;  /* 0x0030240001007387 */ /* 0x000fe80000100800 */
[----:B------:R-:W-:Y:S01]  /*4ed50*/  STL [R1+0x3020], R2 ;  /* 0x0030200201007387 */ /* 0x000fe20000100800 */
[----:B0-----:R-:W-:Y:S02]  /*4ed60*/  MOV R26, R4 ;  /* 0x00000004001a7202 */ /* 0x001fe40000000f00 */
[----:B------:R-:W-:Y:S01]  /*4ed70*/  MOV R27, R3 ;  /* 0x00000003001b7202 */ /* 0x000fe20000000f00 */
[----:B------:R-:W-:Y:S04]  /*4ed80*/  STL.64 [R1+0x290], R8 ;  /* 0x0002900801007387 */ /* 0x000fe80000100a00 */
[----:B------:R-:W-:Y:S04]  /*4ed90*/  STL.64 [R1+0x298], R10 ;  /* 0x0002980a01007387 */ /* 0x000fe80000100a00 */
[----:B------:R-:W-:Y:S04]  /*4eda0*/  STL.64 [R1+0x30c8], R26 ;  /* 0x0030c81a01007387 */ /* 0x000fe80000100a00 */
[----:B------:R0:W-:Y:S04]  /*4edb0*/  STL.64 [R1+0x3080], R22 ;  /* 0x0030801601007387 */ /* 0x0001e80000100a00 */
[----:B------:R-:W2:Y:S04]  /*4edc0*/  LDL.LU R20, [R1] ;  /* 0x0000000001147983 */ /* 0x000ea80000300800 */
[----:B------:R-:W2:Y:S01]  /*4edd0*/  LDL.LU R21, [R1+0x4] ;  /* 0x0000040001157983 */ /* 0x000ea20000300800 */
[----:B0-----:R-:W-:Y:S01]  /*4ede0*/  IMAD.MOV.U32 R22, RZ, RZ, R28 ;  /* 0x000000ffff167224 */ /* 0x001fe200078e001c */
[----:B------:R-:W-:-:S02]  /*4edf0*/  MOV R23, R29 ;  /* 0x0000001d00177202 */ /* 0x000fc40000000f00 */
[----:B------:R-:W3:Y:S04]  /*4ee00*/  LDL.LU R28, [R1+0x31cc] ;  /* 0x0031cc00011c7983 */ /* 0x000ee80000300800 */
[----:B------:R-:W4:Y:S04]  /*4ee10*/  LDL.LU R29, [R1+0x31c8] ;  /* 0x0031c800011d7983 */ /* 0x000f280000300800 */
[----:B------:R-:W2:Y:S04]  /*4ee20*/  LDL.LU R24, [R1+0x30] ;  /* 0x0000300001187983 */ /* 0x000ea80000300800 */
[----:B------:R-:W2:Y:S04]  /*4ee30*/  LDL.LU R25, [R1+0x34] ;  /* 0x0000340001197983 */ /* 0x000ea80000300800 */
[----:B------:R-:W3:Y:S04]  /*4ee40*/  LDL.LU R26, [R1+0x38] ;  /* 0x00003800011a7983 */ /* 0x000ee80000300800 */
[----:B------:R-:W3:Y:S04]  /*4ee50*/  LDL.LU R27, [R1+0x3c] ;  /* 0x00003c00011b7983 */ /* 0x000ee80000300800 */
[----:B---3--:R-:W-:Y:S04]  /*4ee60*/  STL.64 [R1+0x30e0], R26 ;  /* 0x0030e01a01007387 */ /* 0x008fe80000100a00 */
[----:B--2---:R0:W-:Y:S04]  /*4ee70*/  STL.64 [R1+0x30d8], R24 ;  /* 0x0030d81801007387 */ /* 0x0041e80000100a00 */
[----:B------:R-:W2:Y:S04]  /*4ee80*/  LDL R14, [R1+0x208] ;  /* 0x00020800010e7983 */ /* 0x000ea80000100800 */
[----:B------:R-:W2:Y:S04]  /*4ee90*/  LDL R15, [R1+0x20c] ;  /* 0x00020c00010f7983 */ /* 0x000ea80000100800 */
[----:B--2---:R1:W-:Y:S04]  /*4eea0*/  STL.64 [R1+0x30e8], R14 ;  /* 0x0030e80e01007387 */ /* 0x0043e80000100a00 */
[----:B0-----:R-:W2:Y:S04]  /*4eeb0*/  LDL.LU R24, [R1+0x40] ;  /* 0x0000400001187983 */ /* 0x001ea80000300800 */
[----:B------:R-:W2:Y:S04]  /*4eec0*/  LDL.LU R25, [R1+0x44] ;  /* 0x0000440001197983 */ /* 0x000ea80000300800 */
[----:B------:R-:W3:Y:S04]  /*4eed0*/  LDL.LU R26, [R1+0x48] ;  /* 0x00004800011a7983 */ /* 0x000ee80000300800 */
[----:B------:R-:W3:Y:S04]  /*4eee0*/  LDL.LU R27, [R1+0x4c] ;  /* 0x00004c00011b7983 */ /* 0x000ee80000300800 */
[----:B---3--:R-:W-:Y:S04]  /*4eef0*/  STL.64 [R1+0x30f8], R26 ;  /* 0x0030f81a01007387 */ /* 0x008fe80000100a00 */
[----:B--2---:R0:W-:Y:S04]  /*4ef00*/  STL.64 [R1+0x30f0], R24 ;  /* 0x0030f01801007387 */ /* 0x0041e80000100a00 */
[----:B-1----:R-:W2:Y:S04]  /*4ef10*/  LDL R14, [R1+0x218] ;  /* 0x00021800010e7983 */ /* 0x002ea80000100800 */
[----:B------:R-:W2:Y:S04]  /*4ef20*/  LDL R15, [R1+0x21c] ;  /* 0x00021c00010f7983 */ /* 0x000ea80000100800 */
[----:B--2---:R1:W-:Y:S04]  /*4ef30*/  STL.64 [R1+0x3100], R14 ;  /* 0x0031000e01007387 */ /* 0x0043e80000100a00 */
[----:B0-----:R-:W2:Y:S04]  /*4ef40*/  LDL.LU R24, [R1+0x50] ;  /* 0x0000500001187983 */ /* 0x001ea80000300800 */
[----:B------:R-:W2:Y:S04]  /*4ef50*/  LDL.LU R25, [R1+0x54] ;  /* 0x0000540001197983 */ /* 0x000ea80000300800 */
[----:B------:R-:W3:Y:S04]  /*4ef60*/  LDL.LU R26, [R1+0x58] ;  /* 0x00005800011a7983 */ /* 0x000ee80000300800 */
[----:B------:R-:W3:Y:S04]  /*4ef70*/  LDL.LU R27, [R1+0x5c] ;  /* 0x00005c00011b7983 */ /* 0x000ee80000300800 */
[----:B---3--:R-:W-:Y:S04]  /*4ef80*/  STL.64 [R1+0x3110], R26 ;  /* 0x0031101a01007387 */ /* 0x008fe80000100a00 */
[----:B--2---:R-:W-:Y:S04]  /*4ef90*/  STL.64 [R1+0x3108], R24 ;  /* 0x0031081801007387 */ /* 0x004fe80000100a00 */
[----:B-1----:R-:W2:Y:S04]  /*4efa0*/  LDL R14, [R1+0x228] ;  /* 0x00022800010e7983 */ /* 0x002ea80000100800 */
[----:B------:R-:W2:Y:S04]  /*4efb0*/  LDL R15, [R1+0x22c] ;  /* 0x00022c00010f7983 */ /* 0x000ea80000100800 */
[----:B--2---:R0:W-:Y:S04]  /*4efc0*/  STL.64 [R1+0x3118], R14 ;  /* 0x0031180e01007387 */ /* 0x0041e80000100a00 */
[----:B0-----:R-:W2:Y:S04]  /*4efd0*/  LDL R14, [R1+0x238] ;  /* 0x00023800010e7983 */ /* 0x001ea80000100800 */
[----:B------:R-:W2:Y:S04]  /*4efe0*/  LDL R15, [R1+0x23c] ;  /* 0x00023c00010f7983 */ /* 0x000ea80000100800 */
[----:B--2---:R0:W-:Y:S04]  /*4eff0*/  STL.64 [R1+0x3130], R14 ;  /* 0x0031300e01007387 */ /* 0x0041e80000100a00 */
[----:B------:R-:W2:Y:S04]  /*4f000*/  LDL.LU R24, [R1+0x60] ;  /* 0x0000600001187983 */ /* 0x000ea80000300800 */
[----:B------:R-:W2:Y:S04]  /*4f010*/  LDL.LU R25, [R1+0x64] ;  /* 0x0000640001197983 */ /* 0x000ea80000300800 */
[----:B------:R-:W3:Y:S04]  /*4f020*/  LDL.LU R26, [R1+0x68] ;  /* 0x00006800011a7983 */ /* 0x000ee80000300800 */
[----:B------:R-:W3:Y:S04]  /*4f030*/  LDL.LU R27, [R1+0x6c] ;  /* 0x00006c00011b7983 */ /* 0x000ee80000300800 */
        /* <DEDUP_REMOVED lines=20> */
[----:B------:R-:W2:Y:S04]  /*4f180*/  LDL.LU R8, [R1+0xb0] ;  /* 0x0000b00001087983 */ /* 0x000ea80000300800 */
[----:B------:R-:W2:Y:S04]  /*4f190*/  LDL.LU R9, [R1+0xb4] ;  /* 0x0000b40001097983 */ /* 0x000ea80000300800 */
[----:B------:R-:W3:Y:S04]  /*4f1a0*/  LDL.LU R10, [R1+0xb8] ;  /* 0x0000b800010a7983 */ /* 0x000ee80000300800 */
        /* <DEDUP_REMOVED lines=8> */
[----:B------:R-:W3:Y:S04]  /*4f230*/  LDL.LU R11, [R1+0xdc] ;  /* 0x0000dc00010b7983 */ /* 0x000ee80000300800 */
[----:B------:R-:W4:Y:S04]  /*4f240*/  LDL.LU R4, [R1+0x150] ;  /* 0x0001500001047983 */ /* 0x000f280000300800 */
[----:B------:R-:W4:Y:S04]  /*4f250*/  LDL.LU R5, [R1+0x154] ;  /* 0x0001540001057983 */ /* 0x000f280000300800 */
[----:B------:R-:W4:Y:S04]  /*4f260*/  LDL.LU R6, [R1+0x158] ;  /* 0x0001580001067983 */ /* 0x000f280000300800 */
[----:B------:R-:W4:Y:S04]  /*4f270*/  LDL.LU R7, [R1+0x15c] ;  /* 0x00015c0001077983 */ /* 0x000f280000300800 */
[----:B---3--:R0:W-:Y:S04]  /*4f280*/  STL.64 [R1+0x31b8], R10 ;  /* 0x0031b80a01007387 */ /* 0x0081e80000100a00 */
[----:B--2---:R-:W-:Y:S04]  /*4f290*/  STL.64 [R1+0x31b0], R8 ;  /* 0x0031b00801007387 */ /* 0x004fe80000100a00 */
[----:B0-----:R-:W2:Y:S04]  /*4f2a0*/  LDL.LU.64 R10, [R1+0xf8] ;  /* 0x0000f800010a7983 */ /* 0x001ea80000300a00 */
[----:B----4-:R0:W-:Y:S04]  /*4f2b0*/  STL.64 [R1+0x3178], R14 ;  /* 0x0031780e01007387 */ /* 0x0101e80000100a00 */
[----:B0-----:R-:W3:Y:S04]  /*4f2c0*/  LDL.LU.64 R14, [R1+0x1e8] ;  /* 0x0001e800010e7983 */ /* 0x001ee80000300a00 */
[----:B---3--:R0:W-:Y:S04]  /*4f2d0*/  STL.64 [R1+0x31a0], R14 ;  /* 0x0031a00e01007387 */ /* 0x0081e80000100a00 */
[----:B------:R-:W3:Y:S04]  /*4f2e0*/  LDL.LU R12, [R1+0xc0] ;  /* 0x0000c000010c7983 */ /* 0x000ee80000300800 */
[----:B------:R-:W3:Y:S04]  /*4f2f0*/  LDL.LU R13, [R1+0xc4] ;  /* 0x0000c400010d7983 */ /* 0x000ee80000300800 */
[----:B0-----:R-:W3:Y:S04]  /*4f300*/  LDL.LU R14, [R1+0xc8] ;  /* 0x0000c800010e7983 */ /* 0x001ee80000300800 */
[----:B------:R-:W3:Y:S04]  /*4f310*/  LDL.LU R15, [R1+0xcc] ;  /* 0x0000cc00010f7983 */ /* 0x000ee80000300800 */
[----:B------:R-:W-:Y:S04]  /*4f320*/  STL.64 [R1+0x3158], R26 ;  /* 0x0031581a01007387 */ /* 0x000fe80000100a00 */
[----:B------:R0:W-:Y:S04]  /*4f330*/  STL.64 [R1+0x3150], R24 ;  /* 0x0031501801007387 */ /* 0x0001e80000100a00 */
[----:B0-----:R-:W4:Y:S04]  /*4f340*/  LDL.LU R24, [R1+0x90] ;  /* 0x0000900001187983 */ /* 0x001f280000300800 */
[----:B------:R-:W4:Y:S04]  /*4f350*/  LDL.LU R25, [R1+0x94] ;  /* 0x0000940001197983 */ /* 0x000f280000300800 */
[----:B------:R-:W3:Y:S04]  /*4f360*/  LDL.LU R26, [R1+0x98] ;  /* 0x00009800011a7983 */ /* 0x000ee80000300800 */
[----:B------:R-:W3:Y:S01]  /*4f370*/  LDL.LU R27, [R1+0x9c] ;  /* 0x00009c00011b7983 */ /* 0x000ee20000300800 */
[----:B--2---:R-:W-:Y:S03]  /*4f380*/  HMMA.16816.F32.BF16 R4, R16, R10, R4 ;  /* 0x0000000a1004723c */ /* 0x004fe60000041804 */
[----:B---3--:R-:W-:Y:S04]  /*4f390*/  STL.64 [R1+0x3170], R26 ;  /* 0x0031701a01007387 */ /* 0x008fe80000100a00 */
[----:B----4-:R0:W-:Y:S04]  /*4f3a0*/  STL.64 [R1+0x3168], R24 ;  /* 0x0031681801007387 */ /* 0x0101e80000100a00 */
[----:B0-----:R-:W2:Y:S04]  /*4f3b0*/  LDL.LU R24, [R1+0xa0] ;  /* 0x0000a00001187983 */ /* 0x001ea80000300800 */
[----:B------:R-:W2:Y:S04]  /*4f3c0*/  LDL.LU R25, [R1+0xa4] ;  /* 0x0000a40001197983 */ /* 0x000ea80000300800 */
[----:B------:R-:W2:Y:S04]  /*4f3d0*/  LDL.LU R26, [R1+0xa8] ;  /* 0x0000a800011a7983 */ /* 0x000ea80000300800 */
[----:B------:R-:W2:Y:S04]  /*4f3e0*/  LDL.LU R27, [R1+0xac] ;  /* 0x0000ac00011b7983 */ /* 0x000ea80000300800 */
        /* <DEDUP_REMOVED lines=10> */
[----:B------:R0:W-:Y:S04]  /*4f490*/  STL.64 [R1+0x280], R4 ;  /* 0x0002800401007387 */ /* 0x0001e80000100a00 */
[----:B------:R1:W-:Y:S01]  /*4f4a0*/  STL.64 [R1+0x288], R6 ;  /* 0x0002880601007387 */ /* 0x0003e20000100a00 */
[----:B0-----:R-:W-:Y:S01]  /*4f4b0*/  MOV R5, R10 ;  /* 0x0000000a00057202 */ /* 0x001fe20000000f00 */
[----:B------:R-:W-:-:S02]  /*4f4c0*/  IMAD.MOV.U32 R4, RZ, RZ, R11 ;  /* 0x000000ffff047224 */ /* 0x000fc400078e000b */
[----:B-1----:R-:W4:Y:S04]  /*4f4d0*/  LDL.LU.64 R6, [R1+0x31c0] ;  /* 0x0031c00001067983 */ /* 0x002f280000300a00 */
[----:B------:R-:W4:Y:S04]  /*4f4e0*/  LDL.LU.64 R10, [R1+0x31b8] ;  /* 0x0031b800010a7983 */ /* 0x000f280000300a00 */
[----:B------:R-:W4:Y:S02]  /*4f4f0*/  LDL.LU.64 R8, [R1+0x31b0] ;  /* 0x0031b00001087983 */ /* 0x000f240000300a00 */
[----:B----4-:R-:W-:-:S15]  /*4f500*/  HMMA.16816.F32.BF16 R8, R16, R6, R8 ;  /* 0x000000061008723c */ /* 0x010fde0000041808 */
[----:B------:R-:W-:-:S08]  /*4f510*/  NOP ;  /* 0x0000000000007918 */ /* 0x000fd00000000000 */
[----:B------:R-:W-:Y:S01]  /*4f520*/  STL [R1+0x370], R8 ;  /* 0x0003700801007387 */ /* 0x000fe20000100800 */
[----:B------:R-:W-:-:S03]  /*4f530*/  MOV R2, R10 ;  /* 0x0000000a00027202 */ /* 0x000fc60000000f00 */
[----:B------:R0:W-:Y:S04]  /*4f540*/  STL [R1+0x37c], R11 ;  /* 0x00037c0b01007387 */ /* 0x0001e80000100800 */
[----:B0-----:R-:W4:Y:S01]  /*4f550*/  LDL.LU.64 R10, [R1+0x31a8] ;  /* 0x0031a800010a7983 */ /* 0x001f220000300a00 */
[----:B------:R-:W-:-:S05]  /*4f560*/  MOV R0, R9 ;  /* 0x0000000900007202 */ /* 0x000fca0000000f00 */
[----:B------:R-:W-:Y:S04]  /*4f570*/  STL [R1+0x302c], R0 ;  /* 0x00302c0001007387 */ /* 0x000fe80000100800 */
[----:B------:R0:W-:Y:S01]  /*4f580*/  STL [R1+0x3028], R2 ;  /* 0x0030280201007387 */ /* 0x0001e20000100800 */
[----:B----4-:R-:W-:Y:S06]  /*4f590*/  HMMA.16816.F32.BF16 R12, R16, R10, R12 ;  /* 0x0000000a100c723c */ /* 0x010fec000004180c */
[----:B0-----:R-:W-:-:S02]  /*4f5a0*/  MOV R2, R10 ;  /* 0x0000000a00027202 */ /* 0x001fc40000000f00 */
[----:B------:R-:W-:-:S15]  /*4f5b0*/  MOV R0, R11 ;  /* 0x0000000b00007202 */ /* 0x000fde0000000f00 */
[----:B------:R-:W-:Y:S04]  /*4f5c0*/  STL.64 [R1+0x360], R12 ;  /* 0x0003600c01007387 */ /* 0x000fe80000100a00 */
[----:B------:R0:W-:Y:S04]  /*4f5d0*/  STL.64 [R1+0x368], R14 ;  /* 0x0003680e01007387 */ /* 0x0001e80000100a00 */
[----:B0-----:R-:W4:Y:S04]  /*4f5e0*/  LDL.LU.64 R14, [R1+0x31a0] ;  /* 0x0031a000010e7983 */ /* 0x001f280000300a00 */
[----:B------:R-:W4:Y:S04]  /*4f5f0*/  LDL.LU.64 R10, [R1+0x3198] ;  /* 0x00319800010a7983 */ /* 0x000f280000300a00 */
[----:B------:R-:W4:Y:S02]  /*4f600*/  LDL.LU.64 R8, [R1+0x3190] ;  /* 0x0031900001087983 */ /* 0x000f240000300a00 */
[----:B----4-:R-:W-:Y:S06]  /*4f610*/  HMMA.16816.F32.BF16 R8, R16, R14, R8 ;  /* 0x0000000e1008723c */ /* 0x010fec0000041808 */
[----:B------:R-:W-:-:S15]  /*4f620*/  MOV R3, R15 ;  /* 0x0000000f00037202 */ /* 0x000fde0000000f00 */
[----:B------:R-:W-:-:S02]  /*4f630*/  NOP ;  /* 0x0000000000007918 */ /* 0x000fc40000000000 */
[----:B------:R-:W-:Y:S04]  /*4f640*/  STL.64 [R1+0x350], R8 ;  /* 0x0003500801007387 */ /* 0x000fe80000100a00 */
[----:B------:R0:W-:Y:S04]  /*4f650*/  STL.64 [R1+0x358], R10 ;  /* 0x0003580a01007387 */ /* 0x0001e80000100a00 */
[----:B0-----:R-:W4:Y:S01]  /*4f660*/  LDL.LU R10, [R1+0x3188] ;  /* 0x00318800010a7983 */ /* 0x001f220000300800 */
[----:B------:R-:W-:-:S03]  /*4f670*/  IMAD.MOV.U32 R11, RZ, RZ, R14 ;  /* 0x000000ffff0b7224 */ /* 0x000fc600078e000e */
[----:B------:R-:W4:Y:S04]  /*4f680*/  LDL.LU.64 R8, [R1+0x3180] ;  /* 0x0031800001087983 */ /* 0x000f280000300a00 */
        /* <DEDUP_REMOVED lines=49> */
[----:B0-----:R-:W2:Y:S01]  /*4f9a0*/  LDL.LU.64 R14, [R1+0x30d0] ;  /* 0x0030d000010e7983 */ /* 0x001ea20000300a00 */
[----:B------:R-:W-:Y:S02]  /*4f9b0*/  MOV R22, R29 ;  /* 0x0000001d00167202 */ /* 0x000fe40000000f00 */
[----:B------:R-:W-:Y:S01]  /*4f9c0*/  MOV R23, R28 ;  /* 0x0000001c00177202 */ /* 0x000fe20000000f00 */
[----:B--2---:R-:W-:Y:S01]  /*4f9d0*/  HMMA.16816.F32.BF16 R16, R16, R14, R24 ;  /* 0x0000000e1010723c */ /* 0x004fe20000041818 */
[----:B------:R-:W3:Y:S04]  /*4f9e0*/  LDL.LU.64 R26, [R1+0x30c8] ;  /* 0x0030c800011a7983 */ /* 0x000ee80000300a00 */
[----:B------:R-:W3:Y:S04]  /*4f9f0*/  LDL.LU.64 R14, [R1+0x30c0] ;  /* 0x0030c000010e7983 */ /* 0x000ee80000300a00 */
[----:B------:R-:W3:-:S14]  /*4fa00*/  LDL.LU.64 R12, [R1+0x30b8] ;  /* 0x0030b800010c7983 */ /* 0x000edc0000300a00 */
[----:B------:R-:W-:Y:S04]  /*4fa10*/  STL.64 [R1+0x2f0], R16 ;  /* 0x0002f01001007387 */ /* 0x000fe80000100a00 */
[----:B------:R0:W-:Y:S04]  /*4fa20*/  STL.64 [R1+0x2f8], R18 ;  /* 0x0002f81201007387 */ /* 0x0001e80000100a00 */
[----:B0-----:R-:W2:Y:S01]  /*4fa30*/  LDL.LU R18, [R1+0x4a4] ;  /* 0x0004a40001127983 */ /* 0x001ea20000300800 */
[----:B---3--:R-:W-:Y:S03]  /*4fa40*/  HMMA.16816.F32.BF16 R24, R12, R26, R20 ;  /* 0x0000001a0c18723c */ /* 0x008fe60000041814 */
[----:B------:R-:W3:Y:S04]  /*4fa50*/  LDL.LU.64 R22, [R1+0x30b0] ;  /* 0x0030b00001167983 */ /* 0x000ee80000300a00 */
[----:B------:R-:W3:-:S15]  /*4fa60*/  LDL.LU.64 R20, [R1+0x30a8] ;  /* 0x0030a80001147983 */ /* 0x000ede0000300a00 */
[----:B------:R-:W-:-:S01]  /*4fa70*/  NOP ;  /* 0x0000000000007918 */ /* 0x000fc20000000000 */
[----:B------:R-:W-:Y:S04]  /*4fa80*/  STL.64 [R1+0x2e0], R24 ;  /* 0x0002e01801007387 */ /* 0x000fe80000100a00 */
[----:B------:R0:W-:Y:S04]  /*4fa90*/  STL.64 [R1+0x2e8], R26 ;  /* 0x0002e81a01007387 */ /* 0x0001e80000100a00 */
[----:B0-----:R-:W3:Y:S02]  /*4faa0*/  LDL.LU.64 R26, [R1+0x30a0] ;  /* 0x0030a000011a7983 */ /* 0x001ee40000300a00 */
[----:B---3--:R-:W-:Y:S02]  /*4fab0*/  HMMA.16816.F32.BF16 R24, R12, R26, R20 ;  /* 0x0000001a0c18723c */ /* 0x008fe40000041814 */
[----:B------:R-:W3:Y:S04]  /*4fac0*/  LDL.LU.64 R22, [R1+0x3098] ;  /* 0x0030980001167983 */ /* 0x000ee80000300a00 */
[----:B------:R-:W3:-:S15]  /*4fad0*/  LDL.LU.64 R20, [R1+0x3090] ;  /* 0x0030900001147983 */ /* 0x000ede0000300a00 */
[----:B------:R-:W-:-:S02]  /*4fae0*/  NOP ;  /* 0x0000000000007918 */ /* 0x000fc40000000000 */
[----:B------:R3:W-:Y:S01]  /*4faf0*/  STL.64 [R1+0x1a0], R24 ;  /* 0x0001a01801007387 */ /* 0x0007e20000100a00 */
[----:B------:R-:W-:Y:S02]  /*4fb00*/  MOV R29, R26 ;  /* 0x0000001a001d7202 */ /* 0x000fe40000000f00 */
[----:B------:R-:W-:Y:S02]  /*4fb10*/  MOV R28, R27 ;  /* 0x0000001b001c7202 */ /* 0x000fe40000000f00 */
[----:B------:R-:W3:Y:S04]  /*4fb20*/  LDL.LU.64 R26, [R1+0x3088] ;  /* 0x00308800011a7983 */ /* 0x000ee80000300a00 */
[----:B------:R-:W-:Y:S04]  /*4fb30*/  STL [R1+0x2f44], R28 ;  /* 0x002f441c01007387 */ /* 0x000fe80000100800 */
[----:B------:R-:W-:Y:S01]  /*4fb40*/  STL [R1+0x2f40], R29 ;  /* 0x002f401d01007387 */ /* 0x000fe20000100800 */
[----:B---3--:R-:W-:Y:S03]  /*4fb50*/  HMMA.16816.F32.BF16 R24, R12, R26, R20 ;  /* 0x0000001a0c18723c */ /* 0x008fe60000041814 */
[----:B------:R-:W3:-:S15]  /*4fb60*/  LDL.LU.64 R22, [R1+0x3080] ;  /* 0x0030800001167983 */ /* 0x000ede0000300a00 */
[----:B------:R-:W-:-:S05]  /*4fb70*/  NOP ;  /* 0x0000000000007918 */ /* 0x000fca0000000000 */
[----:B------:R-:W-:Y:S04]  /*4fb80*/  STL.64 [R1+0x190], R24 ;  /* 0x0001901801007387 */ /* 0x000fe80000100a00 */
[----:B------:R0:W-:Y:S04]  /*4fb90*/  STL.64 [R1+0x198], R26 ;  /* 0x0001981a01007387 */ /* 0x0001e80000100a00 */
[----:B0-----:R-:W3:Y:S04]  /*4fba0*/  LDL.LU.64 R26, [R1+0x3078] ;  /* 0x00307800011a7983 */ /* 0x001ee80000300a00 */
[----:B------:R-:W3:Y:S02]  /*4fbb0*/  LDL.LU.64 R24, [R1+0x3070] ;  /* 0x0030700001187983 */ /* 0x000ee40000300a00 */
[----:B---3--:R-:W-:Y:S02]  /*4fbc0*/  HMMA.16816.F32.BF16 R24, R12, R22, R24 ;  /* 0x000000160c18723c */ /* 0x008fe40000041818 */
[----:B------:R-:W3:Y:S04]  /*4fbd0*/  LDL.LU.64 R22, [R1+0x3068] ;  /* 0x0030680001167983 */ /* 0x000ee80000300a00 */
[----:B------:R-:W3:-:S15]  /*4fbe0*/  LDL.LU.64 R20, [R1+0x3060] ;  /* 0x0030600001147983 */ /* 0x000ede0000300a00 */
[----:B------:R-:W-:-:S02]  /*4fbf0*/  NOP ;  /* 0x0000000000007918 */ /* 0x000fc40000000000 */
[----:B------:R-:W-:Y:S04]  /*4fc00*/  STL.64 [R1+0x180], R24 ;  /* 0x0001801801007387 */ /* 0x000fe80000100a00 */
[----:B------:R0:W-:Y:S02]  /*4fc10*/  STL.64 [R1+0x188], R26 ;  /* 0x0001881a01007387 */ /* 0x0001e40000100a00 */
[----:B0-----:R-:W-:Y:S02]  /*4fc20*/  MOV R26, R11 ;  /* 0x0000000b001a7202 */ /* 0x001fe40000000f00 */
[----:B------:R-:W4:Y:S01]  /*4fc30*/  LDL.LU R11, [R1+0x305c] ;  /* 0x00305c00010b7983 */ /* 0x000f220000300800 */
[----:B------:R-:W-:-:S03]  /*4fc40*/  IMAD.MOV.U32 R27, RZ, RZ, R3 ;  /* 0x000000ffff1b7224 */ /* 0x000fc600078e0003 */
[----:B------:R-:W2:Y:S04]  /*4fc50*/  LDL.LU R3, [R1+0x3058] ;  /* 0x0030580001037983 */ /* 0x000ea80000300800 */
[----:B------:R0:W-:Y:S02]  /*4fc60*/  STL.64 [R1+0x3048], R26 ;  /* 0x0030481a01007387 */ /* 0x0001e40000100a00 */
[----:B0-----:R-:W-:Y:S02]  /*4fc70*/  MOV R26, R2 ;  /* 0x00000002001a7202 */ /* 0x001fe40000000f00 */
[----:B------:R-:W-:-:S05]  /*4fc80*/  MOV R27, R0 ;  /* 0x00000000001b7202 */ /* 0x000fca0000000f00 */
[----:B------:R0:W-:Y:S02]  /*4fc90*/  STL.64 [R1+0x3050], R26 ;  /* 0x0030501a01007387 */ /* 0x0001e40000100a00 */
[----:B0-----:R-:W-:Y:S02]  /*4fca0*/  MOV R26, R5 ;  /* 0x00000005001a7202 */ /* 0x001fe40000000f00 */
[----:B------:R-:W-:-:S07]  /*4fcb0*/  MOV R27, R4 ;  /* 0x00000004001b7202 */ /* 0x000fce0000000f00 */
[C---:B---3--:R-:W-:Y:S01]  /*4fcc0*/  HMMA.16816.F32.BF16 R24, R12.reuse, R26, R20 ;  /* 0x0000001a0c18723c */ /* 0x048fe20000041814 */
[----:B------:R-:W3:Y:S05]  /*4fcd0*/  LDL.LU R23, [R1+0x4ac] ;  /* 0x0004ac0001177983 */ /* 0x000eea0000300800 */
[----:B----4-:R-:W-:-:S15]  /*4fce0*/  HMMA.16816.F32.BF16 R4, R12, R6, R8 ;  /* 0x000000060c04723c */ /* 0x010fde0000041808 */
[----:B------:R-:W-:-:S02]  /*4fcf0*/  NOP ;  /* 0x0000000000007918 */ /* 0x000fc40000000000 */
[----:B------:R-:W-:Y:S04]  /*4fd00*/  STL.64 [R1+0x170], R24 ;  /* 0x0001701801007387 */ /* 0x000fe80000100a00 */
[----:B------:R-:W-:Y:S04]  /*4fd10*/  STL.64 [R1+0x178], R26 ;  /* 0x0001781a01007387 */ /* 0x000fe80000100a00 */
[----:B------:R-:W4:Y:S04]  /*4fd20*/  LDL.LU R8, [R1+0x2c0] ;  /* 0x0002c00001087983 */ /* 0x000f280000300800 */
[----:B------:R-:W-:Y:S04]  /*4fd30*/  STL.64 [R1+0x160], R4 ;  /* 0x0001600401007387 */ /* 0x000fe80000100a00 */
[----:B------:R-:W-:Y:S04]  /*4fd40*/  STL.64 [R1+0x168], R6 ;  /* 0x0001680601007387 */ /* 0x000fe80000100a00 */
[----:B--2---:R-:W0:Y:S04]  /*4fd50*/  LDSM.16.M88.4 R4, [R18+UR6+0x28080] ;  /* 0x028080061204783b */ /* 0x004e280008000200 */
[----:B------:R-:W4:Y:S04]  /*4fd60*/  LDL.LU R9, [R1+0x2c4] ;  /* 0x0002c40001097983 */ /* 0x000f280000300800 */
[----:B------:R-:W4:Y:S04]  /*4fd70*/  LDL.LU R10, [R1+0x2c8] ;  /* 0x0002c800010a7983 */ /* 0x000f280000300800 */
[----:B------:R-:W4:Y:S04]  /*4fd80*/  LDL.LU R11, [R1+0x2cc] ;  /* 0x0002cc00010b7983 */ /* 0x000f280000300800 */
[----:B0-----:R-:W-:Y:S04]  /*4fd90*/  STL.64 [R1+0x2f98], R6 ;  /* 0x002f980601007387 */ /* 0x001fe80000100a00 */
[----:B------:R0:W-:Y:S04]  /*4fda0*/  STL.64 [R1+0x2f90], R4 ;  /* 0x002f900401007387 */ /* 0x0001e80000100a00 */
[----:B0-----:R-:W2:Y:S04]  /*4fdb0*/  LDL.LU R4, [R1+0x1b0] ;  /* 0x0001b00001047983 */ /* 0x001ea80000300800 */
[----:B------:R-:W2:Y:S04]  /*4fdc0*/  LDL.LU R5, [R1+0x1b4] ;  /* 0x0001b40001057983 */ /* 0x000ea80000300800 */
[----:B------:R-:W2:Y:S04]  /*4fdd0*/  LDL.LU R6, [R1+0x1b8] ;  /* 0x0001b80001067983 */ /* 0x000ea80000300800 */
[----:B---3--:R-:W0:Y:S04]  /*4fde0*/  LDSM.16.M88.4 R24, [R23+UR6+0x80] ;  /* 0x000080061718783b */ /* 0x008e280008000200 */
[----:B0-----:R-:W-:Y:S04]  /*4fdf0*/  STL.64 [R1+0xd0], R24 ;  /* 0x0000d01801007387 */ /* 0x001fe80000100a00 */
[----:B------:R-:W-:Y:S04]  /*4fe00*/  STL.64 [R1+0xd8], R26 ;  /* 0x0000d81a01007387 */ /* 0x000fe80000100a00 */
[----:B------:R-:W0:Y:S04]  /*4fe10*/  LDSM.16.M88.4 R24, [R23+UR6+0x2080] ;  /* 0x002080061718783b */ /* 0x000e280008000200 */
[----:B0-----:R-:W-:Y:S04]  /*4fe20*/  STL.64 [R1+0xc0], R24 ;  /* 0x0000c01801007387 */ /* 0x001fe80000100a00 */
[----:B------:R0:W-:Y:S04]  /*4fe30*/  STL.64 [R1+0xc8], R26 ;  /* 0x0000c81a01007387 */ /* 0x0001e80000100a00 */
[----:B0-----:R-:W2:Y:S04]  /*4fe40*/  LDL.LU.64 R26, [R1+0x3050] ;  /* 0x00305000011a7983 */ /* 0x001ea80000300a00 */
[----:B------:R-:W3:Y:S01]  /*4fe50*/  LDL.LU R19, [R1+0x4a8] ;  /* 0x0004a80001137983 */ /* 0x000ee20000300800 */
[----:B------:R-:W-:-:S07]  /*4fe60*/  IMAD.MOV.U32 R7, RZ, RZ, R3 ;  /* 0x000000ffff077224 */ /* 0x000fce00078e0003 */
[----:B--2---:R-:W-:Y:S01]  /*4fe70*/  HMMA.16816.F32.BF16 R4, R12, R26, R4 ;  /* 0x0000001a0c04723c */ /* 0x004fe20000041804 */
[----:B------:R-:W0:-:S15]  /*4fe80*/  LDSM.16.M88.4 R24, [R23+UR6+0x4080] ;  /* 0x004080061718783b */ /* 0x000e1e0008000200 */
[----:B------:R-:W-:-:S07]  /*4fe90*/  NOP ;  /* 0x0000000000007918 */ /* 0x000fce0000000000 */
[----:B------:R1:W-:Y:S04]  /*4fea0*/  STL.64 [R1+0x150], R4 ;  /* 0x0001500401007387 */ /* 0x0003e80000100a00 */
[----:B------:R-:W-:Y:S04]  /*4feb0*/  STL.64 [R1+0x158], R6 ;  /* 0x0001580601007387 */ /* 0x000fe80000100a00 */
[----:B0-----:R-:W-:Y:S01]  /*4fec0*/  STL.64 [R1+0xb0], R24 ;  /* 0x0000b01801007387 */ /* 0x001fe20000100a00 */
[----:B-1----:R-:W-:Y:S02]  /*4fed0*/  MOV R5, R24 ;  /* 0x0000001800057202 */ /* 0x002fe40000000f00 */
[----:B------:R-:W-:Y:S01]  /*4fee0*/  MOV R4, R25 ;  /* 0x0000001900047202 */ /* 0x000fe20000000f00 */
[----:B------:R-:W-:Y:S04]  /*4fef0*/  STL.64 [R1+0xb8], R26 ;  /* 0x0000b81a01007387 */ /* 0x000fe80000100a00 */
[----:B------:R-:W0:Y:S04]  /*4ff00*/  LDSM.16.M88.4 R24, [R23+UR6+0x6080] ;  /* 0x006080061718783b */ /* 0x000e280008000200 */
[----:B0-----:R-:W-:Y:S04]  /*4ff10*/  STL.64 [R1+0xa0], R24 ;  /* 0x0000a01801007387 */ /* 0x001fe80000100a00 */
[----:B------:R-:W-:Y:S04]  /*4ff20*/  STL.64 [R1+0xa8], R26 ;  /* 0x0000a81a01007387 */ /* 0x000fe80000100a00 */
[----:B------:R-:W0:Y:S04]  /*4ff30*/  LDSM.16.M88.4 R24, [R23+UR6+0x8080] ;  /* 0x008080061718783b */ /* 0x000e280008000200 */
[----:B0-----:R-:W-:Y:S01]  /*4ff40*/  STL.64 [R1+0x90], R24 ;  /* 0x0000901801007387 */ /* 0x001fe20000100a00 */
[----:B------:R-:W-:-:S02]  /*4ff50*/  MOV R17, R24 ;  /* 0x0000001800117202 */ /* 0x000fc40000000f00 */
[----:B------:R-:W-:Y:S01]  /*4ff60*/  MOV R16, R25 ;  /* 0x0000001900107202 */ /* 0x000fe20000000f00 */
[----:B------:R-:W-:Y:S04]  /*4ff70*/  STL.64 [R1+0x98], R26 ;  /* 0x0000981a01007387 */ /* 0x000fe80000100a00 */
[----:B------:R-:W0:Y:S04]  /*4ff80*/  LDSM.16.M88.4 R24, [R23+UR6+0xa080] ;  /* 0x00a080061718783b */ /* 0x000e280008000200 */
[----:B---3--:R-:W-:Y:S04]  /*4ff90*/  STL [R1+0x2f70], R19 ;  /* 0x002f701301007387 */ /* 0x008fe80000100800 */
[----:B------:R-:W-:Y:S04]  /*4ffa0*/  STL.64 [R1+0x2f68], R16 ;  /* 0x002f681001007387 */ /* 0x000fe80000100a00 */
[----:B0-----:R-:W-:Y:S01]  /*4ffb0*/  STL.64 [R1+0x80], R24 ;  /* 0x0000801801007387 */ /* 0x001fe20000100a00 */
[----:B------:R-:W-:Y:S01]  /*4ffc0*/  IMAD.MOV.U32 R0, RZ, RZ, R24 ;  /* 0x000000ffff007224 */ /* 0x000fe200078e0018 */
[----:B------:R-:W-:-:S02]  /*4ffd0*/  MOV R2, R25 ;  /* 0x0000001900027202 */ /* 0x000fc40000000f00 */
[----:B------:R-:W-:Y:S04]  /*4ffe0*/  STL.64 [R1+0x88], R26 ;  /* 0x0000881a01007387 */ /* 0x000fe80000100a00 */
[----:B------:R-:W0:Y:S04]  /*4fff0*/  LDSM.16.M88.4 R24, [R23+UR6+0xc080] ;  /* 0x00c080061718783b */ /* 0x000e280008000200 */
[----:B0-----:R-:W-:Y:S01]  /*50000*/  STL.64 [R1+0x70], R24 ;  /* 0x0000701801007387 */ /* 0x001fe20000100a00 */
[----:B------:R-:W-:-:S03]  /*50010*/  MOV R28, R25 ;  /* 0x00000019001c7202 */ /* 0x000fc60000000f00 */
        /* <DEDUP_REMOVED lines=19> */
[----:B0-----:R-:W4:Y:S02]  /*50150*/  LDL.LU.64 R26, [R1+0x3048] ;  /* 0x00304800011a7983 */ /* 0x001f240000300a00 */
[----:B----4-:R-:W-:Y:S02]  /*50160*/  HMMA.16816.F32.BF16 R24, R12, R26, R8 ;  /* 0x0000001a0c18723c */ /* 0x010fe40000041808 */
[----:B------:R-:W0:-:S15]  /*50170*/  LDSM.16.M88.4 R8, [R23+UR6+0x1a080] ;  /* 0x01a080061708783b */ /* 0x000e1e0008000200 */
[----:B------:R-:W-:-:S06]  /*50180*/  NOP ;  /* 0x0000000000007918 */ /* 0x000fcc0000000000 */
[----:B------:R-:W-:Y:S04]  /*50190*/  STL.64 [R1+0x140], R24 ;  /* 0x0001401801007387 */ /* 0x000fe80000100a00 */
[----:B------:R-:W-:Y:S04]  /*501a0*/  STL.64 [R1+0x148], R26 ;  /* 0x0001481a01007387 */ /* 0x000fe80000100a00 */
[----:B------:R-:W1:Y:S04]  /*501b0*/  LDSM.16.M88.4 R24, [R23+UR6+0x1c080] ;  /* 0x01c080061718783b */ /* 0x000e680008000200 */
[----:B------:R-:W2:Y:S04]  /*501c0*/  LDSM.16.M88.4 R20, [R23+UR6+0x1e080] ;  /* 0x01e080061714783b */ /* 0x000ea80008000200 */
[----:B0-----:R-:W-:Y:S04]  /*501d0*/  STL.64 [R1+0x8], R10 ;  /* 0x0000080a01007387 */ /* 0x001fe80000100a00 */
[----:B-1----:R-:W-:Y:S04]  /*501e0*/  STL [R1+0x2bfc], R26 ;  /* 0x002bfc1a01007387 */ /* 0x002fe80000100800 */
[----:B------:R-:W-:Y:S04]  /*501f0*/  STL [R1+0x2bf8], R27 ;  /* 0x002bf81b01007387 */ /* 0x000fe80000100800 */
[----:B------:R0:W-:Y:S04]  /*50200*/  STL.64 [R1+0x2f78], R24 ;  /* 0x002f781801007387 */ /* 0x0001e80000100a00 */
[----:B--2---:R-:W-:Y:S04]  /*50210*/  STL [R1+0x2c04], R22 ;  /* 0x002c041601007387 */ /* 0x004fe80000100800 */
[----:B------:R-:W-:Y:S04]  /*50220*/  STL [R1+0x2c00], R23 ;  /* 0x002c001701007387 */ /* 0x000fe80000100800 */
[----:B------:R-:W-:Y:S04]  /*50230*/  STL.64 [R1+0x2ea0], R20 ;  /* 0x002ea01401007387 */ /* 0x000fe80000100a00 */
[----:B0-----:R-:W2:Y:S01]  /*50240*/  LDL.LU.64 R24, [R1+0xd0] ;  /* 0x0000d00001187983 */ /* 0x001ea20000300a00 */
[----:B------:R-:W-:-:S02]  /*50250*/  MOV R29, R8 ;  /* 0x00000008001d7202 */ /* 0x000fc40000000f00 */
[----:B------:R-:W-:Y:S02]  /*50260*/  MOV R3, R9 ;  /* 0x0000000900037202 */ /* 0x000fe40000000f00 */
[----:B------:R0:W1:Y:S04]  /*50270*/  LDSM.16.M88.4 R8, [R18+UR6+0x29080] ;  /* 0x029080061208783b */ /* 0x0000680008000200 */
[----:B--2---:R2:W-:Y:S04]  /*50280*/  STL.64 [R1+0x2fa0], R24 ;  /* 0x002fa01801007387 */ /* 0x0045e80000100a00 */
[----:B------:R-:W3:Y:S04]  /*50290*/  LDL.LU R16, [R1+0x1c0] ;  /* 0x0001c00001107983 */ /* 0x000ee80000300800 */
[----:B------:R-:W3:Y:S04]  /*502a0*/  LDL.LU R17, [R1+0x1c4] ;  /* 0x0001c40001117983 */ /* 0x000ee80000300800 */
[----:B0-----:R-:W4:Y:S04]  /*502b0*/  LDL.LU R18, [R1+0x1c8] ;  /* 0x0001c80001127983 */ /* 0x001f280000300800 */
[----:B------:R-:W4:Y:S04]  /*502c0*/  LDL.LU R19, [R1+0x1cc] ;  /* 0x0001cc0001137983 */ /* 0x000f280000300800 */
[----:B------:R-:W2:Y:S04]  /*502d0*/  LDL.LU R6, [R1+0x1f8] ;  /* 0x0001f80001067983 */ /* 0x000ea80000300800 */
[----:B------:R-:W2:Y:S04]  /*502e0*/  LDL.LU R7, [R1+0x1fc] ;  /* 0x0001fc0001077983 */ /* 0x000ea80000300800 */
[----:B--2---:R0:W-:Y:S04]  /*502f0*/  STL.64 [R1+0x2fa8], R6 ;  /* 0x002fa80601007387 */ /* 0x0041e80000100a00 */
[----:B------:R-:W2:Y:S04]  /*50300*/  LDL.LU R24, [R1+0x1d0] ;  /* 0x0001d00001187983 */ /* 0x000ea80000300800 */
[----:B------:R-:W2:Y:S04]  /*50310*/  LDL.LU R25, [R1+0x1d4] ;  /* 0x0001d40001197983 */ /* 0x000ea80000300800 */
[----:B------:R-:W3:Y:S04]  /*50320*/  LDL.LU R26, [R1+0x1d8] ;  /* 0x0001d800011a7983 */ /* 0x000ee80000300800 */
[----:B------:R-:W3:Y:S04]  /*50330*/  LDL.LU R27, [R1+0x1dc] ;  /* 0x0001dc00011b7983 */ /* 0x000ee80000300800 */
[----:B---3--:R-:W-:Y:S04]  /*50340*/  STL.64 [R1+0x2fb8], R26 ;  /* 0x002fb81a01007387 */ /* 0x008fe80000100a00 */
[----:B--2---:R2:W-:Y:S04]  /*50350*/  STL.64 [R1+0x2fb0], R24 ;  /* 0x002fb01801007387 */ /* 0x0045e80000100a00 */
[----:B0-----:R-:W3:Y:S04]  /*50360*/  LDL.LU R6, [R1+0x208] ;  /* 0x0002080001067983 */ /* 0x001ee80000300800 */
[----:B------:R-:W3:Y:S04]  /*50370*/  LDL.LU R7, [R1+0x20c] ;  /* 0x00020c0001077983 */ /* 0x000ee80000300800 */
[----:B---3--:R0:W-:Y:S04]  /*50380*/  STL.64 [R1+0x2fc0], R6 ;  /* 0x002fc00601007387 */ /* 0x0081e80000100a00 */
[----:B--2---:R-:W2:Y:S04]  /*50390*/  LDL.LU R24, [R1+0x2b0] ;  /* 0x0002b00001187983 */ /* 0x004ea80000300800 */
        /* <DEDUP_REMOVED lines=13> */
[----:B--2---:R-:W-:Y:S04]  /*50470*/  STL.64 [R1+0x2fe0], R24 ;  /* 0x002fe01801007387 */ /* 0x004fe80000100a00 */
        /* <DEDUP_REMOVED lines=10> */
[----:B--2---:R0:W-:Y:S04]  /*50520*/  STL.64 [R1+0x3008], R6 ;  /* 0x0030080601007387 */ /* 0x0041e80000100a00 */
[----:B------:R-:W2:Y:S04]  /*50530*/  LDL.LU R24, [R1+0x380] ;  /* 0x0003800001187983 */ /* 0x000ea80000300800 */
[----:B------:R-:W2:Y:S04]  /*50540*/  LDL.LU R25, [R1+0x384] ;  /* 0x0003840001197983 */ /* 0x000ea80000300800 */
[----:B------:R-:W4:Y:S04]  /*50550*/  LDL.LU R26, [R1+0x388] ;  /* 0x00038800011a7983 */ /* 0x000f280000300800 */
[----:B------:R-:W4:Y:S04]  /*50560*/  LDL.LU R27, [R1+0x38c] ;  /* 0x00038c00011b7983 */ /* 0x000f280000300800 */
[----:B0-----:R-:W3:Y:S04]  /*50570*/  LDL.LU R6, [R1+0x248] ;  /* 0x0002480001067983 */ /* 0x001ee80000300800 */
[----:B------:R-:W3:Y:S04]  /*50580*/  LDL.LU R7, [R1+0x24c] ;  /* 0x00024c0001077983 */ /* 0x000ee80000300800 */
[----:B---3--:R-:W-:Y:S04]  /*50590*/  STL.64 [R1+0x3040], R6 ;  /* 0x0030400601007387 */ /* 0x008fe80000100a00 */
[----:B------:R0:W-:Y:S04]  /*505a0*/  STL.64 [R1+0x3038], R4 ;  /* 0x0030380401007387 */ /* 0x0001e80000100a00 */
[----:B0-----:R-:W3:Y:S04]  /*505b0*/  LDL.LU R4, [R1+0x3c0] ;  /* 0x0003c00001047983 */ /* 0x001ee80000300800 */
[----:B------:R-:W3:Y:S04]  /*505c0*/  LDL.LU R5, [R1+0x3c4] ;  /* 0x0003c40001057983 */ /* 0x000ee80000300800 */
[----:B------:R-:W3:Y:S04]  /*505d0*/  LDL.LU R6, [R1+0x3c8] ;  /* 0x0003c80001067983 */ /* 0x000ee80000300800 */
[----:B------:R-:W3:Y:S04]  /*505e0*/  LDL.LU R7, [R1+0x3cc] ;  /* 0x0003cc0001077983 */ /* 0x000ee80000300800 */
[----:B----4-:R-:W-:Y:S04]  /*505f0*/  STL.64 [R1+0x3000], R26 ;  /* 0x0030001a01007387 */ /* 0x010fe80000100a00 */
[----:B--2---:R0:W-:Y:S04]  /*50600*/  STL.64 [R1+0x2ff8], R24 ;  /* 0x002ff81801007387 */ /* 0x0041e80000100a00 */
[----:B0-----:R-:W2:Y:S04]  /*50610*/  LDL.LU R24, [R1+0x390] ;  /* 0x0003900001187983 */ /* 0x001ea80000300800 */
[----:B------:R-:W2:Y:S04]  /*50620*/  LDL.LU R25, [R1+0x394] ;  /* 0x0003940001197983 */ /* 0x000ea80000300800 */
[----:B------:R-:W4:Y:S04]  /*50630*/  LDL.LU R26, [R1+0x398] ;  /* 0x00039800011a7983 */ /* 0x000f280000300800 */
[----:B------:R-:W4:Y:S01]  /*50640*/  LDL.LU R27, [R1+0x39c] ;  /* 0x00039c00011b7983 */ /* 0x000f220000300800 */
[----:B---3--:R-:W-:Y:S03]  /*50650*/  HMMA.16816.F32.BF16 R20, R12, R22, R4 ;  /* 0x000000160c14723c */ /* 0x008fe60000041804 */
[----:B----4-:R-:W-:Y:S04]  /*50660*/  STL.64 [R1+0x3018], R26 ;  /* 0x0030181a01007387 */ /* 0x010fe80000100a00 */
        /* <DEDUP_REMOVED lines=9> */
[----:B------:R-:W3:Y:S04]  /*50700*/  LDL.LU R18, [R1+0x278] ;  /* 0x0002780001127983 */ /* 0x000ee80000300800 */
[----:B------:R-:W3:Y:S04]  /*50710*/  LDL.LU R19, [R1+0x27c] ;  /* 0x00027c0001137983 */ /* 0x000ee80000300800 */
[----:B-1----:R-:W-:Y:S04]  /*50720*/  STL.64 [R1+0x2eb0], R10 ;  /* 0x002eb00a01007387 */ /* 0x002fe80000100a00 */
[----:B------:R0:W-:Y:S04]  /*50730*/  STL.64 [R1+0x2ea8], R8 ;  /* 0x002ea80801007387 */ /* 0x0001e80000100a00 */
[----:B0-----:R-:W4:Y:S04]  /*50740*/  LDL.LU R8, [R1+0x3b0] ;  /* 0x0003b00001087983 */ /* 0x001f280000300800 */
[----:B------:R-:W4:Y:S04]  /*50750*/  LDL.LU R9, [R1+0x3b4] ;  /* 0x0003b40001097983 */ /* 0x000f280000300800 */
[----:B------:R-:W4:Y:S04]  /*50760*/  LDL.LU R10, [R1+0x3b8] ;  /* 0x0003b800010a7983 */ /* 0x000f280000300800 */
[----:B------:R-:W4:Y:S04]  /*50770*/  LDL.LU R11, [R1+0x3bc] ;  /* 0x0003bc00010b7983 */ /* 0x000f280000300800 */
[----:B------:R-:W2:Y:S04]  /*50780*/  LDL.LU.64 R6, [R1+0x3040] ;  /* 0x0030400001067983 */ /* 0x000ea80000300a00 */
[----:B------:R-:W3:Y:S04]  /*50790*/  LDL.LU.64 R4, [R1+0x3038] ;  /* 0x0030380001047983 */ /* 0x000ee80000300a00 */
[----:B------:R-:W-:Y:S04]  /*507a0*/  STL.64 [R1+0x130], R20 ;  /* 0x0001301401007387 */ /* 0x000fe80000100a00 */
[----:B------:R0:W-:Y:S04]  /*507b0*/  STL.64 [R1+0x138], R22 ;  /* 0x0001381601007387 */ /* 0x0001e80000100a00 */
[----:B0-----:R-:W4:Y:S01]  /*507c0*/  LDL.LU.64 R22, [R1+0x3030] ;  /* 0x0030300001167983 */ /* 0x001f220000300a00 */
[----:B------:R-:W-:Y:S01]  /*507d0*/  IMAD.MOV.U32 R20, RZ, RZ, R0 ;  /* 0x000000ffff147224 */ /* 0x000fe200078e0000 */
[----:B------:R-:W-:-:S02]  /*507e0*/  MOV R21, R2 ;  /* 0x0000000200157202 */ /* 0x000fc40000000f00 */
[----:B------:R-:W2:Y:S01]  /*507f0*/  LDL.LU R0, [R1+0x302c] ;  /* 0x00302c0001007983 */ /* 0x000ea20000300800 */
[----:B----4-:R-:W-:-:S15]  /*50800*/  HMMA.16816.F32.BF16 R8, R12, R22, R8 ;  /* 0x000000160c08723c */ /* 0x010fde0000041808 */
[----:B------:R-:W-:-:S08]  /*50810*/  NOP ;  /* 0x0000000000007918 */ /* 0x000fd00000000000 */
[----:B------:R-:W-:Y:S04]  /*50820*/  STL.64 [R1+0x120], R8 ;  /* 0x0001200801007387 */ /* 0x000fe80000100a00 */
[----:B------:R-:W-:Y:S04]  /*50830*/  STL.64 [R1+0x128], R10 ;  /* 0x0001280a01007387 */ /* 0x000fe80000100a00 */
[----:B------:R-:W4:Y:S04]  /*50840*/  LDL.LU R2, [R1+0x3028] ;  /* 0x0030280001027983 */ /* 0x000f280000300800 */
[----:B------:R0:W-:Y:S04]  /*50850*/  STL.64 [R1+0x2f48], R20 ;  /* 0x002f481401007387 */ /* 0x0001e80000100a00 */
[----:B0-----:R-:W3:Y:S04]  /*50860*/  LDL R20, [R1+0xa0] ;  /* 0x0000a00001147983 */ /* 0x001ee80000100800 */
[----:B------:R-:W3:Y:S01]  /*50870*/  LDL R21, [R1+0xa4] ;  /* 0x0000a40001157983 */ /* 0x000ee20000100800 */
[----:B--2---:R-:W-:-:S02]  /*50880*/  MOV R9, R0 ;  /* 0x0000000000097202 */ /* 0x004fc40000000f00 */
[----:B----4-:R-:W-:Y:S01]  /*50890*/  MOV R10, R2 ;  /* 0x00000002000a7202 */ /* 0x010fe20000000f00 */
[----:B---3--:R0:W-:Y:S04]  /*508a0*/  STL.64 [R1+0x2f50], R20 ;  /* 0x002f501401007387 */ /* 0x0081e80000100a00 */
[----:B------:R-:W2:Y:S04]  /*508b0*/  LDL.LU R8, [R1+0x370] ;  /* 0x0003700001087983 */ /* 0x000ea80000300800 */
[----:B------:R-:W3:Y:S04]  /*508c0*/  LDL.LU R0, [R1+0x3024] ;  /* 0x0030240001007983 */ /* 0x000ee80000300800 */
[----:B------:R-:W4:Y:S04]  /*508d0*/  LDL.LU R2, [R1+0x3020] ;  /* 0x0030200001027983 */ /* 0x000f280000300800 */
[----:B------:R-:W2:Y:S01]  /*508e0*/  LDL.LU R11, [R1+0x37c] ;  /* 0x00037c00010b7983 */ /* 0x000ea20000300800 */
[----:B0-----:R-:W-:Y:S01]  /*508f0*/  MOV R20, R5 ;  /* 0x0000000500147202 */ /* 0x001fe20000000f00 */
[----:B------:R-:W-:-:S02]  /*50900*/  IMAD.MOV.U32 R21, RZ, RZ, R4 ;  /* 0x000000ffff157224 */ /* 0x000fc400078e0004 */
[C---:B------:R-:W-:Y:S01]  /*50910*/  HMMA.16816.F32.BF16 R4, R12.reuse, R6, R24 ;  /* 0x000000060c04723c */ /* 0x040fe20000041818 */
[----:B--2---:R-:W-:Y:S04]  /*50920*/  STL.64 [R1+0x2f60], R10 ;  /* 0x002f600a01007387 */ /* 0x004fe80000100a00 */
[----:B------:R0:W-:Y:S04]  /*50930*/  STL.64 [R1+0x2f58], R8 ;  /* 0x002f580801007387 */ /* 0x0001e80000100a00 */
[----:B0-----:R-:W2:Y:S04]  /*50940*/  LDL.LU R8, [R1+0x2a0] ;  /* 0x0002a00001087983 */ /* 0x001ea80000300800 */
[----:B------:R-:W2:Y:S04]  /*50950*/  LDL.LU R9, [R1+0x2a4] ;  /* 0x0002a40001097983 */ /* 0x000ea80000300800 */
[----:B------:R-:W3:Y:S04]  /*50960*/  LDL.LU.64 R26, [R1+0x3018] ;  /* 0x00301800011a7983 */ /* 0x000ee80000300a00 */
[----:B------:R-:W3:Y:S04]  /*50970*/  LDL.LU.64 R24, [R1+0x3010] ;  /* 0x0030100001187983 */ /* 0x000ee80000300a00 */
[----:B------:R-:W-:Y:S04]  /*50980*/  STL.64 [R1+0x110], R4 ;  /* 0x0001100401007387 */ /* 0x000fe80000100a00 */
[----:B------:R0:W-:Y:S04]  /*50990*/  STL.64 [R1+0x118], R6 ;  /* 0x0001180601007387 */ /* 0x0001e80000100a00 */
[----:B0-----:R-:W3:Y:S02]  /*509a0*/  LDL.LU.64 R6, [R1+0x3008] ;  /* 0x0030080001067983 */ /* 0x001ee40000300a00 */
[----:B---3--:R-:W-:Y:S02]  /*509b0*/  HMMA.16816.F32.BF16 R4, R12, R6, R24 ;  /* 0x000000060c04723c */ /* 0x008fe40000041818 */
[----:B------:R-:W3:Y:S04]  /*509c0*/  LDL.LU.64 R26, [R1+0x3000] ;  /* 0x00300000011a7983 */ /* 0x000ee80000300a00 */
[----:B------:R-:W3:-:S15]  /*509d0*/  LDL.LU.64 R24, [R1+0x2ff8] ;  /* 0x002ff80001187983 */ /* 0x000ede0000300a00 */
[----:B------:R-:W-:-:S02]  /*509e0*/  NOP ;  /* 0x0000000000007918 */ /* 0x000fc40000000000 */
        /* <DEDUP_REMOVED lines=26> */
[----:B------:R-:W3:Y:S04]  /*50b90*/  LDL.LU.64 R6, [R1+0x2f98] ;  /* 0x002f980001067983 */ /* 0x000ee80000300a00 */
[----:B------:R-:W3:-:S13]  /*50ba0*/  LDL.LU.64 R4, [R1+0x2f90] ;  /* 0x002f900001047983 */ /* 0x000eda0000300a00 */
[----:B------:R0:W-:Y:S04]  /*50bb0*/  STL.64 [R1+0x1d0], R12 ;  /* 0x0001d00c01007387 */ /* 0x0001e80000100a00 */
[----:B------:R-:W-:Y:S04]  /*50bc0*/  STL.64 [R1+0x1d8], R14 ;  /* 0x0001d80e01007387 */ /* 0x000fe80000100a00 */
[----:B0-----:R-:W2:Y:S01]  /*50bd0*/  LDL.LU.64 R12, [R1+0xc0] ;  /* 0x0000c000010c7983 */ /* 0x001ea20000300a00 */
[----:B---3--:R-:W-:-:S15]  /*50be0*/  HMMA.16816.F32.BF16 R16, R4, R24, R16 ;  /* 0x000000180410723c */ /* 0x008fde0000041810 */
[----:B------:R-:W-:-:S08]  /*50bf0*/  NOP ;  /* 0x0000000000007918 */ /* 0x000fd00000000000 */
[----:B------:R-:W-:Y:S04]  /*50c00*/  STL.64 [R1+0x2c0], R16 ;  /* 0x0002c01001007387 */ /* 0x000fe80000100a00 */
[----:B------:R0:W-:Y:S04]  /*50c10*/  STL.64 [R1+0x2c8], R18 ;  /* 0x0002c81201007387 */ /* 0x0001e80000100a00 */
[----:B0-----:R-:W2:Y:S04]  /*50c20*/  LDL.LU.64 R18, [R1+0x2f88] ;  /* 0x002f880001127983 */ /* 0x001ea80000300a00 */
[----:B------:R-:W2:Y:S01]  /*50c30*/  LDL.LU.64 R16, [R1+0x2f80] ;  /* 0x002f800001107983 */ /* 0x000ea20000300a00 */
[----:B----4-:R-:W-:-:S02]  /*50c40*/  MOV R10, R2 ;  /* 0x00000002000a7202 */ /* 0x010fc40000000f00 */
[----:B------:R-:W-:Y:S02]  /*50c50*/  MOV R11, R0 ;  /* 0x00000000000b7202 */ /* 0x000fe40000000f00 */
[----:B------:R-:W-:Y:S02]  /*50c60*/  MOV R2, R24 ;  /* 0x0000001800027202 */ /* 0x000fe40000000f00 */
[----:B------:R-:W-:Y:S02]  /*50c70*/  MOV R0, R25 ;  /* 0x0000001900007202 */ /* 0x000fe40000000f00 */
[----:B------:R-:W3:Y:S01]  /*50c80*/  LDL.LU.64 R24, [R1+0x2f78] ;  /* 0x002f780001187983 */ /* 0x000ee20000300a00 */
[----:B--2---:R-:W-:-:S15]  /*50c90*/  HMMA.16816.F32.BF16 R16, R4, R12, R16 ;  /* 0x0000000c0410723c */ /* 0x004fde0000041810 */
[----:B------:R-:W-:-:S08]  /*50ca0*/  NOP ;  /* 0x0000000000007918 */ /* 0x000fd00000000000 */
[----:B------:R-:W-:Y:S04]  /*50cb0*/  STL.64 [R1+0x2b0], R16 ;  /* 0x0002b01001007387 */ /* 0x000fe80000100a00 */
[----:B------:R0:W-:Y:S04]  /*50cc0*/  STL.64 [R1+0x2b8], R18 ;  /* 0x0002b81201007387 */ /* 0x0001e80000100a00 */
[----:B0-----:R-:W2:Y:S04]  /*50cd0*/  LDL.LU R19, [R1+0x2f70] ;  /* 0x002f700001137983 */ /* 0x001ea80000300800 */
[----:B------:R-:W4:Y:S01]  /*50ce0*/  LDL.LU.64 R16, [R1+0x2f68] ;  /* 0x002f680001107983 */ /* 0x000f220000300a00 */
[----:B------:R-:W-:Y:S01]  /*50cf0*/  IMAD.MOV.U32 R27, RZ, RZ, R12 ;  /* 0x000000ffff1b7224 */ /* 0x000fe200078e000c */
[----:B------:R-:W-:Y:S01]  /*50d00*/  MOV R26, R13 ;  /* 0x0000000d001a7202 */ /* 0x000fe20000000f00 */
[----:B------:R-:W-:Y:S04]  /*50d10*/  HMMA.16816.F32.BF16 R20, R4, R20, R8 ;  /* 0x000000140414723c */ /* 0x000fe80000041808 */
[----:B------:R-:W-:Y:S04]  /*50d20*/  STL.64 [R1+0x2ec0], R26 ;  /* 0x002ec01a01007387 */ /* 0x000fe80000100a00 */
[----:B---3--:R4:W-:Y:S04]  /*50d30*/  STL.64 [R1+0x2eb8], R24 ;  /* 0x002eb81801007387 */ /* 0x0089e80000100a00 */
[----:B--2---:R-:W0:Y:S01]  /*50d40*/  LDSM.16.M88.4 R12, [R19+UR6+0x28080] ;  /* 0x02808006130c783b */ /* 0x004e220008000200 */
[----:B----4-:R-:W-:-:S03]  /*50d50*/  MOV R25, R16 ;  /* 0x0000001000197202 */ /* 0x010fc60000000f00 */
[----:B------:R1:W-:Y:S01]  /*50d60*/  STL [R1+0x2ec8], R19 ;  /* 0x002ec81301007387 */ /* 0x0003e20000100800 */
[----:B------:R-:W-:-:S03]  /*50d70*/  MOV R24, R17 ;  /* 0x0000001100187202 */ /* 0x000fc60000000f00 */
[----:B------:R-:W2:Y:S04]  /*50d80*/  LDL.LU R16, [R1+0x280] ;  /* 0x0002800001107983 */ /* 0x000ea80000300800 */
[----:B------:R-:W2:Y:S04]  /*50d90*/  LDL.LU R17, [R1+0x284] ;  /* 0x0002840001117983 */ /* 0x000ea80000300800 */
[----:B------:R-:W2:Y:S04]  /*50da0*/  LDL.LU R18, [R1+0x288] ;  /* 0x0002880001127983 */ /* 0x000ea80000300800 */
[----:B-1----:R-:W2:Y:S04]  /*50db0*/  LDL.LU R19, [R1+0x28c] ;  /* 0x00028c0001137983 */ /* 0x002ea80000300800 */
[----:B0-----:R0:W-:Y:S04]  /*50dc0*/  STL [R1+0x2d9c], R12 ;  /* 0x002d9c0c01007387 */ /* 0x0011e80000100800 */
[----:B------:R1:W-:Y:S04]  /*50dd0*/  STL [R1+0x2d98], R13 ;  /* 0x002d980d01007387 */ /* 0x0003e80000100800 */
[----:B------:R3:W-:Y:S04]  /*50de0*/  STL [R1+0x2d94], R14 ;  /* 0x002d940e01007387 */ /* 0x0007e80000100800 */
[----:B------:R4:W-:Y:S04]  /*50df0*/  STL [R1+0x2d90], R15 ;  /* 0x002d900f01007387 */ /* 0x0009e80000100800 */
[----:B0-----:R-:W2:Y:S04]  /*50e00*/  LDL.LU R12, [R1+0x290] ;  /* 0x00029000010c7983 */ /* 0x001ea80000300800 */
[----:B-1----:R-:W2:Y:S04]  /*50e10*/  LDL.LU R13, [R1+0x294] ;  /* 0x00029400010d7983 */ /* 0x002ea80000300800 */
[----:B---3--:R-:W2:Y:S04]  /*50e20*/  LDL.LU R14, [R1+0x298] ;  /* 0x00029800010e7983 */ /* 0x008ea80000300800 */
[----:B----4-:R-:W2:Y:S04]  /*50e30*/  LDL.LU R15, [R1+0x29c] ;  /* 0x00029c00010f7983 */ /* 0x010ea80000300800 */
[----:B------:R-:W3:Y:S04]  /*50e40*/  LDL.LU.64 R10, [R1+0x2f60] ;  /* 0x002f6000010a7983 */ /* 0x000ee80000300a00 */
[----:B------:R-:W3:Y:S04]  /*50e50*/  LDL.LU.64 R8, [R1+0x2f58] ;  /* 0x002f580001087983 */ /* 0x000ee80000300a00 */
[----:B------:R0:W-:Y:S04]  /*50e60*/  STL.64 [R1+0x2a0], R20 ;  /* 0x0002a01401007387 */ /* 0x0001e80000100a00 */
[----:B------:R2:W-:Y:S04]  /*50e70*/  STL.64 [R1+0x2a8], R22 ;  /* 0x0002a81601007387 */ /* 0x0005e80000100a00 */
[----:B0-----:R-:W2:Y:S02]  /*50e80*/  LDL.LU.64 R20, [R1+0x2f50] ;  /* 0x002f500001147983 */ /* 0x001ea40000300a00 */
[----:B--2---:R-:W-:-:S15]  /*50e90*/  HMMA.16816.F32.BF16 R20, R4, R20, R12 ;  /* 0x000000140414723c */ /* 0x004fde000004180c */
[----:B------:R-:W-:-:S08]  /*50ea0*/  NOP ;  /* 0x0000000000007918 */ /* 0x000fd00000000000 */
[----:B------:R-:W-:Y:S01]  /*50eb0*/  STL [R1+0x29c], R23 ;  /* 0x00029c1701007387 */ /* 0x000fe20000100800 */
[----:B------:R-:W-:Y:S01]  /*50ec0*/  MOV R13, R20 ;  /* 0x00000014000d7202 */ /* 0x000fe20000000f00 */
[----:B------:R-:W-:Y:S02]  /*50ed0*/  IMAD.MOV.U32 R14, RZ, RZ, R21 ;  /* 0x000000ffff0e7224 */ /* 0x000fe400078e0015 */
[----:B------:R-:W3:Y:S01]  /*50ee0*/  LDL.LU.64 R20, [R1+0x2f48] ;  /* 0x002f480001147983 */ /* 0x000ee20000300a00 */
[----:B------:R-:W-:Y:S01]  /*50ef0*/  HMMA.16816.F32.BF16 R16, R4, R24, R16 ;  /* 0x000000180410723c */ /* 0x000fe20000041810 */
[----:B------:R-:W-:-:S05]  /*50f00*/  MOV R15, R22 ;  /* 0x00000016000f7202 */ /* 0x000fca0000000f00 */
[----:B------:R-:W-:Y:S04]  /*50f10*/  STL [R1+0x2da8], R15 ;  /* 0x002da80f01007387 */ /* 0x000fe80000100800 */
[----:B------:R-:W-:Y:S04]  /*50f20*/  STL [R1+0x2da4], R14 ;  /* 0x002da40e01007387 */ /* 0x000fe80000100800 */
[----:B------:R-:W-:Y:S09]  /*50f30*/  STL [R1+0x2da0], R13 ;  /* 0x002da00d01007387 */ /* 0x000ff20000100800 */
[----:B------:R0:W-:Y:S04]  /*50f40*/  STL.64 [R1+0x280], R16 ;  /* 0x0002801001007387 */ /* 0x0001e80000100a00 */
[----:B------:R1:W-:Y:S01]  /*50f50*/  STL [R1+0x288], R18 ;  /* 0x0002881201007387 */ /* 0x0003e20000100800 */
[----:B------:R-:W-:Y:S01]  /*50f60*/  MOV R12, R19 ;  /* 0x00000013000c7202 */ /* 0x000fe20000000f00 */
[----:B---3--:R-:W-:-:S15]  /*50f70*/  HMMA.16816.F32.BF16 R8, R4, R20, R8 ;  /* 0x000000140408723c */ /* 0x008fde0000041808 */
[----:B------:R-:W-:-:S08]  /*50f80*/  NOP ;  /* 0x0000000000007918 */ /* 0x000fd00000000000 */
[----:B------:R-:W-:Y:S04]  /*50f90*/  STL [R1+0x270], R8 ;  /* 0x0002700801007387 */ /* 0x000fe80000100800 */
[----:B0-----:R-:W2:Y:S04]  /*50fa0*/  LDL.LU R16, [R1+0x300] ;  /* 0x0003000001107983 */ /* 0x001ea80000300800 */
[----:B------:R-:W2:Y:S04]  /*50fb0*/  LDL.LU R17, [R1+0x304] ;  /* 0x0003040001117983 */ /* 0x000ea80000300800 */
[----:B-1----:R-:W3:Y:S04]  /*50fc0*/  LDL.LU R18, [R1+0x308] ;  /* 0x0003080001127983 */ /* 0x002ee80000300800 */
[----:B------:R-:W3:Y:S04]  /*50fd0*/  LDL.LU R19, [R1+0x30c] ;  /* 0x00030c0001137983 */ /* 0x000ee80000300800 */
[----:B---3--:R-:W-:Y:S04]  /*50fe0*/  STL.64 [R1+0x2ed8], R18 ;  /* 0x002ed81201007387 */ /* 0x008fe80000100a00 */
[----:B--2---:R0:W-:Y:S04]  /*50ff0*/  STL.64 [R1+0x2ed0], R16 ;  /* 0x002ed01001007387 */ /* 0x0041e80000100a00 */
[----:B0-----:R-:W2:Y:S04]  /*51000*/  LDL.64 R16, [R1+0x20] ;  /* 0x0000200001107983 */ /* 0x001ea80000100a00 */
[----:B--2---:R0:W-:Y:S04]  /*51010*/  STL.64 [R1+0x2ee8], R16 ;  /* 0x002ee81001007387 */ /* 0x0041e80000100a00 */
[----:B0-----:R-:W2:Y:S01]  /*51020*/  LDL.LU.64 R16, [R1+0x30] ;  /* 0x0000300001107983 */ /* 0x001ea20000300a00 */
[----:B------:R-:W-:-:S03]  /*51030*/  MOV R15, R9 ;  /* 0x00000009000f7202 */ /* 0x000fc60000000f00 */
[----:B--2---:R0:W-:Y:S04]  /*51040*/  STL.64 [R1+0x2f00], R16 ;  /* 0x002f001001007387 */ /* 0x0041e80000100a00 */
[----:B------:R-:W2:Y:S04]  /*51050*/  LDL R8, [R1+0x70] ;  /* 0x0000700001087983 */ /* 0x000ea80000100800 */
[----:B0-----:R-:W3:Y:S04]  /*51060*/  LDL R16, [R1+0x40] ;  /* 0x0000400001107983 */ /* 0x001ee80000100800 */
[----:B------:R-:W3:Y:S01]  /*51070*/  LDL R17, [R1+0x44] ;  /* 0x0000440001117983 */ /* 0x000ee20000100800 */
[----:B------:R-:W-:-:S03]  /*51080*/  MOV R9, R28 ;  /* 0x0000001c00097202 */ /* 0x000fc60000000f00 */
[----:B------:R-:W4:Y:S04]  /*51090*/  LDL.LU R28, [R1+0x2f44] ;  /* 0x002f4400011c7983 */ /* 0x000f280000300800 */
[----:B---3--:R-:W-:Y:S04]  /*510a0*/  STL.64 [R1+0x2f18], R16 ;  /* 0x002f181001007387 */ /* 0x008fe80000100a00 */
[----:B------:R-:W3:Y:S04]  /*510b0*/  LDL.LU.64 R24, [R1+0x10] ;  /* 0x0000100001187983 */ /* 0x000ee80000300a00 */
[----:B---3--:R0:W-:Y:S04]  /*510c0*/  STL.64 [R1+0x2ee0], R24 ;  /* 0x002ee01801007387 */ /* 0x0081e80000100a00 */
[----:B0-----:R-:W3:Y:S04]  /*510d0*/  LDL.LU R24, [R1+0x310] ;  /* 0x0003100001187983 */ /* 0x001ee80000300800 */
[----:B------:R-:W3:Y:S04]  /*510e0*/  LDL.LU R25, [R1+0x314] ;  /* 0x0003140001197983 */ /* 0x000ee80000300800 */
[----:B------:R-:W2:Y:S04]  /*510f0*/  LDL.LU R26, [R1+0x318] ;  /* 0x00031800011a7983 */ /* 0x000ea80000300800 */
[----:B------:R-:W2:Y:S04]  /*51100*/  LDL.LU R27, [R1+0x31c] ;  /* 0x00031c00011b7983 */ /* 0x000ea80000300800 */
[----:B------:R-:W4:Y:S04]  /*51110*/  LDL.LU.64 R20, [R1+0x60] ;  /* 0x0000600001147983 */ /* 0x000f280000300a00 */
[----:B----4-:R0:W-:Y:S04]  /*51120*/  STL.64 [R1+0x2f38], R20 ;  /* 0x002f381401007387 */ /* 0x0101e80000100a00 */
[----:B0-----:R-:W4:Y:S04]  /*51130*/  LDL.LU R20, [R1+0x360] ;  /* 0x0003600001147983 */ /* 0x001f280000300800 */
[----:B------:R-:W4:Y:S04]  /*51140*/  LDL.LU R21, [R1+0x364] ;  /* 0x0003640001157983 */ /* 0x000f280000300800 */
[----:B------:R-:W4:Y:S04]  /*51150*/  LDL.LU R22, [R1+0x368] ;  /* 0x0003680001167983 */ /* 0x000f280000300800 */
[----:B------:R-:W4:Y:S04]  /*51160*/  LDL.LU R23, [R1+0x36c] ;  /* 0x00036c0001177983 */ /* 0x000f280000300800 */
[----:B------:R-:W3:Y:S04]  /*51170*/  LDL.64 R16, [R1+0x50] ;  /* 0x0000500001107983 */ /* 0x000ee80000100a00 */
[----:B---3--:R0:W-:Y:S04]  /*51180*/  STL.64 [R1+0x2f30], R16 ;  /* 0x002f301001007387 */ /* 0x0081e80000100a00 */
[----:B0-----:R-:W3:Y:S04]  /*51190*/  LDL.LU R16, [R1+0x350] ;  /* 0x0003500001107983 */ /* 0x001ee80000300800 */
[----:B------:R-:W3:Y:S04]  /*511a0*/  LDL.LU R17, [R1+0x354] ;  /* 0x0003540001117983 */ /* 0x000ee80000300800 */
[----:B------:R-:W3:Y:S04]  /*511b0*/  LDL.LU R18, [R1+0x358] ;  /* 0x0003580001127983 */ /* 0x000ee80000300800 */
[----:B------:R-:W3:Y:S04]  /*511c0*/  LDL.LU R19, [R1+0x35c] ;  /* 0x00035c0001137983 */ /* 0x000ee80000300800 */
        /* <DEDUP_REMOVED lines=12> */
[----:B------:R-:W-:Y:S01]  /*51290*/  MOV R14, R10 ;  /* 0x0000000a000e7202 */ /* 0x000fe20000000f00 */
[----:B------:R-:W-:-:S02]  /*512a0*/  IMAD.MOV.U32 R13, RZ, RZ, R11 ;  /* 0x000000ffff0d7224 */ /* 0x000fc400078e000b */
[----:B------:R-:W-:Y:S01]  /*512b0*/  HMMA.16816.F32.BF16 R8, R4, R8, R20 ;  /* 0x000000080408723c */ /* 0x000fe20000041814 */
[----:B----4-:R-:W-:Y:S04]  /*512c0*/  STL.64 [R1+0x2f28], R26 ;  /* 0x002f281a01007387 */ /* 0x010fe80000100a00 */
[----:B--2---:R0:W-:Y:S04]  /*512d0*/  STL.64 [R1+0x2f20], R24 ;  /* 0x002f201801007387 */ /* 0x0041e80000100a00 */
[----:B0-----:R-:W2:Y:S04]  /*512e0*/  LDL.LU R24, [R1+0x340] ;  /* 0x0003400001187983 */ /* 0x001ea80000300800 */
[----:B------:R-:W2:Y:S04]  /*512f0*/  LDL.LU R25, [R1+0x344] ;  /* 0x0003440001197983 */ /* 0x000ea80000300800 */
[----:B------:R-:W2:Y:S04]  /*51300*/  LDL.LU R26, [R1+0x348] ;  /* 0x00034800011a7983 */ /* 0x000ea80000300800 */
[----:B------:R-:W2:Y:S04]  /*51310*/  LDL.LU R27, [R1+0x34c] ;  /* 0x00034c00011b7983 */ /* 0x000ea80000300800 */
[----:B------:R-:W-:Y:S04]  /*51320*/  STL.64 [R1+0x2db8], R14 ;  /* 0x002db80e01007387 */ /* 0x000fe80000100a00 */
[----:B------:R0:W-:Y:S02]  /*51330*/  STL.64 [R1+0x2db0], R12 ;  /* 0x002db00c01007387 */ /* 0x0001e40000100a00 */
[----:B0-----:R-:W-:-:S02]  /*51340*/  MOV R12, R29 ;  /* 0x0000001d000c7202 */ /* 0x001fc40000000f00 */
[----:B------:R-:W4:Y:S04]  /*51350*/  LDL.LU R29, [R1+0x2f40] ;  /* 0x002f4000011d7983 */ /* 0x000f280000300800 */
[----:B------:R-:W3:Y:S01]  /*51360*/  LDL.LU.64 R20, [R1+0x2f38] ;  /* 0x002f380001147983 */ /* 0x000ee20000300a00 */
[----:B------:R-:W-:-:S03]  /*51370*/  MOV R13, R3 ;  /* 0x00000003000d7202 */ /* 0x000fc60000000f00 */
[----:B------:R0:W-:Y:S04]  /*51380*/  STL.64 [R1+0x260], R8 ;  /* 0x0002600801007387 */ /* 0x0001e80000100a00 */
[----:B------:R1:W-:Y:S01]  /*51390*/  STL [R1+0x268], R10 ;  /* 0x0002680a01007387 */ /* 0x0003e20000100800 */
[----:B------:R-:W-:-:S03]  /*513a0*/  MOV R3, R11 ;  /* 0x0000000b00037202 */ /* 0x000fc60000000f00 */
[----:B0-----:R-:W4:Y:S04]  /*513b0*/  LDL.LU R8, [R1+0x3e0] ;  /* 0x0003e00001087983 */ /* 0x001f280000300800 */
[----:B------:R-:W4:Y:S04]  /*513c0*/  LDL.LU R9, [R1+0x3e4] ;  /* 0x0003e40001097983 */ /* 0x000f280000300800 */
[----:B-1----:R-:W4:Y:S04]  /*513d0*/  LDL.LU R10, [R1+0x3e8] ;  /* 0x0003e800010a7983 */ /* 0x002f280000300800 */
[----:B------:R-:W4:Y:S04]  /*513e0*/  LDL.LU R11, [R1+0x3ec] ;  /* 0x0003ec00010b7983 */ /* 0x000f280000300800 */
[----:B------:R-:W-:Y:S01]  /*513f0*/  STL [R1+0x2e40], R3 ;  /* 0x002e400301007387 */ /* 0x000fe20000100800 */
[----:B---3--:R-:W-:-:S15]  /*51400*/  HMMA.16816.F32.BF16 R16, R4, R20, R16 ;  /* 0x000000140410723c */ /* 0x008fde0000041810 */
[----:B------:R-:W-:-:S08]  /*51410*/  NOP ;  /* 0x0000000000007918 */ /* 0x000fd00000000000 */
[----:B------:R0:W-:Y:S04]  /*51420*/  STL.64 [R1+0x250], R16 ;  /* 0x0002501001007387 */ /* 0x0001e80000100a00 */
[----:B------:R-:W-:Y:S04]  /*51430*/  STL.64 [R1+0x258], R18 ;  /* 0x0002581201007387 */ /* 0x000fe80000100a00 */
[----:B0-----:R-:W2:Y:S01]  /*51440*/  LDL.LU.64 R16, [R1+0x2f30] ;  /* 0x002f300001107983 */ /* 0x001ea20000300a00 */
[----:B------:R-:W-:Y:S01]  /*51450*/  IMAD.MOV.U32 R15, RZ, RZ, R20 ;  /* 0x000000ffff0f7224 */ /* 0x000fe200078e0014 */
[----:B------:R-:W-:-:S02]  /*51460*/  MOV R14, R21 ;  /* 0x00000015000e7202 */ /* 0x000fc40000000f00 */
[----:B------:R-:W3:Y:S04]  /*51470*/  LDL.LU R20, [R1+0x3d0] ;  /* 0x0003d00001147983 */ /* 0x000ee80000300800 */
[----:B------:R-:W3:Y:S04]  /*51480*/  LDL.LU R21, [R1+0x3d4] ;  /* 0x0003d40001157983 */ /* 0x000ee80000300800 */
[----:B------:R-:W3:Y:S04]  /*51490*/  LDL.LU R22, [R1+0x3d8] ;  /* 0x0003d80001167983 */ /* 0x000ee80000300800 */
[----:B------:R-:W3:Y:S04]  /*514a0*/  LDL.LU R23, [R1+0x3dc] ;  /* 0x0003dc0001177983 */ /* 0x000ee80000300800 */
        /* <DEDUP_REMOVED lines=29> */
[----:B------:R-:W-:-:S15]  /*51680*/  IMAD.MOV.U32 R3, RZ, RZ, R17 ;  /* 0x000000ffff037224 */ /* 0x000fde00078e0011 */
[----:B------:R-:W-:-:S02]  /*51690*/  NOP ;  /* 0x0000000000007918 */ /* 0x000fc40000000000 */
[----:B------:R0:W-:Y:S04]  /*516a0*/  STL.64 [R1+0x210], R24 ;  /* 0x0002101801007387 */ /* 0x0001e80000100a00 */
[----:B------:R-:W-:Y:S04]  /*516b0*/  STL.64 [R1+0x218], R26 ;  /* 0x0002181a01007387 */ /* 0x000fe80000100a00 */
[----:B0-----:R-:W2:Y:S04]  /*516c0*/  LDL.LU.64 R24, [R1+0x2ee0] ;  /* 0x002ee00001187983 */ /* 0x001ea80000300a00 */
[----:B------:R-:W2:Y:S04]  /*516d0*/  LDL.LU.64 R18, [R1+0x2ed8] ;  /* 0x002ed80001127983 */ /* 0x000ea80000300a00 */
[----:B------:R-:W2:Y:S02]  /*516e0*/  LDL.LU.64 R16, [R1+0x2ed0] ;  /* 0x002ed00001107983 */ /* 0x000ea40000300a00 */
[----:B--2---:R-:W-:-:S15]  /*516f0*/  HMMA.16816.F32.BF16 R16, R4, R24, R16 ;  /* 0x000000180410723c */ /* 0x004fde0000041810 */
[----:B------:R-:W-:-:S08]  /*51700*/  NOP ;  /* 0x0000000000007918 */ /* 0x000fd00000000000 */
[----:B------:R-:W-:Y:S04]  /*51710*/  STL.64 [R1+0x200], R16 ;  /* 0x0002001001007387 */ /* 0x000fe80000100a00 */
[----:B------:R0:W-:Y:S04]  /*51720*/  STL.64 [R1+0x208], R18 ;  /* 0x0002081201007387 */ /* 0x0001e80000100a00 */
[----:B0-----:R-:W2:Y:S01]  /*51730*/  LDL.LU R19, [R1+0x2ec8] ;  /* 0x002ec80001137983 */ /* 0x001ea20000300800 */
[----:B------:R-:W-:Y:S02]  /*51740*/  MOV R15, R24 ;  /* 0x00000018000f7202 */ /* 0x000fe40000000f00 */
[----:B------:R-:W-:Y:S01]  /*51750*/  MOV R14, R25 ;  /* 0x00000019000e7202 */ /* 0x000fe20000000f00 */
[----:B------:R-:W3:Y:S04]  /*51760*/  LDL.LU.64 R26, [R1+0x2ec0] ;  /* 0x002ec000011a7983 */ /* 0x000ee80000300a00 */
[----:B------:R-:W3:Y:S01]  /*51770*/  LDL.LU.64 R24, [R1+0x2eb8] ;  /* 0x002eb80001187983 */ /* 0x000ee20000300a00 */
[C---:B----4-:R-:W-:Y:S03]  /*51780*/  HMMA.16816.F32.BF16 R8, R4.reuse, R12, R8 ;  /* 0x0000000c0408723c */ /* 0x050fe60000041808 */
[----:B--2---:R-:W0:Y:S03]  /*51790*/  LDSM.16.M88.4 R16, [R19+UR6+0x29080] ;  /* 0x029080061310783b */ /* 0x004e260008000200 */
[----:B---3--:R-:W-:Y:S01]  /*517a0*/  HMMA.16816.F32.BF16 R20, R4, R24, R20 ;  /* 0x000000180414723c */ /* 0x008fe20000041814 */
[----:B0-----:R-:W-:Y:S04]  /*517b0*/  STL.64 [R1+0x2bd0], R18 ;  /* 0x002bd01201007387 */ /* 0x001fe80000100a00 */
[----:B------:R0:W-:Y:S04]  /*517c0*/  STL.64 [R1+0x2bc8], R16 ;  /* 0x002bc81001007387 */ /* 0x0001e80000100a00 */
[----:B0-----:R-:W2:Y:S04]  /*517d0*/  LDL.LU R16, [R1+0x2f0] ;  /* 0x0002f00001107983 */ /* 0x001ea80000300800 */
[----:B------:R-:W2:Y:S04]  /*517e0*/  LDL.LU R17, [R1+0x2f4] ;  /* 0x0002f40001117983 */ /* 0x000ea80000300800 */
[----:B------:R-:W2:Y:S04]  /*517f0*/  LDL.LU R18, [R1+0x2f8] ;  /* 0x0002f80001127983 */ /* 0x000ea80000300800 */
[----:B------:R-:W2:Y:S04]  /*51800*/  LDL.LU R19, [R1+0x2fc] ;  /* 0x0002fc0001137983 */ /* 0x000ea80000300800 */
[----:B------:R-:W-:Y:S04]  /*51810*/  STL.64 [R1+0x1f0], R8 ;  /* 0x0001f00801007387 */ /* 0x000fe80000100a00 */
[----:B------:R0:W-:Y:S04]  /*51820*/  STL.64 [R1+0x1f8], R10 ;  /* 0x0001f80a01007387 */ /* 0x0001e80000100a00 */
[----:B0-----:R-:W3:Y:S04]  /*51830*/  LDL.LU.64 R10, [R1+0x2eb0] ;  /* 0x002eb000010a7983 */ /* 0x001ee80000300a00 */
[----:B------:R-:W3:Y:S04]  /*51840*/  LDL.LU.64 R8, [R1+0x2ea8] ;  /* 0x002ea80001087983 */ /* 0x000ee80000300a00 */
[----:B------:R0:W-:Y:S04]  /*51850*/  STL.64 [R1+0x2dc8], R12 ;  /* 0x002dc80c01007387 */ /* 0x0001e80000100a00 */
[----:B------:R-:W-:Y:S01]  /*51860*/  STL.64 [R1+0x2e58], R14 ;  /* 0x002e580e01007387 */ /* 0x000fe20000100a00 */
[----:B0-----:R-:W-:-:S02]  /*51870*/  MOV R12, R27 ;  /* 0x0000001b000c7202 */ /* 0x001fc40000000f00 */
[----:B------:R-:W-:-:S05]  /*51880*/  MOV R13, R26 ;  /* 0x0000001a000d7202 */ /* 0x000fca0000000f00 */
[----:B------:R0:W-:Y:S04]  /*51890*/  STL.64 [R1+0x2e98], R12 ;  /* 0x002e980c01007387 */ /* 0x0001e80000100a00 */
[----:B0-----:R-:W3:Y:S04]  /*518a0*/  LDL.LU R12, [R1+0x2e0] ;  /* 0x0002e000010c7983 */ /* 0x001ee80000300800 */
[----:B------:R-:W3:Y:S04]  /*518b0*/  LDL.LU R13, [R1+0x2e4] ;  /* 0x0002e400010d7983 */ /* 0x000ee80000300800 */
[----:B------:R-:W3:Y:S04]  /*518c0*/  LDL.LU R14, [R1+0x2e8] ;  /* 0x0002e800010e7983 */ /* 0x000ee80000300800 */
[----:B------:R-:W3:Y:S04]  /*518d0*/  LDL.LU R15, [R1+0x2ec] ;  /* 0x0002ec00010f7983 */ /* 0x000ee80000300800 */
[----:B------:R0:W-:Y:S04]  /*518e0*/  STL.64 [R1+0x1e0], R20 ;  /* 0x0001e01401007387 */ /* 0x0001e80000100a00 */
[----:B------:R-:W-:Y:S04]  /*518f0*/  STL.64 [R1+0x1e8], R22 ;  /* 0x0001e81601007387 */ /* 0x000fe80000100a00 */
[----:B0-----:R-:W2:Y:S02]  /*51900*/  LDL.LU.64 R20, [R1+0x2ea0] ;  /* 0x002ea00001147983 */ /* 0x001ea40000300a00 */
[----:B--2---:R-:W-:Y:S02]  /*51910*/  HMMA.16816.F32.BF16 R16, R4, R20, R16 ;  /* 0x000000140410723c */ /* 0x004fe40000041810 */
[----:B------:R-:W2:Y:S04]  /*51920*/  LDL.LU R4, [R1+0x1a0] ;  /* 0x0001a00001047983 */ /* 0x000ea80000300800 */
[----:B------:R-:W2:-:S15]  /*51930*/  LDL.LU R5, [R1+0x1a4] ;  /* 0x0001a40001057983 */ /* 0x000e9e0000300800 */
[----:B------:R-:W-:-:S02]  /*51940*/  NOP ;  /* 0x0000000000007918 */ /* 0x000fc40000000000 */
[----:B------:R-:W-:Y:S04]  /*51950*/  STL.64 [R1+0x2be0], R18 ;  /* 0x002be01201007387 */ /* 0x000fe80000100a00 */
[----:B------:R0:W-:Y:S02]  /*51960*/  STL.64 [R1+0x2bd8], R16 ;  /* 0x002bd81001007387 */ /* 0x0001e40000100a00 */
[----:B0-----:R-:W-:Y:S02]  /*51970*/  MOV R16, R2 ;  /* 0x0000000200107202 */ /* 0x001fe40000000f00 */
[----:B------:R-:W-:-:S07]  /*51980*/  MOV R17, R0 ;  /* 0x0000000000117202 */ /* 0x000fce0000000f00 */
[----:B---3--:R-:W-:Y:S01]  /*51990*/  HMMA.16816.F32.BF16 R16, R8, R16, R12 ;  /* 0x000000100810723c */ /* 0x008fe2000004180c */
[----:B------:R-:W2:Y:S01]  /*519a0*/  LDL.LU.64 R12, [R1+0x2e98] ;  /* 0x002e9800010c7983 */ /* 0x000ea20000300a00 */
[----:B------:R-:W-:Y:S01]  /*519b0*/  IMAD.MOV.U32 R6, RZ, RZ, R29 ;  /* 0x000000ffff067224 */ /* 0x000fe200078e001d */
[----:B------:R-:W-:-:S15]  /*519c0*/  MOV R7, R28 ;  /* 0x0000001c00077202 */ /* 0x000fde0000000f00 */
[----:B------:R-:W-:-:S06]  /*519d0*/  NOP ;  /* 0x0000000000007918 */ /* 0x000fcc0000000000 */
[----:B------:R-:W-:Y:S02]  /*519e0*/  MOV R0, R19 ;  /* 0x0000001300007202 */ /* 0x000fe40000000f00 */
[----:B------:R-:W-:Y:S01]  /*519f0*/  MOV R2, R18 ;  /* 0x0000001200027202 */ /* 0x000fe20000000f00 */
[----:B------:R-:W-:Y:S01]  /*51a00*/  IMAD.MOV.U32 R29, RZ, RZ, R17 ;  /* 0x000000ffff1d7224 */ /* 0x000fe200078e0011 */
[----:B------:R-:W-:Y:S01]  /*51a10*/  MOV R28, R16 ;  /* 0x00000010001c7202 */ /* 0x000fe20000000f00 */
[----:B------:R-:W-:Y:S04]  /*51a20*/  STL [R1+0x2c14], R0 ;  /* 0x002c140001007387 */ /* 0x000fe80000100800 */
[----:B------:R-:W-:Y:S04]  /*51a30*/  STL [R1+0x2c10], R2 ;  /* 0x002c100201007387 */ /* 0x000fe80000100800 */
[----:B------:R-:W-:Y:S04]  /*51a40*/  STL [R1+0x2c0c], R29 ;  /* 0x002c0c1d01007387 */ /* 0x000fe80000100800 */
[----:B------:R-:W-:Y:S01]  /*51a50*/  STL [R1+0x2c08], R28 ;  /* 0x002c081c01007387 */ /* 0x000fe20000100800 */
[----:B--2---:R-:W-:-:S15]  /*51a60*/  HMMA.16816.F32.BF16 R4, R8, R12, R4 ;  /* 0x0000000c0804723c */ /* 0x004fde0000041804 */
[----:B------:R-:W-:-:S09]  /*51a70*/  NOP ;  /* 0x0000000000007918 */ /* 0x000fd20000000000 */
[----:B------:R-:W-:Y:S02]  /*51a80*/  MOV R22, R4 ;  /* 0x0000000400167202 */ /* 0x000fe40000000f00 */
[----:B------:R-:W-:Y:S01]  /*51a90*/  MOV R23, R5 ;  /* 0x0000000500177202 */ /* 0x000fe20000000f00 */
[----:B------:R-:W2:Y:S04]  /*51aa0*/  LDL.LU R4, [R1+0x70] ;  /* 0x0000700001047983 */ /* 0x000ea80000300800 */
[----:B------:R-:W2:Y:S04]  /*51ab0*/  LDL.LU R5, [R1+0x74] ;  /* 0x0000740001057983 */ /* 0x000ea80000300800 */
[----:B--2---:R-:W-:Y:S04]  /*51ac0*/  STL.64 [R1+0x2e60], R4 ;  /* 0x002e600401007387 */ /* 0x004fe80000100a00 */
[----:B------:R-:W2:Y:S04]  /*51ad0*/  LDL.LU R16, [R1+0x150] ;  /* 0x0001500001107983 */ /* 0x000ea80000300800 */
[----:B------:R-:W2:Y:S04]  /*51ae0*/  LDL.LU R17, [R1+0x154] ;  /* 0x0001540001117983 */ /* 0x000ea80000300800 */
[----:B------:R-:W3:Y:S04]  /*51af0*/  LDL.LU R18, [R1+0x158] ;  /* 0x0001580001127983 */ /* 0x000ee80000300800 */
[----:B------:R-:W3:Y:S04]  /*51b00*/  LDL.LU R19, [R1+0x15c] ;  /* 0x00015c0001137983 */ /* 0x000ee80000300800 */
[----:B---3--:R-:W-:Y:S04]  /*51b10*/  STL.64 [R1+0x2e70], R18 ;  /* 0x002e701201007387 */ /* 0x008fe80000100a00 */
[----:B--2---:R0:W-:Y:S04]  /*51b20*/  STL.64 [R1+0x2e68], R16 ;  /* 0x002e681001007387 */ /* 0x0041e80000100a00 */
[----:B0-----:R-:W2:Y:S04]  /*51b30*/  LDL.LU R16, [R1+0xa0] ;  /* 0x0000a00001107983 */ /* 0x001ea80000300800 */
[----:B------:R-:W2:Y:S04]  /*51b40*/  LDL.LU R17, [R1+0xa4] ;  /* 0x0000a40001117983 */ /* 0x000ea80000300800 */
[----:B--2---:R0:W-:Y:S04]  /*51b50*/  STL.64 [R1+0x2e80], R16 ;  /* 0x002e801001007387 */ /* 0x0041e80000100a00 */
[----:B0-----:R-:W2:Y:S04]  /*51b60*/  LDL.LU R16, [R1+0xb0] ;  /* 0x0000b00001107983 */ /* 0x001ea80000300800 */
[----:B------:R-:W2:Y:S04]  /*51b70*/  LDL.LU R17, [R1+0xb4] ;  /* 0x0000b40001117983 */ /* 0x000ea80000300800 */
[----:B------:R-:W3:Y:S04]  /*51b80*/  LDL.LU R12, [R1+0x90] ;  /* 0x00009000010c7983 */ /* 0x000ee80000300800 */
[----:B------:R-:W3:Y:S04]  /*51b90*/  LDL.LU R13, [R1+0x94] ;  /* 0x00009400010d7983 */ /* 0x000ee80000300800 */
[----:B---3--:R0:W-:Y:S04]  /*51ba0*/  STL.64 [R1+0x2e78], R12 ;  /* 0x002e780c01007387 */ /* 0x0081e80000100a00 */
[----:B0-----:R-:W3:Y:S04]  /*51bb0*/  LDL.LU R12, [R1+0x180] ;  /* 0x00018000010c7983 */ /* 0x001ee80000300800 */
[----:B------:R-:W3:Y:S04]  /*51bc0*/  LDL.LU R13, [R1+0x184] ;  /* 0x00018400010d7983 */ /* 0x000ee80000300800 */
[----:B------:R-:W4:Y:S04]  /*51bd0*/  LDL.LU R14, [R1+0x188] ;  /* 0x00018800010e7983 */ /* 0x000f280000300800 */
[----:B------:R-:W4:Y:S04]  /*51be0*/  LDL.LU R15, [R1+0x18c] ;  /* 0x00018c00010f7983 */ /* 0x000f280000300800 */
[----:B----4-:R-:W-:Y:S04]  /*51bf0*/  STL.64 [R1+0x2e90], R14 ;  /* 0x002e900e01007387 */ /* 0x010fe80000100a00 */
[----:B---3--:R0:W-:Y:S04]  /*51c00*/  STL.64 [R1+0x2e88], R12 ;  /* 0x002e880c01007387 */ /* 0x0081e80000100a00 */
[----:B0-----:R-:W2:Y:S04]  /*51c10*/  LDL.LU R12, [R1+0x190] ;  /* 0x00019000010c7983 */ /* 0x001ea80000300800 */
[----:B------:R-:W2:Y:S04]  /*51c20*/  LDL.LU R13, [R1+0x194] ;  /* 0x00019400010d7983 */ /* 0x000ea80000300800 */
[----:B------:R-:W2:Y:S04]  /*51c30*/  LDL.LU R14, [R1+0x198] ;  /* 0x00019800010e7983 */ /* 0x000ea80000300800 */
[----:B------:R-:W2:Y:S01]  /*51c40*/  LDL.LU R15, [R1+0x19c] ;  /* 0x00019c00010f7983 */ /* 0x000ea20000300800 */
[----:B------:R-:W-:Y:S01]  /*51c50*/  MOV R27, R7 ;  /* 0x00000007001b7202 */ /* 0x000fe20000000f00 */
[----:B------:R-:W-:-:S02]  /*51c60*/  IMAD.MOV.U32 R26, RZ, RZ, R6 ;  /* 0x000000ffff1a7224 */ /* 0x000fc400078e0006 */
[----:B------:R-:W3:Y:S04]  /*51c70*/  LDL.LU R4, [R1+0x170] ;  /* 0x0001700001047983 */ /* 0x000ee80000300800 */
[----:B------:R-:W3:Y:S04]  /*51c80*/  LDL.LU R5, [R1+0x174] ;  /* 0x0001740001057983 */ /* 0x000ee80000300800 */
[----:B------:R-:W3:Y:S04]  /*51c90*/  LDL.LU R6, [R1+0x178] ;  /* 0x0001780001067983 */ /* 0x000ee80000300800 */
[----:B------:R-:W3:Y:S04]  /*51ca0*/  LDL.LU R7, [R1+0x17c] ;  /* 0x00017c0001077983 */ /* 0x000ee80000300800 */
[----:B------:R-:W-:Y:S04]  /*51cb0*/  STL [R1+0x2c24], R27 ;  /* 0x002c241b01007387 */ /* 0x000fe80000100800 */
[----:B------:R-:W-:Y:S04]  /*51cc0*/  STL [R1+0x2c20], R26 ;  /* 0x002c201a01007387 */ /* 0x000fe80000100800 */
[----:B------:R-:W-:Y:S04]  /*51cd0*/  STL [R1+0x2c1c], R23 ;  /* 0x002c1c1701007387 */ /* 0x000fe80000100800 */
[----:B------:R0:W-:Y:S01]  /*51ce0*/  STL [R1+0x2c18], R22 ;  /* 0x002c181601007387 */ /* 0x0001e20000100800 */
[----:B--2---:R-:W-:Y:S03]  /*51cf0*/  HMMA.16816.F32.BF16 R16, R8, R16, R12 ;  /* 0x000000100810723c */ /* 0x004fe6000004180c */
[----:B------:R-:W2:Y:S04]  /*51d00*/  LDL.LU.64 R14, [R1+0x2e90] ;  /* 0x002e9000010e7983 */ /* 0x000ea80000300a00 */
[----:B------:R-:W2:-:S15]  /*51d10*/  LDL.LU.64 R12, [R1+0x2e88] ;  /* 0x002e8800010c7983 */ /* 0x000e9e0000300a00 */
[----:B------:R-:W-:-:S02]  /*51d20*/  NOP ;  /* 0x0000000000007918 */ /* 0x000fc40000000000 */
[----:B------:R-:W-:Y:S02]  /*51d30*/  MOV R0, R16 ;  /* 0x0000001000007202 */ /* 0x000fe40000000f00 */
[----:B------:R-:W-:Y:S02]  /*51d40*/  MOV R2, R17 ;  /* 0x0000001100027202 */ /* 0x000fe40000000f00 */
[----:B------:R-:W2:Y:S01]  /*51d50*/  LDL.LU.64 R16, [R1+0x2e80] ;  /* 0x002e800001107983 */ /* 0x000ea20000300a00 */
[----:B------:R-:W-:Y:S01]  /*51d60*/  IMAD.MOV.U32 R28, RZ, RZ, R19 ;  /* 0x000000ffff1c7224 */ /* 0x000fe200078e0013 */
[----:B------:R-:W-:-:S04]  /*51d70*/  MOV R29, R18 ;  /* 0x00000012001d7202 */ /* 0x000fc80000000f00 */
[----:B------:R-:W-:Y:S04]  /*51d80*/  STL [R1+0x2c34], R28 ;  /* 0x002c341c01007387 */ /* 0x000fe80000100800 */
[----:B------:R-:W-:Y:S04]  /*51d90*/  STL [R1+0x2c30], R29 ;  /* 0x002c301d01007387 */ /* 0x000fe80000100800 */
[----:B------:R-:W-:Y:S04]  /*51da0*/  STL [R1+0x2c2c], R2 ;  /* 0x002c2c0201007387 */ /* 0x000fe80000100800 */
[----:B------:R-:W-:Y:S01]  /*51db0*/  STL [R1+0x2c28], R0 ;  /* 0x002c280001007387 */ /* 0x000fe20000100800 */
[----:B--2---:R-:W-:Y:S03]  /*51dc0*/  HMMA.16816.F32.BF16 R16, R8, R16, R12 ;  /* 0x000000100810723c */ /* 0x004fe6000004180c */
[----:B------:R-:W3:-:S15]  /*51dd0*/  LDL.LU.64 R12, [R1+0x2e78] ;  /* 0x002e7800010c7983 */ /* 0x000ede0000300a00 */
[----:B------:R-:W-:-:S06]  /*51de0*/  NOP ;  /* 0x0000000000007918 */ /* 0x000fcc0000000000 */
[----:B0-----:R-:W-:Y:S02]  /*51df0*/  MOV R22, R19 ;  /* 0x0000001300167202 */ /* 0x001fe40000000f00 */
[----:B------:R-:W-:Y:S02]  /*51e00*/  MOV R23, R18 ;  /* 0x0000001200177202 */ /* 0x000fe40000000f00 */
[----:B------:R-:W-:Y:S02]  /*51e10*/  MOV R27, R16 ;  /* 0x00000010001b7202 */ /* 0x000fe40000000f00 */
[----:B------:R-:W-:Y:S01]  /*51e20*/  MOV R26, R17 ;  /* 0x00000011001a7202 */ /* 0x000fe20000000f00 */
[----:B------:R-:W2:Y:S04]  /*51e30*/  LDL.LU.64 R18, [R1+0x2e70] ;  /* 0x002e700001127983 */ /* 0x000ea80000300a00 */
[----:B------:R-:W2:Y:S04]  /*51e40*/  LDL.LU.64 R16, [R1+0x2e68] ;  /* 0x002e680001107983 */ /* 0x000ea80000300a00 */
[----:B------:R-:W-:Y:S04]  /*51e50*/  STL [R1+0x2c44], R22 ;  /* 0x002c441601007387 */ /* 0x000fe80000100800 */
[----:B------:R-:W-:Y:S04]  /*51e60*/  STL [R1+0x2c40], R23 ;  /* 0x002c401701007387 */ /* 0x000fe80000100800 */
[----:B------:R0:W-:Y:S04]  /*51e70*/  STL.64 [R1+0x2e38], R20 ;  /* 0x002e381401007387 */ /* 0x0001e80000100a00 */
[----:B0-----:R-:W4:Y:S04]  /*51e80*/  LDL.LU R20, [R1+0x80] ;  /* 0x0000800001147983 */ /* 0x001f280000300800 */
[----:B------:R-:W4:Y:S04]  /*51e90*/  LDL.LU R21, [R1+0x84] ;  /* 0x0000840001157983 */ /* 0x000f280000300800 */
[----:B------:R-:W-:Y:S04]  /*51ea0*/  STL [R1+0x2c3c], R26 ;  /* 0x002c3c1a01007387 */ /* 0x000fe80000100800 */
[----:B------:R-:W-:Y:S04]  /*51eb0*/  STL [R1+0x2c38], R27 ;  /* 0x002c381b01007387 */ /* 0x000fe80000100800 */
[----:B------:R0:W-:Y:S04]  /*51ec0*/  STL.64 [R1+0x2dc0], R24 ;  /* 0x002dc01801007387 */ /* 0x0001e80000100a00 */
[----:B0-----:R-:W4:Y:S04]  /*51ed0*/  LDL.LU R24, [R1+0x160] ;  /* 0x0001600001187983 */ /* 0x001f280000300800 */
[----:B------:R-:W4:Y:S04]  /*51ee0*/  LDL.LU R25, [R1+0x164] ;  /* 0x0001640001197983 */ /* 0x000f280000300800 */
[----:B------:R-:W4:Y:S04]  /*51ef0*/  LDL.LU R26, [R1+0x168] ;  /* 0x00016800011a7983 */ /* 0x000f280000300800 */
[----:B------:R-:W4:Y:S01]  /*51f00*/  LDL.LU R27, [R1+0x16c] ;  /* 0x00016c00011b7983 */ /* 0x000f220000300800 */
[----:B---3--:R-:W-:Y:S03]  /*51f10*/  HMMA.16816.F32.BF16 R12, R8, R12, R4 ;  /* 0x0000000c080c723c */ /* 0x008fe60000041804 */
[----:B------:R-:W2:-:S15]  /*51f20*/  LDL.LU.64 R4, [R1+0x2e60] ;  /* 0x002e600001047983 */ /* 0x000e9e0000300a00 */
[----:B------:R-:W-:-:S06]  /*51f30*/  NOP ;  /* 0x0000000000007918 */ /* 0x000fcc0000000000 */
[----:B------:R-:W-:Y:S02]  /*51f40*/  MOV R0, R15 ;  /* 0x0000000f00007202 */ /* 0x000fe40000000f00 */
[----:B------:R-:W-:Y:S02]  /*51f50*/  MOV R2, R14 ;  /* 0x0000000e00027202 */ /* 0x000fe40000000f00 */
[----:B------:R-:W-:Y:S01]  /*51f60*/  MOV R29, R13 ;  /* 0x0000000d001d7202 */ /* 0x000fe20000000f00 */
[----:B------:R-:W-:Y:S01]  /*51f70*/  IMAD.MOV.U32 R28, RZ, RZ, R12 ;  /* 0x000000ffff1c7224 */ /* 0x000fe200078e000c */
[----:B------:R-:W3:Y:S04]  /*51f80*/  LDL.LU.64 R14, [R1+0x2e58] ;  /* 0x002e5800010e7983 */ /* 0x000ee80000300a00 */
[----:B------:R-:W-:Y:S04]  /*51f90*/  STL [R1+0x2c54], R0 ;  /* 0x002c540001007387 */ /* 0x000fe80000100800 */
[----:B------:R-:W-:Y:S04]  /*51fa0*/  STL [R1+0x2c50], R2 ;  /* 0x002c500201007387 */ /* 0x000fe80000100800 */
[----:B------:R-:W-:Y:S04]  /*51fb0*/  STL [R1+0x2c4c], R29 ;  /* 0x002c4c1d01007387 */ /* 0x000fe80000100800 */
[----:B------:R-:W-:Y:S01]  /*51fc0*/  STL [R1+0x2c48], R28 ;  /* 0x002c481c01007387 */ /* 0x000fe20000100800 */
[----:B----4-:R-:W-:-:S15]  /*51fd0*/  HMMA.16816.F32.BF16 R20, R8, R20, R24 ;  /* 0x000000140814723c */ /* 0x010fde0000041818 */
[----:B------:R-:W-:-:S08]  /*51fe0*/  NOP ;  /* 0x0000000000007918 */ /* 0x000fd00000000000 */
[----:B------:R-:W-:Y:S04]  /*51ff0*/  STL.64 [R1+0x160], R20 ;  /* 0x0001601401007387 */ /* 0x000fe80000100a00 */
[----:B------:R-:W-:Y:S01]  /*52000*/  STL.64 [R1+0x168], R22 ;  /* 0x0001681601007387 */ /* 0x000fe20000100a00 */
[----:B--2---:R-:W-:-:S15]  /*52010*/  HMMA.16816.F32.BF16 R4, R8, R4, R16 ;  /* 0x000000040804723c */ /* 0x004fde0000041810 */
[----:B------:R-:W-:-:S09]  /*52020*/  NOP ;  /* 0x0000000000007918 */ /* 0x000fd20000000000 */
[----:B------:R-:W-:Y:S01]  /*52030*/  MOV R19, R4 ;  /* 0x0000000400137202 */ /* 0x000fe20000000f00 */
[----:B------:R-:W-:Y:S01]  /*52040*/  IMAD.MOV.U32 R18, RZ, RZ, R5 ;  /* 0x000000ffff127224 */ /* 0x000fe200078e0005 */
[----:B------:R-:W2:Y:S01]  /*52050*/  LDL.LU R4, [R1+0x2d0] ;  /* 0x0002d00001047983 */ /* 0x000ea20000300800 */
[----:B------:R-:W-:-:S03]  /*52060*/  MOV R17, R6 ;  /* 0x0000000600117202 */ /* 0x000fc60000000f00 */
[----:B------:R-:W2:Y:S01]  /*52070*/  LDL.LU R5, [R1+0x2d4] ;  /* 0x0002d40001057983 */ /* 0x000ea20000300800 */
[----:B------:R-:W-:-:S03]  /*52080*/  MOV R16, R7 ;  /* 0x0000000700107202 */ /* 0x000fc60000000f00 */
[----:B------:R-:W4:Y:S04]  /*52090*/  LDL.LU R6, [R1+0x2d8] ;  /* 0x0002d80001067983 */ /* 0x000f280000300800 */
[----:B------:R-:W4:Y:S01]  /*520a0*/  LDL.LU R7, [R1+0x2dc] ;  /* 0x0002dc0001077983 */ /* 0x000f220000300800 */
[----:B---3--:R-:W-:Y:S02]  /*520b0*/  MOV R12, R15 ;  /* 0x0000000f000c7202 */ /* 0x008fe40000000f00 */
[----:B------:R-:W-:Y:S01]  /*520c0*/  MOV R13, R14 ;  /* 0x0000000e000d7202 */ /* 0x000fe20000000f00 */
[----:B----4-:R-:W-:Y:S04]  /*520d0*/  STL.64 [R1+0x2dd8], R6 ;  /* 0x002dd80601007387 */ /* 0x010fe80000100a00 */
        /* <DEDUP_REMOVED lines=8> */
[----:B-1----:R-:W-:-:S03]  /*52160*/  IMAD.MOV.U32 R13, RZ, RZ, R3 ;  /* 0x000000ffff0d7224 */ /* 0x002fc600078e0003 */
[----:B--2---:R-:W-:Y:S04]  /*52170*/  STL.64 [R1+0x2df0], R6 ;  /* 0x002df00601007387 */ /* 0x004fe80000100a00 */
[----:B----4-:R0:W-:Y:S04]  /*52180*/  STL.64 [R1+0x2de8], R4 ;  /* 0x002de80401007387 */ /* 0x0101e80000100a00 */
[----:B------:R-:W2:Y:S04]  /*52190*/  LDL.LU R12, [R1+0x20] ;  /* 0x00002000010c7983 */ /* 0x000ea80000300800 */
[----:B------:R-:W4:Y:S04]  /*521a0*/  LDL.LU R3, [R1+0x2e4c] ;  /* 0x002e4c0001037983 */ /* 0x000f280000300800 */
[----:B--2---:R3:W-:Y:S04]  /*521b0*/  STL.64 [R1+0x2df8], R12 ;  /* 0x002df80c01007387 */ /* 0x0047e80000100a00 */
[----:B0-----:R-:W2:Y:S04]  /*521c0*/  LDL.LU R4, [R1+0x100] ;  /* 0x0001000001047983 */ /* 0x001ea80000300800 */
[----:B------:R-:W2:Y:S04]  /*521d0*/  LDL.LU R5, [R1+0x104] ;  /* 0x0001040001057983 */ /* 0x000ea80000300800 */
[----:B------:R-:W4:Y:S04]  /*521e0*/  LDL.LU R6, [R1+0x108] ;  /* 0x0001080001067983 */ /* 0x000f280000300800 */
[----:B------:R-:W4:Y:S01]  /*521f0*/  LDL.LU R7, [R1+0x10c] ;  /* 0x00010c0001077983 */ /* 0x000f220000300800 */
[----:B---3--:R-:W-:-:S02]  /*52200*/  MOV R12, R14 ;  /* 0x0000000e000c7202 */ /* 0x008fc40000000f00 */
[----:B------:R-:W-:Y:S01]  /*52210*/  MOV R13, R15 ;  /* 0x0000000f000d7202 */ /* 0x000fe20000000f00 */
[----:B----4-:R-:W-:Y:S04]  /*52220*/  STL.64 [R1+0x2e08], R6 ;  /* 0x002e080601007387 */ /* 0x010fe80000100a00 */
[----:B--2---:R-:W-:Y:S04]  /*52230*/  STL.64 [R1+0x2e00], R4 ;  /* 0x002e000401007387 */ /* 0x004fe80000100a00 */
[----:B------:R-:W2:Y:S04]  /*52240*/  LDL.LU R14, [R1+0x2e48] ;  /* 0x002e4800010e7983 */ /* 0x000ea80000300800 */
[----:B------:R-:W3:Y:S04]  /*52250*/  LDL.LU R15, [R1+0x2e44] ;  /* 0x002e4400010f7983 */ /* 0x000ee80000300800 */
[----:B------:R-:W4:Y:S04]  /*52260*/  LDL.LU R20, [R1+0x140] ;  /* 0x0001400001147983 */ /* 0x000f280000300800 */
[----:B------:R-:W4:Y:S04]  /*52270*/  LDL.LU R21, [R1+0x144] ;  /* 0x0001440001157983 */ /* 0x000f280000300800 */
[----:B------:R-:W4:Y:S04]  /*52280*/  LDL.LU R22, [R1+0x148] ;  /* 0x0001480001167983 */ /* 0x000f280000300800 */
[----:B------:R-:W4:Y:S04]  /*52290*/  LDL.LU R23, [R1+0x14c] ;  /* 0x00014c0001177983 */ /* 0x000f280000300800 */
[----:B------:R0:W-:Y:S04]  /*522a0*/  STL.64 [R1+0x2e10], R12 ;  /* 0x002e100c01007387 */ /* 0x0001e80000100a00 */
[----:B0-----:R-:W2:Y:S04]  /*522b0*/  LDL.LU R12, [R1+0x40] ;  /* 0x00004000010c7983 */ /* 0x001ea80000300800 */
[----:B------:R-:W2:Y:S04]  /*522c0*/  LDL.LU R13, [R1+0x44] ;  /* 0x00004400010d7983 */ /* 0x000ea80000300800 */
[----:B--2---:R0:W-:Y:S04]  /*522d0*/  STL.64 [R1+0x2e28], R12 ;  /* 0x002e280c01007387 */ /* 0x0041e80000100a00 */
[----:B0-----:R-:W2:Y:S01]  /*522e0*/  LDL.LU R12, [R1+0x50] ;  /* 0x00005000010c7983 */ /* 0x001ea20000300800 */
[----:B------:R-:W-:-:S03]  /*522f0*/  MOV R13, R3 ;  /* 0x00000003000d7202 */ /* 0x000fc60000000f00 */
[----:B------:R-:W4:Y:S04]  /*52300*/  LDL.LU R3, [R1+0x2e40] ;  /* 0x002e400001037983 */ /* 0x000f280000300800 */
[----:B--2---:R3:W-:Y:S04]  /*52310*/  STL.64 [R1+0x2e30], R12 ;  /* 0x002e300c01007387 */ /* 0x0047e80000100a00 */
[----:B------:R-:W2:Y:S04]  /*52320*/  LDL.LU R4, [R1+0x110] ;  /* 0x0001100001047983 */ /* 0x000ea80000300800 */
[----:B------:R-:W2:Y:S04]  /*52330*/  LDL.LU R5, [R1+0x114] ;  /* 0x0001140001057983 */ /* 0x000ea80000300800 */
[----:B------:R-:W2:Y:S04]  /*52340*/  LDL.LU R6, [R1+0x118] ;  /* 0x0001180001067983 */ /* 0x000ea80000300800 */
[----:B------:R-:W2:Y:S01]  /*52350*/  LDL.LU R7, [R1+0x11c] ;  /* 0x00011c0001077983 */ /* 0x000ea20000300800 */
[----:B---3--:R-:W-:Y:S01]  /*52360*/  MOV R12, R15 ;  /* 0x0000000f000c7202 */ /* 0x008fe20000000f00 */
[----:B------:R-:W-:-:S07]  /*52370*/  IMAD.MOV.U32 R13, RZ, RZ, R14 ;  /* 0x000000ffff0d7224 */ /* 0x000fce00078e000e */
[----:B----4-:R-:W-:-:S15]  /*52380*/  HMMA.16816.F32.BF16 R12, R8, R12, R20 ;  /* 0x0000000c080c723c */ /* 0x010fde0000041814 */
[----:B------:R-:W-:-:S09]  /*52390*/  NOP ;  /* 0x0000000000007918 */ /* 0x000fd20000000000 */
[----:B------:R-:W-:Y:S02]  /*523a0*/  MOV R29, R12 ;  /* 0x0000000c001d7202 */ /* 0x000fe40000000f00 */
[----:B------:R-:W-:Y:S01]  /*523b0*/  MOV R28, R13 ;  /* 0x0000000d001c7202 */ /* 0x000fe20000000f00 */
[----:B--2---:R-:W-:Y:S04]  /*523c0*/  STL.64 [R1+0x2e20], R6 ;  /* 0x002e200601007387 */ /* 0x004fe80000100a00 */
[----:B------:R0:W-:Y:S04]  /*523d0*/  STL.64 [R1+0x2e18], R4 ;  /* 0x002e180401007387 */ /* 0x0001e80000100a00 */
        /* <DEDUP_REMOVED lines=8> */
[----:B------:R0:W-:Y:S04]  /*52460*/  STL [R1+0x2c64], R16 ;  /* 0x002c641001007387 */ /* 0x0001e80000100800 */
[----:B------:R1:W-:Y:S04]  /*52470*/  STL [R1+0x2c60], R17 ;  /* 0x002c601101007387 */ /* 0x0003e80000100800 */
[----:B------:R4:W-:Y:S04]  /*52480*/  STL [R1+0x2c5c], R18 ;  /* 0x002c5c1201007387 */ /* 0x0009e80000100800 */
[----:B------:R4:W-:Y:S04]  /*52490*/  STL [R1+0x2c58], R19 ;  /* 0x002c581301007387 */ /* 0x0009e80000100800 */
[----:B0-----:R-:W2:Y:S04]  /*524a0*/  LDL.LU R16, [R1+0x130] ;  /* 0x0001300001107983 */ /* 0x001ea80000300800 */
[----:B-1----:R-:W2:Y:S04]  /*524b0*/  LDL.LU R17, [R1+0x134] ;  /* 0x0001340001117983 */ /* 0x002ea80000300800 */
[----:B----4-:R-:W2:Y:S04]  /*524c0*/  LDL.LU R18, [R1+0x138] ;  /* 0x0001380001127983 */ /* 0x010ea80000300800 */
[----:B------:R-:W2:Y:S04]  /*524d0*/  LDL.LU R19, [R1+0x13c] ;  /* 0x00013c0001137983 */ /* 0x000ea80000300800 */
[----:B------:R-:W4:Y:S04]  /*524e0*/  LDL.LU.64 R20, [R1+0x2e38] ;  /* 0x002e380001147983 */ /* 0x000f280000300a00 */
[----:B------:R-:W2:Y:S01]  /*524f0*/  LDL.LU.64 R12, [R1+0x2e30] ;  /* 0x002e3000010c7983 */ /* 0x000ea20000300a00 */
[----:B------:R-:W-:-:S02]  /*52500*/  MOV R22, R14 ;  /* 0x0000000e00167202 */ /* 0x000fc40000000f00 */
[----:B------:R-:W-:-:S05]  /*52510*/  MOV R23, R15 ;  /* 0x0000000f00177202 */ /* 0x000fca0000000f00 */
[----:B------:R-:W-:Y:S04]  /*52520*/  STL [R1+0x2c74], R23 ;  /* 0x002c741701007387 */ /* 0x000fe80000100800 */
[----:B------:R-:W-:Y:S04]  /*52530*/  STL [R1+0x2c70], R22 ;  /* 0x002c701601007387 */ /* 0x000fe80000100800 */
[----:B------:R-:W-:Y:S04]  /*52540*/  STL [R1+0x2c6c], R28 ;  /* 0x002c6c1c01007387 */ /* 0x000fe80000100800 */
[----:B------:R-:W-:Y:S01]  /*52550*/  STL [R1+0x2c68], R29 ;  /* 0x002c681d01007387 */ /* 0x000fe20000100800 */
[----:B--2---:R-:W-:-:S15]  /*52560*/  HMMA.16816.F32.BF16 R12, R8, R12, R16 ;  /* 0x0000000c080c723c */ /* 0x004fde0000041810 */
[----:B------:R-:W-:-:S08]  /*52570*/  NOP ;  /* 0x0000000000007918 */ /* 0x000fd00000000000 */
[----:B------:R0:W-:Y:S04]  /*52580*/  STL.64 [R1+0x130], R12 ;  /* 0x0001300c01007387 */ /* 0x0001e80000100a00 */
[----:B0-----:R-:W2:Y:S01]  /*52590*/  LDL.LU.64 R12, [R1+0x2e28] ;  /* 0x002e2800010c7983 */ /* 0x001ea20000300a00 */
[----:B------:R-:W-:Y:S01]  /*525a0*/  IMAD.MOV.U32 R16, RZ, RZ, R14 ;  /* 0x000000ffff107224 */ /* 0x000fe200078e000e */
[----:B------:R-:W-:-:S05]  /*525b0*/  MOV R17, R15 ;  /* 0x0000000f00117202 */ /* 0x000fca0000000f00 */
[----:B------:R-:W-:Y:S04]  /*525c0*/  STL [R1+0x2c7c], R17 ;  /* 0x002c7c1101007387 */ /* 0x000fe80000100800 */
[----:B------:R0:W-:Y:S04]  /*525d0*/  STL [R1+0x2c78], R16 ;  /* 0x002c781001007387 */ /* 0x0001e80000100800 */
[----:B0-----:R-:W4:Y:S04]  /*525e0*/  LDL.LU R16, [R1+0x1d0] ;  /* 0x0001d00001107983 */ /* 0x001f280000300800 */
[----:B------:R-:W4:Y:S04]  /*525f0*/  LDL.LU R17, [R1+0x1d4] ;  /* 0x0001d40001117983 */ /* 0x000f280000300800 */
[----:B------:R-:W4:Y:S04]  /*52600*/  LDL.LU R18, [R1+0x1d8] ;  /* 0x0001d80001127983 */ /* 0x000f280000300800 */
[----:B------:R-:W4:Y:S01]  /*52610*/  LDL.LU R19, [R1+0x1dc] ;  /* 0x0001dc0001137983 */ /* 0x000f220000300800 */
[----:B--2---:R-:W-:Y:S03]  /*52620*/  HMMA.16816.F32.BF16 R12, R8, R12, R4 ;  /* 0x0000000c080c723c */ /* 0x004fe60000041804 */
[----:B------:R-:W2:Y:S04]  /*52630*/  LDL.LU.64 R6, [R1+0x2e20] ;  /* 0x002e200001067983 */ /* 0x000ea80000300a00 */
[----:B------:R-:W2:-:S15]  /*52640*/  LDL.LU.64 R4, [R1+0x2e18] ;  /* 0x002e180001047983 */ /* 0x000e9e0000300a00 */
[----:B------:R-:W-:-:S01]  /*52650*/  NOP ;  /* 0x0000000000007918 */ /* 0x000fc20000000000 */
[----:B------:R0:W-:Y:S04]  /*52660*/  STL.64 [R1+0x120], R12 ;  /* 0x0001200c01007387 */ /* 0x0001e80000100a00 */
[----:B0-----:R-:W2:Y:S01]  /*52670*/  LDL.LU.64 R12, [R1+0x2e10] ;  /* 0x002e1000010c7983 */ /* 0x001ea20000300a00 */
[----:B------:R-:W-:Y:S02]  /*52680*/  MOV R23, R14 ;  /* 0x0000000e00177202 */ /* 0x000fe40000000f00 */
[----:B------:R-:W-:-:S05]  /*52690*/  MOV R22, R15 ;  /* 0x0000000f00167202 */ /* 0x000fca0000000f00 */
[----:B------:R-:W-:Y:S04]  /*526a0*/  STL [R1+0x2c84], R22 ;  /* 0x002c841601007387 */ /* 0x000fe80000100800 */
        /* <DEDUP_REMOVED lines=21> */
[----:B0-----:R-:W3:Y:S02]  /*52800*/  LDL.LU.64 R12, [R1+0x2dc8] ;  /* 0x002dc800010c7983 */ /* 0x001ee40000300a00 */
[----:B---3--:R-:W-:Y:S02]  /*52810*/  HMMA.16816.F32.BF16 R12, R8, R12, R24 ;  /* 0x0000000c080c723c */ /* 0x008fe40000041818 */
[----:B------:R-:W2:-:S15]  /*52820*/  LDL.LU.64 R24, [R1+0x2dc0] ;  /* 0x002dc00001187983 */ /* 0x000e9e0000300a00 */
[----:B------:R-:W-:-:S06]  /*52830*/  NOP ;  /* 0x0000000000007918 */ /* 0x000fcc0000000000 */
[----:B------:R-:W-:Y:S04]  /*52840*/  STL.64 [R1+0xe0], R12 ;  /* 0x0000e00c01007387 */ /* 0x000fe80000100a00 */
[----:B------:R0:W-:Y:S04]  /*52850*/  STL.64 [R1+0xe8], R14 ;  /* 0x0000e80e01007387 */ /* 0x0001e80000100a00 */
[----:B0-----:R-:W3:Y:S04]  /*52860*/  LDL.LU.64 R14, [R1+0x2db8] ;  /* 0x002db800010e7983 */ /* 0x001ee80000300a00 */
[----:B------:R-:W3:Y:S01]  /*52870*/  LDL.LU.64 R12, [R1+0x2db0] ;  /* 0x002db000010c7983 */ /* 0x000ee20000300a00 */
[----:B--2---:R-:W-:-:S15]  /*52880*/  HMMA.16816.F32.BF16 R4, R8, R24, R4 ;  /* 0x000000180804723c */ /* 0x004fde0000041804 */
[----:B------:R-:W-:-:S08]  /*52890*/  NOP ;  /* 0x0000000000007918 */ /* 0x000fd00000000000 */
[----:B------:R0:W-:Y:S04]  /*528a0*/  STL.64 [R1+0x2a80], R6 ;  /* 0x002a800601007387 */ /* 0x0001e80000100a00 */
[----:B------:R-:W-:Y:S04]  /*528b0*/  STL.64 [R1+0x2a78], R4 ;  /* 0x002a780401007387 */ /* 0x000fe80000100a00 */
[----:B0-----:R-:W2:Y:S04]  /*528c0*/  LDL.LU R6, [R1+0x8] ;  /* 0x0000080001067983 */ /* 0x001ea80000300800 */
[----:B------:R-:W2:Y:S04]  /*528d0*/  LDL.LU R7, [R1+0xc] ;  /* 0x00000c0001077983 */ /* 0x000ea80000300800 */
[----:B--2---:R0:W-:Y:S04]  /*528e0*/  STL.64 [R1+0x2d00], R6 ;  /* 0x002d000601007387 */ /* 0x0041e80000100a00 */
[----:B0-----:R-:W2:Y:S04]  /*528f0*/  LDL.LU.64 R6, [R1+0x78] ;  /* 0x0000780001067983 */ /* 0x001ea80000300a00 */
[----:B--2---:R0:W-:Y:S04]  /*52900*/  STL.64 [R1+0x2d38], R6 ;  /* 0x002d380601007387 */ /* 0x0041e80000100a00 */
[----:B0-----:R-:W2:Y:S01]  /*52910*/  LDL.LU.64 R6, [R1+0x98] ;  /* 0x0000980001067983 */ /* 0x001ea20000300a00 */
[----:B----4-:R-:W-:Y:S03]  /*52920*/  HMMA.16816.F32.BF16 R8, R8, R20, R16 ;  /* 0x000000140808723c */ /* 0x010fe60000041810 */
[----:B--2---:R-:W-:Y:S04]  /*52930*/  STL.64 [R1+0x2d50], R6 ;  /* 0x002d500601007387 */ /* 0x004fe80000100a00 */
[----:B------:R-:W2:Y:S04]  /*52940*/  LDL.LU R16, [R1+0x2a0] ;  /* 0x0002a00001107983 */ /* 0x000ea80000300800 */
[----:B------:R-:W2:Y:S04]  /*52950*/  LDL.LU R17, [R1+0x2a4] ;  /* 0x0002a40001117983 */ /* 0x000ea80000300800 */
[----:B------:R-:W4:Y:S04]  /*52960*/  LDL.LU R18, [R1+0x2a8] ;  /* 0x0002a80001127983 */ /* 0x000f280000300800 */
[----:B------:R-:W4:Y:S04]  /*52970*/  LDL.LU R19, [R1+0x2ac] ;  /* 0x0002ac0001137983 */ /* 0x000f280000300800 */
[----:B------:R-:W3:Y:S04]  /*52980*/  LDL.LU R24, [R1+0x2c0] ;  /* 0x0002c00001187983 */ /* 0x000ee80000300800 */
[----:B------:R-:W3:Y:S04]  /*52990*/  LDL.LU R25, [R1+0x2c4] ;  /* 0x0002c40001197983 */ /* 0x000ee80000300800 */
[----:B------:R-:W3:Y:S04]  /*529a0*/  LDL.LU R26, [R1+0x2c8] ;  /* 0x0002c800011a7983 */ /* 0x000ee80000300800 */
[----:B------:R-:W3:Y:S04]  /*529b0*/  LDL.LU R27, [R1+0x2cc] ;  /* 0x0002cc00011b7983 */ /* 0x000ee80000300800 */
[----:B----4-:R0:W-:Y:S04]  /*529c0*/  STL.64 [R1+0x2d78], R18 ;  /* 0x002d781201007387 */ /* 0x0101e80000100a00 */
[----:B--2---:R-:W-:Y:S04]  /*529d0*/  STL.64 [R1+0x2d70], R16 ;  /* 0x002d701001007387 */ /* 0x004fe80000100a00 */
[----:B0-----:R-:W2:Y:S04]  /*529e0*/  LDL.LU.64 R18, [R1+0xc8] ;  /* 0x0000c80001127983 */ /* 0x001ea80000300a00 */
[----:B--2---:R0:W-:Y:S04]  /*529f0*/  STL.64 [R1+0x2d88], R18 ;  /* 0x002d881201007387 */ /* 0x0041e80000100a00 */
[----:B0-----:R-:W2:Y:S04]  /*52a00*/  LDL.LU.64 R18, [R1+0xd8] ;  /* 0x0000d80001127983 */ /* 0x001ea80000300a00 */
[----:B------:R-:W4:Y:S04]  /*52a10*/  LDL.LU.64 R6, [R1+0xa8] ;  /* 0x0000a80001067983 */ /* 0x000f280000300a00 */
[----:B----4-:R0:W-:Y:S04]  /*52a20*/  STL.64 [R1+0x2d68], R6 ;  /* 0x002d680601007387 */ /* 0x0101e80000100a00 */
[----:B0-----:R-:W4:Y:S01]  /*52a30*/  LDL.LU.64 R6, [R1+0xb8] ;  /* 0x0000b80001067983 */ /* 0x001f220000300a00 */
[----:B---3--:R-:W-:-:S03]  /*52a40*/  IMAD.MOV.U32 R22, RZ, RZ, R14 ;  /* 0x000000ffff167224 */ /* 0x008fc600078e000e */
[----:B----4-:R0:W-:Y:S04]  /*52a50*/  STL.64 [R1+0x2d80], R6 ;  /* 0x002d800601007387 */ /* 0x0101e80000100a00 */
[----:B------:R-:W3:Y:S04]  /*52a60*/  LDL.LU R4, [R1+0x2b0] ;  /* 0x0002b00001047983 */ /* 0x000ee80000300800 */
[----:B------:R-:W3:Y:S04]  /*52a70*/  LDL.LU R5, [R1+0x2b4] ;  /* 0x0002b40001057983 */ /* 0x000ee80000300800 */
[----:B0-----:R-:W3:Y:S04]  /*52a80*/  LDL.LU R6, [R1+0x2b8] ;  /* 0x0002b80001067983 */ /* 0x001ee80000300800 */
[----:B------:R-:W3:Y:S04]  /*52a90*/  LDL.LU R7, [R1+0x2bc] ;  /* 0x0002bc0001077983 */ /* 0x000ee80000300800 */
[----:B------:R-:W4:Y:S01]  /*52aa0*/  LDL.LU R20, [R1+0x270] ;  /* 0x0002700001147983 */ /* 0x000f220000300800 */
[----:B------:R-:W-:-:S02]  /*52ab0*/  MOV R23, R13 ;  /* 0x0000000d00177202 */ /* 0x000fc40000000f00 */
[----:B------:R-:W-:Y:S02]  /*52ac0*/  MOV R21, R15 ;  /* 0x0000000f00157202 */ /* 0x000fe40000000f00 */
[----:B------:R-:W2:Y:S04]  /*52ad0*/  LDL.LU R15, [R1+0x2da8] ;  /* 0x002da800010f7983 */ /* 0x000ea80000300800 */
[----:B------:R-:W3:Y:S04]  /*52ae0*/  LDL.LU R14, [R1+0x2da4] ;  /* 0x002da400010e7983 */ /* 0x000ee80000300800 */
[----:B------:R-:W2:Y:S04]  /*52af0*/  LDL.LU R13, [R1+0x2da0] ;  /* 0x002da000010d7983 */ /* 0x000ea80000300800 */
[----:B------:R-:W-:Y:S04]  /*52b00*/  STL.64 [R1+0x2d48], R22 ;  /* 0x002d481601007387 */ /* 0x000fe80000100a00 */
[----:B----4-:R0:W-:Y:S04]  /*52b10*/  STL.64 [R1+0x2d40], R20 ;  /* 0x002d401401007387 */ /* 0x0101e80000100a00 */
[----:B0-----:R-:W4:Y:S04]  /*52b20*/  LDL.LU R20, [R1+0x280] ;  /* 0x0002800001147983 */ /* 0x001f280000300800 */
[----:B------:R-:W4:Y:S04]  /*52b30*/  LDL.LU R21, [R1+0x284] ;  /* 0x0002840001157983 */ /* 0x000f280000300800 */
[----:B------:R-:W3:Y:S01]  /*52b40*/  LDL.LU R22, [R1+0x288] ;  /* 0x0002880001167983 */ /* 0x000ee20000300800 */
[----:B------:R-:W-:-:S03]  /*52b50*/  MOV R23, R12 ;  /* 0x0000000c00177202 */ /* 0x000fc60000000f00 */
[----:B------:R-:W2:Y:S04]  /*52b60*/  LDL.LU R12, [R1+0x2d9c] ;  /* 0x002d9c00010c7983 */ /* 0x000ea80000300800 */
[----:B---3--:R-:W-:Y:S04]  /*52b70*/  STL.64 [R1+0x2d60], R22 ;  /* 0x002d601601007387 */ /* 0x008fe80000100a00 */
[----:B----4-:R2:W-:Y:S02]  /*52b80*/  STL.64 [R1+0x2d58], R20 ;  /* 0x002d581401007387 */ /* 0x0105e40000100a00 */
[----:B--2---:R-:W-:-:S02]  /*52b90*/  MOV R20, R13 ;  /* 0x0000000d00147202 */ /* 0x004fc40000000f00 */
[----:B------:R-:W-:Y:S01]  /*52ba0*/  MOV R21, R14 ;  /* 0x0000000e00157202 */ /* 0x000fe20000000f00 */
[----:B------:R-:W2:Y:S04]  /*52bb0*/  LDL.LU R13, [R1+0x2d98] ;  /* 0x002d9800010d7983 */ /* 0x000ea80000300800 */
[----:B------:R-:W2:Y:S01]  /*52bc0*/  LDL.LU R14, [R1+0x2d94] ;  /* 0x002d9400010e7983 */ /* 0x000ea20000300800 */
[----:B------:R-:W-:-:S03]  /*52bd0*/  IMAD.MOV.U32 R22, RZ, RZ, R15 ;  /* 0x000000ffff167224 */ /* 0x000fc600078e000f */
[----:B------:R-:W2:Y:S04]  /*52be0*/  LDL.LU R15, [R1+0x2d90] ;  /* 0x002d9000010f7983 */ /* 0x000ea80000300800 */
[----:B------:R-:W3:Y:S04]  /*52bf0*/  LDL.LU R23, [R1+0x29c] ;  /* 0x00029c0001177983 */ /* 0x000ee80000300800 */
[----:B------:R-:W-:Y:S04]  /*52c00*/  STL.64 [R1+0x2a90], R10 ;  /* 0x002a900a01007387 */ /* 0x000fe80000100a00 */
[----:B------:R0:W-:Y:S04]  /*52c10*/  STL.64 [R1+0x2a88], R8 ;  /* 0x002a880801007387 */ /* 0x0001e80000100a00 */
[----:B0-----:R-:W4:Y:S04]  /*52c20*/  LDL.LU R8, [R1+0x260] ;  /* 0x0002600001087983 */ /* 0x001f280000300800 */
[----:B------:R-:W4:Y:S04]  /*52c30*/  LDL.LU R9, [R1+0x264] ;  /* 0x0002640001097983 */ /* 0x000f280000300800 */
[----:B------:R-:W4:Y:S01]  /*52c40*/  LDL.LU R10, [R1+0x268] ;  /* 0x00026800010a7983 */ /* 0x000f220000300800 */
[----:B--2---:R-:W-:-:S15]  /*52c50*/  HMMA.16816.F32.BF16 R24, R12, R18, R24 ;  /* 0x000000120c18723c */ /* 0x004fde0000041818 */
[----:B------:R-:W-:-:S08]  /*52c60*/  NOP ;  /* 0x0000000000007918 */ /* 0x000fd00000000000 */
[----:B------:R-:W-:Y:S04]  /*52c70*/  STL.64 [R1+0x5a0], R24 ;  /* 0x0005a01801007387 */ /* 0x000fe80000100a00 */
[----:B------:R0:W-:Y:S02]  /*52c80*/  STL.64 [R1+0x5a8], R26 ;  /* 0x0005a81a01007387 */ /* 0x0001e40000100a00 */
[----:B0-----:R-:W-:Y:S02]  /*52c90*/  MOV R26, R18 ;  /* 0x00000012001a7202 */ /* 0x001fe40000000f00 */
[----:B------:R-:W-:Y:S02]  /*52ca0*/  MOV R27, R19 ;  /* 0x00000013001b7202 */ /* 0x000fe40000000f00 */
[----:B------:R-:W2:Y:S04]  /*52cb0*/  LDL.LU.64 R18, [R1+0x2d88] ;  /* 0x002d880001127983 */ /* 0x000ea80000300a00 */
[----:B------:R-:W-:Y:S04]  /*52cc0*/  STL [R1+0x2c8c], R27 ;  /* 0x002c8c1b01007387 */ /* 0x000fe80000100800 */
[----:B------:R0:W-:Y:S04]  /*52cd0*/  STL [R1+0x2c88], R26 ;  /* 0x002c881a01007387 */ /* 0x0001e80000100800 */
[----:B0-----:R-:W4:Y:S01]  /*52ce0*/  LDL.LU.64 R26, [R1+0x88] ;  /* 0x00008800011a7983 */ /* 0x001f220000300a00 */
        /* <DEDUP_REMOVED lines=11> */
[----:B--2---:R-:W-:-:S15]  /*52da0*/  HMMA.16816.F32.BF16 R16, R12, R6, R16 ;  /* 0x000000060c10723c */ /* 0x004fde0000041810 */
[----:B------:R-:W-:-:S08]  /*52db0*/  NOP ;  /* 0x0000000000007918 */ /* 0x000fd00000000000 */
[----:B------:R-:W-:Y:S04]  /*52dc0*/  STL.64 [R1+0x5e0], R16 ;  /* 0x0005e01001007387 */ /* 0x000fe80000100a00 */
[----:B------:R0:W-:Y:S02]  /*52dd0*/  STL.64 [R1+0x5e8], R18 ;  /* 0x0005e81201007387 */ /* 0x0001e40000100a00 */
[----:B0-----:R-:W-:Y:S02]  /*52de0*/  MOV R18, R6 ;  /* 0x0000000600127202 */ /* 0x001fe40000000f00 */
[----:B------:R-:W-:Y:S02]  /*52df0*/  MOV R19, R7 ;  /* 0x0000000700137202 */ /* 0x000fe40000000f00 */
[----:B------:R-:W3:Y:S02]  /*52e00*/  LDL.LU.64 R6, [R1+0x2d68] ;  /* 0x002d680001067983 */ /* 0x000ee40000300a00 */
[----:B---3--:R-:W-:Y:S06]  /*52e10*/  HMMA.16816.F32.BF16 R20, R12, R6, R20 ;  /* 0x000000060c14723c */ /* 0x008fec0000041814 */
        /* <DEDUP_REMOVED lines=10> */
[----:B------:R-:W-:Y:S01]  /*52ec0*/  IMAD.MOV.U32 R17, RZ, RZ, R6 ;  /* 0x000000ffff117224 */ /* 0x000fe200078e0006 */
[----:B------:R-:W-:-:S15]  /*52ed0*/  MOV R16, R7 ;  /* 0x0000000700107202 */ /* 0x000fde0000000f00 */
[----:B------:R-:W-:-:S01]  /*52ee0*/  NOP ;  /* 0x0000000000007918 */ /* 0x000fc20000000000 */
[----:B------:R-:W-:Y:S04]  /*52ef0*/  STL.64 [R1+0x600], R20 ;  /* 0x0006001401007387 */ /* 0x000fe80000100a00 */
[----:B------:R0:W-:Y:S04]  /*52f00*/  STL.64 [R1+0x608], R22 ;  /* 0x0006081601007387 */ /* 0x0001e80000100a00 */
[----:B0-----:R-:W4:Y:S04]  /*52f10*/  LDL.LU.64 R22, [R1+0x2d48] ;  /* 0x002d480001167983 */ /* 0x001f280000300a00 */
[----:B------:R-:W4:Y:S04]  /*52f20*/  LDL.LU.64 R20, [R1+0x2d40] ;  /* 0x002d400001147983 */ /* 0x000f280000300a00 */
[----:B------:R-:W2:Y:S01]  /*52f30*/  LDL.LU.64 R6, [R1+0x2d38] ;  /* 0x002d380001067983 */ /* 0x000ea20000300a00 */
[----:B------:R-:W-:-:S03]  /*52f40*/  MOV R11, R3 ;  /* 0x00000003000b7202 */ /* 0x000fc60000000f00 */
[----:B------:R-:W-:Y:S04]  /*52f50*/  STL.64 [R1+0x2c98], R18 ;  /* 0x002c981201007387 */ /* 0x000fe80000100a00 */
[----:B------:R4:W-:Y:S02]  /*52f60*/  STL.64 [R1+0x2c90], R16 ;  /* 0x002c901001007387 */ /* 0x0009e40000100a00 */
[C---:B----4-:R-:W-:Y:S06]  /*52f70*/  HMMA.16816.F32.BF16 R16, R12.reuse, R26, R20 ;  /* 0x0000001a0c10723c */ /* 0x050fec0000041814 */
[----:B--2---:R-:W-:Y:S06]  /*52f80*/  HMMA.16816.F32.BF16 R8, R12, R6, R8 ;  /* 0x000000060c08723c */ /* 0x004fec0000041808 */
[----:B------:R-:W-:Y:S01]  /*52f90*/  MOV R22, R6 ;  /* 0x0000000600167202 */ /* 0x000fe20000000f00 */
[----:B------:R-:W-:Y:S01]  /*52fa0*/  IMAD.MOV.U32 R23, RZ, RZ, R7 ;  /* 0x000000ffff177224 */ /* 0x000fe200078e0007 */
[----:B------:R-:W-:-:S09]  /*52fb0*/  MOV R20, R26 ;  /* 0x0000001a00147202 */ /* 0x000fd20000000f00 */
[----:B------:R0:W-:Y:S04]  /*52fc0*/  STL.64 [R1+0x610], R16 ;  /* 0x0006101001007387 */ /* 0x0001e80000100a00 */
[----:B------:R1:W-:Y:S04]  /*52fd0*/  STL.64 [R1+0x618], R18 ;  /* 0x0006181201007387 */ /* 0x0003e80000100a00 */
[----:B------:R-:W-:Y:S04]  /*52fe0*/  STL.64 [R1+0x620], R8 ;  /* 0x0006200801007387 */ /* 0x000fe80000100a00 */
[----:B------:R-:W-:Y:S04]  /*52ff0*/  STL.64 [R1+0x628], R10 ;  /* 0x0006280a01007387 */ /* 0x000fe80000100a00 */
[----:B------:R-:W-:Y:S04]  /*53000*/  STL.64 [R1+0x2d10], R22 ;  /* 0x002d101601007387 */ /* 0x000fe80000100a00 */
[----:B------:R-:W-:Y:S04]  /*53010*/  STL [R1+0x2d08], R20 ;  /* 0x002d081401007387 */ /* 0x000fe80000100800 */
[----:B0-----:R-:W2:Y:S04]  /*53020*/  LDL.LU R16, [R1+0x1f0] ;  /* 0x0001f00001107983 */ /* 0x001ea80000300800 */
[----:B------:R-:W2:Y:S04]  /*53030*/  LDL.LU R17, [R1+0x1f4] ;  /* 0x0001f40001117983 */ /* 0x000ea80000300800 */
[----:B-1----:R-:W3:Y:S04]  /*53040*/  LDL.LU R18, [R1+0x1f8] ;  /* 0x0001f80001127983 */ /* 0x002ee80000300800 */
[----:B------:R-:W3:Y:S04]  /*53050*/  LDL.LU R19, [R1+0x1fc] ;  /* 0x0001fc0001137983 */ /* 0x000ee80000300800 */
        /* <DEDUP_REMOVED lines=10> */
[----:B------:R-:W-:-:S03]  /*53100*/  MOV R3, R27 ;  /* 0x0000001b00037202 */ /* 0x000fc60000000f00 */
[----:B--2---:R0:W-:Y:S04]  /*53110*/  STL.64 [R1+0x2d20], R6 ;  /* 0x002d200601007387 */ /* 0x0041e80000100a00 */
[----:B----4-:R-:W-:Y:S04]  /*53120*/  STL.64 [R1+0x2d18], R4 ;  /* 0x002d180401007387 */ /* 0x010fe80000100a00 */
[----:B0-----:R-:W2:Y:S04]  /*53130*/  LDL.LU.64 R6, [R1+0x68] ;  /* 0x0000680001067983 */ /* 0x001ea80000300a00 */
[----:B------:R-:W4:Y:S04]  /*53140*/  LDL.LU R24, [R1+0x240] ;  /* 0x0002400001187983 */ /* 0x000f280000300800 */
[----:B------:R-:W4:Y:S04]  /*53150*/  LDL.LU R25, [R1+0x244] ;  /* 0x0002440001197983 */ /* 0x000f280000300800 */
[----:B------:R-:W3:Y:S04]  /*53160*/  LDL.LU R26, [R1+0x248] ;  /* 0x00024800011a7983 */ /* 0x000ee80000300800 */
[----:B------:R-:W3:Y:S04]  /*53170*/  LDL.LU R27, [R1+0x24c] ;  /* 0x00024c00011b7983 */ /* 0x000ee80000300800 */
[----:B---3--:R-:W-:Y:S04]  /*53180*/  STL.64 [R1+0x2d30], R26 ;  /* 0x002d301a01007387 */ /* 0x008fe80000100a00 */
[----:B----4-:R0:W-:Y:S04]  /*53190*/  STL.64 [R1+0x2d28], R24 ;  /* 0x002d281801007387 */ /* 0x0101e80000100a00 */
[----:B0-----:R-:W2:Y:S04]  /*531a0*/  LDL.LU R24, [R1+0x250] ;  /* 0x0002500001187983 */ /* 0x001ea80000300800 */
[----:B------:R-:W2:Y:S04]  /*531b0*/  LDL.LU R25, [R1+0x254] ;  /* 0x0002540001197983 */ /* 0x000ea80000300800 */
[----:B------:R-:W2:Y:S04]  /*531c0*/  LDL.LU R26, [R1+0x258] ;  /* 0x00025800011a7983 */ /* 0x000ea80000300800 */
[----:B------:R-:W2:Y:S04]  /*531d0*/  LDL.LU R27, [R1+0x25c] ;  /* 0x00025c00011b7983 */ /* 0x000ea80000300800 */
[----:B------:R-:W3:Y:S04]  /*531e0*/  LDL.LU.64 R22, [R1+0x58] ;  /* 0x0000580001167983 */ /* 0x000ee80000300a00 */
[----:B------:R0:W-:Y:S04]  /*531f0*/  STL.64 [R1+0x2cc8], R18 ;  /* 0x002cc81201007387 */ /* 0x0001e80000100a00 */
[----:B------:R-:W-:Y:S04]  /*53200*/  STL.64 [R1+0x2cc0], R16 ;  /* 0x002cc01001007387 */ /* 0x000fe80000100a00 */
[----:B0-----:R-:W4:Y:S04]  /*53210*/  LDL.LU.64 R18, [R1+0x28] ;  /* 0x0000280001127983 */ /* 0x001f280000300a00 */
[----:B----4-:R0:W-:Y:S04]  /*53220*/  STL.64 [R1+0x2ce0], R18 ;  /* 0x002ce01201007387 */ /* 0x0101e80000100a00 */
[----:B0-----:R-:W4:Y:S04]  /*53230*/  LDL.LU.64 R18, [R1+0x38] ;  /* 0x0000380001127983 */ /* 0x001f280000300a00 */
[----:B----4-:R0:W-:Y:S04]  /*53240*/  STL.64 [R1+0x2cf8], R18 ;  /* 0x002cf81201007387 */ /* 0x0101e80000100a00 */
[----:B0-----:R-:W4:Y:S04]  /*53250*/  LDL.LU.64 R18, [R1+0x48] ;  /* 0x0000480001127983 */ /* 0x001f280000300a00 */
[----:B------:R-:W3:Y:S04]  /*53260*/  LDL.LU R8, [R1+0xe0] ;  /* 0x0000e00001087983 */ /* 0x000ee80000300800 */
[----:B------:R-:W3:Y:S04]  /*53270*/  LDL.LU R9, [R1+0xe4] ;  /* 0x0000e40001097983 */ /* 0x000ee80000300800 */
[----:B------:R-:W4:Y:S04]  /*53280*/  LDL.LU R10, [R1+0xe8] ;  /* 0x0000e800010a7983 */ /* 0x000f280000300800 */
[----:B------:R-:W4:Y:S01]  /*53290*/  LDL.LU R11, [R1+0xec] ;  /* 0x0000ec00010b7983 */ /* 0x000f220000300800 */
[----:B--2---:R-:W-:Y:S03]  /*532a0*/  HMMA.16816.F32.BF16 R24, R12, R6, R24 ;  /* 0x000000060c18723c */ /* 0x004fe60000041818 */
[----:B----4-:R0:W-:Y:S04]  /*532b0*/  STL.64 [R1+0x2aa0], R10 ;  /* 0x002aa00a01007387 */ /* 0x0101e80000100a00 */
[----:B---3--:R1:W-:Y:S04]  /*532c0*/  STL.64 [R1+0x2a98], R8 ;  /* 0x002a980801007387 */ /* 0x0083e80000100a00 */
[----:B0-----:R-:W2:Y:S04]  /*532d0*/  LDL.LU R10, [R1+0x18] ;  /* 0x00001800010a7983 */ /* 0x001ea80000300800 */
[----:B------:R-:W2:Y:S08]  /*532e0*/  LDL.LU R11, [R1+0x1c] ;  /* 0x00001c00010b7983 */ /* 0x000eb00000300800 */
[----:B------:R-:W-:Y:S04]  /*532f0*/  STL.64 [R1+0x630], R24 ;  /* 0x0006301801007387 */ /* 0x000fe80000100a00 */
[----:B------:R0:W-:Y:S01]  /*53300*/  STL.64 [R1+0x638], R26 ;  /* 0x0006381a01007387 */ /* 0x0001e20000100a00 */
[----:B-1----:R-:W-:-:S02]  /*53310*/  MOV R9, R6 ;  /* 0x0000000600097202 */ /* 0x002fc40000000f00 */
[----:B------:R-:W-:Y:S01]  /*53320*/  MOV R8, R7 ;  /* 0x0000000700087202 */ /* 0x000fe20000000f00 */
[----:B0-----:R-:W3:Y:S04]  /*53330*/  LDL.LU.64 R26, [R1+0x2d30] ;  /* 0x002d3000011a7983 */ /* 0x001ee80000300a00 */
[----:B------:R-:W3:Y:S04]  /*53340*/  LDL.LU.64 R24, [R1+0x2d28] ;  /* 0x002d280001187983 */ /* 0x000ee80000300a00 */
[----:B------:R-:W4:Y:S04]  /*53350*/  LDL.LU.64 R6, [R1+0x2d20] ;  /* 0x002d200001067983 */ /* 0x000f280000300a00 */
[----:B------:R-:W4:Y:S04]  /*53360*/  LDL.LU.64 R4, [R1+0x2d18] ;  /* 0x002d180001047983 */ /* 0x000f280000300a00 */
[----:B--2---:R-:W-:Y:S04]  /*53370*/  STL.64 [R1+0x2cd8], R10 ;  /* 0x002cd80a01007387 */ /* 0x004fe80000100a00 */
[----:B------:R0:W-:Y:S04]  /*53380*/  STL.64 [R1+0x2cd0], R8 ;  /* 0x002cd00801007387 */ /* 0x0001e80000100a00 */
[----:B0-----:R-:W2:Y:S04]  /*53390*/  LDL.LU R8, [R1+0x210] ;  /* 0x0002100001087983 */ /* 0x001ea80000300800 */
[----:B------:R-:W2:Y:S04]  /*533a0*/  LDL.LU R9, [R1+0x214] ;  /* 0x0002140001097983 */ /* 0x000ea80000300800 */
[----:B------:R-:W2:Y:S04]  /*533b0*/  LDL.LU R10, [R1+0x218] ;  /* 0x00021800010a7983 */ /* 0x000ea80000300800 */
[----:B------:R-:W2:Y:S01]  /*533c0*/  LDL.LU R11, [R1+0x21c] ;  /* 0x00021c00010b7983 */ /* 0x000ea20000300800 */
[C---:B---3--:R-:W-:Y:S06]  /*533d0*/  HMMA.16816.F32.BF16 R24, R12.reuse, R22, R24 ;  /* 0x000000160c18723c */ /* 0x048fec0000041818 */
[----:B----4-:R-:W-:Y:S01]  /*533e0*/  HMMA.16816.F32.BF16 R4, R12, R18, R4 ;  /* 0x000000120c04723c */ /* 0x010fe20000041804 */
[----:B--2---:R-:W-:Y:S04]  /*533f0*/  STL.64 [R1+0x2cf0], R10 ;  /* 0x002cf00a01007387 */ /* 0x004fe80000100a00 */
[----:B------:R0:W-:Y:S04]  /*53400*/  STL.64 [R1+0x2ce8], R8 ;  /* 0x002ce80801007387 */ /* 0x0001e80000100a00 */
[----:B0-----:R-:W2:Y:S04]  /*53410*/  LDL.LU R8, [R1+0x220] ;  /* 0x0002200001087983 */ /* 0x001ea80000300800 */
[----:B------:R-:W2:Y:S04]  /*53420*/  LDL.LU R9, [R1+0x224] ;  /* 0x0002240001097983 */ /* 0x000ea80000300800 */
[----:B------:R-:W2:Y:S04]  /*53430*/  LDL.LU R10, [R1+0x228] ;  /* 0x00022800010a7983 */ /* 0x000ea80000300800 */
[----:B------:R-:W2:Y:S04]  /*53440*/  LDL.LU R11, [R1+0x22c] ;  /* 0x00022c00010b7983 */ /* 0x000ea80000300800 */
[----:B------:R-:W-:Y:S04]  /*53450*/  STL.64 [R1+0x640], R24 ;  /* 0x0006401801007387 */ /* 0x000fe80000100a00 */
[----:B------:R0:W-:Y:S02]  /*53460*/  STL.64 [R1+0x648], R26 ;  /* 0x0006481a01007387 */ /* 0x0001e40000100a00 */
[----:B0-----:R-:W-:-:S02]  /*53470*/  MOV R27, R22 ;  /* 0x00000016001b7202 */ /* 0x001fc40000000f00 */
[----:B------:R-:W-:Y:S02]  /*53480*/  MOV R26, R23 ;  /* 0x00000017001a7202 */ /* 0x000fe40000000f00 */
[----:B------:R-:W3:Y:S04]  /*53490*/  LDL.LU.64 R22, [R1+0x2d10] ;  /* 0x002d100001167983 */ /* 0x000ee80000300a00 */
[----:B------:R-:W4:Y:S04]  /*534a0*/  LDL.LU R20, [R1+0x2d08] ;  /* 0x002d080001147983 */ /* 0x000f280000300800 */
[----:B------:R-:W4:Y:S04]  /*534b0*/  LDL.LU R21, [R1+0xa78] ;  /* 0x000a780001157983 */ /* 0x000f280000300800 */
[----:B------:R-:W4:Y:S04]  /*534c0*/  LDL.LU R24, [R1+0xa74] ;  /* 0x000a740001187983 */ /* 0x000f280000300800 */
[----:B------:R-:W4:Y:S04]  /*534d0*/  LDL.LU R25, [R1+0x464] ;  /* 0x0004640001197983 */ /* 0x000f280000300800 */
[----:B------:R0:W-:Y:S04]  /*534e0*/  STL.64 [R1+0x650], R4 ;  /* 0x0006500401007387 */ /* 0x0001e80000100a00 */
[----:B------:R1:W-:Y:S01]  /*534f0*/  STL.64 [R1+0x658], R6 ;  /* 0x0006580601007387 */ /* 0x0003e20000100a00 */
[----:B0-----:R-:W-:-:S03]  /*53500*/  IMAD.MOV.U32 R5, RZ, RZ, R18 ;  /* 0x000000ffff057224 */ /* 0x001fc600078e0012 */
[----:B-1----:R-:W3:Y:S01]  /*53510*/  LDL.LU.64 R6, [R1+0x2d00] ;  /* 0x002d000001067983 */ /* 0x002ee20000300a00 */
[----:B------:R-:W-:-:S03]  /*53520*/  MOV R4, R19 ;  /* 0x0000001300047202 */ /* 0x000fc60000000f00 */
[----:B------:R-:W2:Y:S02]  /*53530*/  LDL.LU.64 R18, [R1+0x2cf8] ;  /* 0x002cf80001127983 */ /* 0x000ea40000300a00 */
[----:B--2---:R-:W-:Y:S06]  /*53540*/  HMMA.16816.F32.BF16 R8, R12, R18, R8 ;  /* 0x000000120c08723c */ /* 0x004fec0000041808 */
[----:B------:R-:W-:Y:S02]  /*53550*/  MOV R2, R18 ;  /* 0x0000001200027202 */ /* 0x000fe40000000f00 */
[----:B------:R-:W-:-:S15]  /*53560*/  MOV R0, R19 ;  /* 0x0000001300007202 */ /* 0x000fde0000000f00 */
[----:B------:R-:W-:Y:S04]  /*53570*/  STL.64 [R1+0x660], R8 ;  /* 0x0006600801007387 */ /* 0x000fe80000100a00 */
[----:B------:R0:W-:Y:S04]  /*53580*/  STL.64 [R1+0x668], R10 ;  /* 0x0006680a01007387 */ /* 0x0001e80000100a00 */
[----:B0-----:R-:W2:Y:S04]  /*53590*/  LDL.LU.64 R10, [R1+0x2cf0] ;  /* 0x002cf000010a7983 */ /* 0x001ea80000300a00 */
[----:B------:R-:W2:Y:S04]  /*535a0*/  LDL.LU.64 R8, [R1+0x2ce8] ;  /* 0x002ce80001087983 */ /* 0x000ea80000300a00 */
[----:B------:R-:W2:Y:S02]  /*535b0*/  LDL.LU.64 R18, [R1+0x2ce0] ;  /* 0x002ce00001127983 */ /* 0x000ea40000300a00 */
[----:B--2---:R-:W-:Y:S06]  /*535c0*/  HMMA.16816.F32.BF16 R8, R12, R18, R8 ;  /* 0x000000120c08723c */ /* 0x004fec0000041808 */
[----:B------:R-:W-:Y:S01]  /*535d0*/  MOV R29, R18 ;  /* 0x00000012001d7202 */ /* 0x000fe20000000f00 */
[----:B------:R-:W-:-:S15]  /*535e0*/  IMAD.MOV.U32 R28, RZ, RZ, R19 ;  /* 0x000000ffff1c7224 */ /* 0x000fde00078e0013 */
[----:B------:R-:W-:-:S01]  /*535f0*/  NOP ;  /* 0x0000000000007918 */ /* 0x000fc20000000000 */
[----:B------:R-:W-:Y:S04]  /*53600*/  STL.64 [R1+0x670], R8 ;  /* 0x0006700801007387 */ /* 0x000fe80000100a00 */
[----:B------:R0:W-:Y:S04]  /*53610*/  STL.64 [R1+0x678], R10 ;  /* 0x0006780a01007387 */ /* 0x0001e80000100a00 */
[----:B0-----:R-:W2:Y:S04]  /*53620*/  LDL.LU.64 R10, [R1+0x2cd8] ;  /* 0x002cd800010a7983 */ /* 0x001ea80000300a00 */
[----:B------:R-:W4:Y:S04]  /*53630*/  LDL.LU.64 R8, [R1+0x2cd0] ;  /* 0x002cd00001087983 */ /* 0x000f280000300a00 */
        /* <DEDUP_REMOVED lines=8> */
[----:B------:R0:W-:Y:S02]  /*536c0*/  STL.64 [R1+0x2ab0], R10 ;  /* 0x002ab00a01007387 */ /* 0x0001e40000100a00 */
[----:B0-----:R-:W-:-:S02]  /*536d0*/  MOV R10, R29 ;  /* 0x0000001d000a7202 */ /* 0x001fc40000000f00 */
[----:B------:R-:W-:Y:S01]  /*536e0*/  MOV R11, R28 ;  /* 0x0000001c000b7202 */ /* 0x000fe20000000f00 */
[----:B------:R-:W2:Y:S04]  /*536f0*/  LDL.LU R29, [R1+0x2cac] ;  /* 0x002cac00011d7983 */ /* 0x000ea80000300800 */
[----:B------:R-:W2:Y:S04]  /*53700*/  LDL.LU R28, [R1+0x2ca8] ;  /* 0x002ca800011c7983 */ /* 0x000ea80000300800 */
[----:B------:R0:W-:Y:S02]  /*53710*/  STL.64 [R1+0x2ac8], R10 ;  /* 0x002ac80a01007387 */ /* 0x0001e40000100a00 */
[----:B0-----:R-:W-:-:S02]  /*53720*/  MOV R10, R2 ;  /* 0x00000002000a7202 */ /* 0x001fc40000000f00 */
[----:B------:R-:W-:Y:S01]  /*53730*/  MOV R11, R0 ;  /* 0x00000000000b7202 */ /* 0x000fe20000000f00 */
[----:B------:R-:W2:Y:S04]  /*53740*/  LDL.LU R2, [R1+0x2ca4] ;  /* 0x002ca40001027983 */ /* 0x000ea80000300800 */
[----:B------:R-:W2:Y:S04]  /*53750*/  LDL.LU R0, [R1+0x2ca0] ;  /* 0x002ca00001007983 */ /* 0x000ea80000300800 */
[----:B------:R0:W-:Y:S02]  /*53760*/  STL.64 [R1+0x2ae0], R10 ;  /* 0x002ae00a01007387 */ /* 0x0001e40000100a00 */
[----:B0-----:R-:W-:Y:S01]  /*53770*/  IMAD.MOV.U32 R10, RZ, RZ, R5 ;  /* 0x000000ffff0a7224 */ /* 0x001fe200078e0005 */
[----:B------:R-:W-:Y:S01]  /*53780*/  MOV R11, R4 ;  /* 0x00000004000b7202 */ /* 0x000fe20000000f00 */
[----:B---3--:R-:W-:-:S15]  /*53790*/  HMMA.16816.F32.BF16 R16, R12, R6, R16 ;  /* 0x000000060c10723c */ /* 0x008fde0000041810 */
[----:B------:R-:W-:-:S08]  /*537a0*/  NOP ;  /* 0x0000000000007918 */ /* 0x000fd00000000000 */
[----:B------:R-:W-:Y:S04]  /*537b0*/  STL.64 [R1+0x690], R16 ;  /* 0x0006901001007387 */ /* 0x000fe80000100a00 */
[----:B------:R0:W-:Y:S04]  /*537c0*/  STL.64 [R1+0x698], R18 ;  /* 0x0006981201007387 */ /* 0x0001e80000100a00 */
[----:B0-----:R-:W3:Y:S04]  /*537d0*/  LDL.LU.64 R18, [R1+0x2c98] ;  /* 0x002c980001127983 */ /* 0x001ee80000300a00 */
[----:B------:R-:W2:Y:S04]  /*537e0*/  LDL.LU.64 R16, [R1+0x2c90] ;  /* 0x002c900001107983 */ /* 0x000ea80000300a00 */
[----:B------:R-:W-:Y:S04]  /*537f0*/  STL.64 [R1+0x2af8], R10 ;  /* 0x002af80a01007387 */ /* 0x000fe80000100a00 */
[----:B------:R0:W-:Y:S04]  /*53800*/  STL.64 [R1+0x2aa8], R6 ;  /* 0x002aa80601007387 */ /* 0x0001e80000100a00 */
[----:B------:R-:W4:Y:S04]  /*53810*/  LDL.LU R4, [R1+0xf0] ;  /* 0x0000f00001047983 */ /* 0x000f280000300800 */
[----:B------:R-:W4:Y:S04]  /*53820*/  LDL.LU R5, [R1+0xf4] ;  /* 0x0000f40001057983 */ /* 0x000f280000300800 */
[----:B0-----:R-:W3:Y:S04]  /*53830*/  LDL.LU R6, [R1+0xf8] ;  /* 0x0000f80001067983 */ /* 0x001ee80000300800 */
[----:B------:R-:W3:Y:S01]  /*53840*/  LDL.LU R7, [R1+0xfc] ;  /* 0x0000fc0001077983 */ /* 0x000ee20000300800 */
[----:B------:R-:W-:-:S02]  /*53850*/  MOV R10, R27 ;  /* 0x0000001b000a7202 */ /* 0x000fc40000000f00 */
[----:B------:R-:W-:Y:S01]  /*53860*/  MOV R11, R26 ;  /* 0x0000001a000b7202 */ /* 0x000fe20000000f00 */
[----:B------:R-:W2:Y:S04]  /*53870*/  LDL.LU R27, [R1+0x2c8c] ;  /* 0x002c8c00011b7983 */ /* 0x000ea80000300800 */
[----:B------:R-:W2:Y:S04]  /*53880*/  LDL.LU R26, [R1+0x2c88] ;  /* 0x002c8800011a7983 */ /* 0x000ea80000300800 */
[----:B------:R-:W-:Y:S04]  /*53890*/  STL.64 [R1+0x2b10], R10 ;  /* 0x002b100a01007387 */ /* 0x000fe80000100a00 */
[----:B---3--:R-:W-:Y:S04]  /*538a0*/  STL.64 [R1+0x2ac0], R6 ;  /* 0x002ac00601007387 */ /* 0x008fe80000100a00 */
[----:B----4-:R0:W-:Y:S04]  /*538b0*/  STL.64 [R1+0x2ab8], R4 ;  /* 0x002ab80401007387 */ /* 0x0101e80000100a00 */
[----:B0-----:R-:W3:Y:S04]  /*538c0*/  LDL.LU R4, [R1+0x100] ;  /* 0x0001000001047983 */ /* 0x001ee80000300800 */
[----:B------:R-:W3:Y:S04]  /*538d0*/  LDL.LU R5, [R1+0x104] ;  /* 0x0001040001057983 */ /* 0x000ee80000300800 */
[----:B------:R-:W4:Y:S04]  /*538e0*/  LDL.LU R6, [R1+0x108] ;  /* 0x0001080001067983 */ /* 0x000f280000300800 */
[----:B------:R-:W4:Y:S01]  /*538f0*/  LDL.LU R7, [R1+0x10c] ;  /* 0x00010c0001077983 */ /* 0x000f220000300800 */
[----:B------:R-:W-:Y:S01]  /*53900*/  MOV R10, R9 ;  /* 0x00000009000a7202 */ /* 0x000fe20000000f00 */
[----:B------:R-:W-:-:S05]  /*53910*/  IMAD.MOV.U32 R11, RZ, RZ, R8 ;  /* 0x000000ffff0b7224 */ /* 0x000fca00078e0008 */
[----:B------:R0:W-:Y:S02]  /*53920*/  STL.64 [R1+0x2b28], R10 ;  /* 0x002b280a01007387 */ /* 0x0001e40000100a00 */
[----:B0-----:R-:W-:Y:S02]  /*53930*/  MOV R10, R22 ;  /* 0x00000016000a7202 */ /* 0x001fe40000000f00 */
[----:B------:R-:W-:Y:S01]  /*53940*/  MOV R11, R23 ;  /* 0x00000017000b7202 */ /* 0x000fe20000000f00 */
[----:B------:R-:W2:Y:S04]  /*53950*/  LDL.LU R22, [R1+0x2c84] ;  /* 0x002c840001167983 */ /* 0x000ea80000300800 */
[----:B------:R-:W2:Y:S04]  /*53960*/  LDL.LU R23, [R1+0x2c80] ;  /* 0x002c800001177983 */ /* 0x000ea80000300800 */
[----:B------:R-:W-:Y:S04]  /*53970*/  STL.64 [R1+0x2b40], R10 ;  /* 0x002b400a01007387 */ /* 0x000fe80000100a00 */
[----:B----4-:R-:W-:Y:S04]  /*53980*/  STL.64 [R1+0x2ad8], R6 ;  /* 0x002ad80601007387 */ /* 0x010fe80000100a00 */
[----:B---3--:R0:W-:Y:S04]  /*53990*/  STL.64 [R1+0x2ad0], R4 ;  /* 0x002ad00401007387 */ /* 0x0081e80000100a00 */
[----:B0-----:R-:W3:Y:S04]  /*539a0*/  LDL.LU R4, [R1+0x110] ;  /* 0x0001100001047983 */ /* 0x001ee80000300800 */
[----:B------:R-:W3:Y:S04]  /*539b0*/  LDL.LU R5, [R1+0x114] ;  /* 0x0001140001057983 */ /* 0x000ee80000300800 */
[----:B------:R-:W4:Y:S04]  /*539c0*/  LDL.LU R6, [R1+0x118] ;  /* 0x0001180001067983 */ /* 0x000f280000300800 */
[----:B------:R-:W4:Y:S04]  /*539d0*/  LDL.LU R7, [R1+0x11c] ;  /* 0x00011c0001077983 */ /* 0x000f280000300800 */
[----:B------:R-:W2:Y:S04]  /*539e0*/  LDL.LU R8, [R1+0x160] ;  /* 0x0001600001087983 */ /* 0x000ea80000300800 */
[----:B------:R-:W2:Y:S04]  /*539f0*/  LDL.LU R9, [R1+0x164] ;  /* 0x0001640001097983 */ /* 0x000ea80000300800 */
[----:B------:R-:W3:Y:S04]  /*53a00*/  LDL.LU R10, [R1+0x168] ;  /* 0x00016800010a7983 */ /* 0x000ee80000300800 */
[----:B------:R-:W3:Y:S04]  /*53a10*/  LDL.LU R11, [R1+0x16c] ;  /* 0x00016c00010b7983 */ /* 0x000ee80000300800 */
[----:B---3--:R0:W-:Y:S04]  /*53a20*/  STL.64 [R1+0x2b50], R10 ;  /* 0x002b500a01007387 */ /* 0x0081e80000100a00 */
[----:B--2---:R-:W-:Y:S01]  /*53a30*/  STL.64 [R1+0x2b48], R8 ;  /* 0x002b480801007387 */ /* 0x004fe20000100a00 */
[----:B0-----:R-:W-:-:S02]  /*53a40*/  MOV R10, R17 ;  /* 0x00000011000a7202 */ /* 0x001fc40000000f00 */
[----:B------:R-:W-:Y:S01]  /*53a50*/  MOV R11, R16 ;  /* 0x00000010000b7202 */ /* 0x000fe20000000f00 */
[----:B------:R-:W2:Y:S04]  /*53a60*/  LDL.LU R17, [R1+0x2c7c] ;  /* 0x002c7c0001117983 */ /* 0x000ea80000300800 */
[----:B------:R-:W3:Y:S04]  /*53a70*/  LDL.LU R16, [R1+0x2c78] ;  /* 0x002c780001107983 */ /* 0x000ee80000300800 */
[----:B------:R-:W-:Y:S04]  /*53a80*/  STL.64 [R1+0x2b68], R10 ;  /* 0x002b680a01007387 */ /* 0x000fe80000100a00 */
[----:B----4-:R-:W-:Y:S04]  /*53a90*/  STL.64 [R1+0x2af0], R6 ;  /* 0x002af00601007387 */ /* 0x010fe80000100a00 */
[----:B------:R0:W-:Y:S04]  /*53aa0*/  STL.64 [R1+0x2ae8], R4 ;  /* 0x002ae80401007387 */ /* 0x0001e80000100a00 */
[----:B0-----:R-:W4:Y:S04]  /*53ab0*/  LDL.LU R4, [R1+0x120] ;  /* 0x0001200001047983 */ /* 0x001f280000300800 */
[----:B------:R-:W4:Y:S01]  /*53ac0*/  LDL.LU R5, [R1+0x124] ;  /* 0x0001240001057983 */ /* 0x000f220000300800 */
[----:B------:R-:W-:Y:S01]  /*53ad0*/  IMAD.MOV.U32 R6, RZ, RZ, R23 ;  /* 0x000000ffff067224 */ /* 0x000fe200078e0017 */
[----:B------:R-:W-:-:S02]  /*53ae0*/  MOV R10, R28 ;  /* 0x0000001c000a7202 */ /* 0x000fc40000000f00 */
[----:B------:R-:W-:Y:S01]  /*53af0*/  MOV R11, R29 ;  /* 0x0000001d000b7202 */ /* 0x000fe20000000f00 */
[----:B------:R-:W2:Y:S01]  /*53b00*/  LDL.LU R23, [R1+0x2c74] ;  /* 0x002c740001177983 */ /* 0x000ea20000300800 */
[----:B------:R-:W-:-:S03]  /*53b10*/  MOV R7, R22 ;  /* 0x0000001600077202 */ /* 0x000fc60000000f00 */
[----:B------:R-:W2:Y:S04]  /*53b20*/  LDL.LU R22, [R1+0x2c70] ;  /* 0x002c700001167983 */ /* 0x000ea80000300800 */
[----:B------:R-:W2:Y:S04]  /*53b30*/  LDL.LU R28, [R1+0x2c6c] ;  /* 0x002c6c00011c7983 */ /* 0x000ea80000300800 */
[----:B------:R-:W2:Y:S04]  /*53b40*/  LDL.LU R29, [R1+0x2c68] ;  /* 0x002c6800011d7983 */ /* 0x000ea80000300800 */
[----:B------:R-:W-:Y:S04]  /*53b50*/  STL.64 [R1+0x2b80], R10 ;  /* 0x002b800a01007387 */ /* 0x000fe80000100a00 */
[----:B------:R-:W-:Y:S04]  /*53b60*/  STL.64 [R1+0x2b08], R6 ;  /* 0x002b080601007387 */ /* 0x000fe80000100a00 */
[----:B----4-:R0:W-:Y:S04]  /*53b70*/  STL.64 [R1+0x2b00], R4 ;  /* 0x002b000401007387 */ /* 0x0101e80000100a00 */
[----:B0-----:R-:W4:Y:S04]  /*53b80*/  LDL.LU R4, [R1+0x130] ;  /* 0x0001300001047983 */ /* 0x001f280000300800 */
[----:B------:R-:W4:Y:S01]  /*53b90*/  LDL.LU R5, [R1+0x134] ;  /* 0x0001340001057983 */ /* 0x000f220000300800 */
[----:B---3--:R-:W-:-:S02]  /*53ba0*/  MOV R6, R16 ;  /* 0x0000001000067202 */ /* 0x008fc40000000f00 */
[----:B------:R-:W-:Y:S02]  /*53bb0*/  MOV R10, R18 ;  /* 0x00000012000a7202 */ /* 0x000fe40000000f00 */
[----:B------:R-:W-:Y:S01]  /*53bc0*/  MOV R11, R19 ;  /* 0x00000013000b7202 */ /* 0x000fe20000000f00 */
[----:B------:R-:W3:Y:S01]  /*53bd0*/  LDL.LU R16, [R1+0x2c64] ;  /* 0x002c640001107983 */ /* 0x000ee20000300800 */
[----:B--2---:R-:W-:-:S03]  /*53be0*/  IMAD.MOV.U32 R7, RZ, RZ, R17 ;  /* 0x000000ffff077224 */ /* 0x004fc600078e0011 */
[----:B------:R-:W2:Y:S04]  /*53bf0*/  LDL.LU R17, [R1+0x2c60] ;  /* 0x002c600001117983 */ /* 0x000ea80000300800 */
[----:B------:R-:W3:Y:S04]  /*53c00*/  LDL.LU R18, [R1+0x2c5c] ;  /* 0x002c5c0001127983 */ /* 0x000ee80000300800 */
[----:B------:R-:W3:Y:S04]  /*53c10*/  LDL.LU R19, [R1+0x2c58] ;  /* 0x002c580001137983 */ /* 0x000ee80000300800 */
[----:B------:R0:W-:Y:S02]  /*53c20*/  STL.64 [R1+0x2b98], R10 ;  /* 0x002b980a01007387 */ /* 0x0001e40000100a00 */
[----:B0-----:R-:W-:-:S02]  /*53c30*/  MOV R10, R0 ;  /* 0x00000000000a7202 */ /* 0x001fc40000000f00 */
[----:B------:R-:W-:Y:S01]  /*53c40*/  MOV R11, R2 ;  /* 0x00000002000b7202 */ /* 0x000fe20000000f00 */
[----:B------:R-:W3:Y:S04]  /*53c50*/  LDL.LU R0, [R1+0x2c54] ;  /* 0x002c540001007983 */ /* 0x000ee80000300800 */
[----:B------:R-:W3:Y:S04]  /*53c60*/  LDL.LU R2, [R1+0x2c50] ;  /* 0x002c500001027983 */ /* 0x000ee80000300800 */
[----:B------:R-:W-:Y:S04]  /*53c70*/  STL.64 [R1+0x2bb0], R10 ;  /* 0x002bb00a01007387 */ /* 0x000fe80000100a00 */
[----:B------:R0:W-:Y:S02]  /*53c80*/  STL.64 [R1+0x2b20], R6 ;  /* 0x002b200601007387 */ /* 0x0001e40000100a00 */
[----:B0-----:R-:W-:-:S02]  /*53c90*/  MOV R6, R22 ;  /* 0x0000001600067202 */ /* 0x001fc40000000f00 */
[----:B------:R-:W-:Y:S02]  /*53ca0*/  MOV R7, R23 ;  /* 0x0000001700077202 */ /* 0x000fe40000000f00 */
[----:B------:R-:W-:Y:S01]  /*53cb0*/  MOV R10, R26 ;  /* 0x0000001a000a7202 */ /* 0x000fe20000000f00 */
[----:B------:R-:W-:Y:S01]  /*53cc0*/  IMAD.MOV.U32 R11, RZ, RZ, R27 ;  /* 0x000000ffff0b7224 */ /* 0x000fe200078e001b */
[----:B----4-:R0:W-:Y:S02]  /*53cd0*/  STL.64 [R1+0x2b18], R4 ;  /* 0x002b180401007387 */ /* 0x0101e40000100a00 */
[----:B0-----:R-:W-:Y:S01]  /*53ce0*/  IMAD.MOV.U32 R4, RZ, RZ, R29 ;  /* 0x000000ffff047224 */ /* 0x001fe200078e001d */
[----:B------:R-:W-:Y:S01]  /*53cf0*/  MOV R5, R28 ;  /* 0x0000001c00057202 */ /* 0x000fe20000000f00 */
[----:B------:R-:W4:Y:S04]  /*53d00*/  LDL.LU R29, [R1+0x2c4c] ;  /* 0x002c4c00011d7983 */ /* 0x000f280000300800 */
[----:B------:R-:W4:Y:S04]  /*53d10*/  LDL.LU R28, [R1+0x2c48] ;  /* 0x002c4800011c7983 */ /* 0x000f280000300800 */
[----:B------:R-:W4:Y:S04]  /*53d20*/  LDL.LU R22, [R1+0x2c44] ;  /* 0x002c440001167983 */ /* 0x000f280000300800 */
[----:B------:R-:W4:Y:S04]  /*53d30*/  LDL.LU R23, [R1+0x2c40] ;  /* 0x002c400001177983 */ /* 0x000f280000300800 */
[----:B------:R-:W4:Y:S04]  /*53d40*/  LDL.LU R26, [R1+0x2c3c] ;  /* 0x002c3c00011a7983 */ /* 0x000f280000300800 */
[----:B------:R-:W4:Y:S04]  /*53d50*/  LDL.LU R27, [R1+0x2c38] ;  /* 0x002c3800011b7983 */ /* 0x000f280000300800 */
[----:B------:R2:W-:Y:S04]  /*53d60*/  STL.64 [R1+0x2b38], R6 ;  /* 0x002b380601007387 */ /* 0x0005e80000100a00 */
[----:B------:R0:W-:Y:S01]  /*53d70*/  STL.64 [R1+0x2b30], R4 ;  /* 0x002b300401007387 */ /* 0x0001e20000100a00 */
[----:B--2---:R-:W-:-:S02]  /*53d80*/  MOV R6, R17 ;  /* 0x0000001100067202 */ /* 0x004fc40000000f00 */
[----:B---3--:R-:W-:Y:S02]  /*53d90*/  MOV R7, R16 ;  /* 0x0000001000077202 */ /* 0x008fe40000000f00 */
[----:B0-----:R-:W-:Y:S02]  /*53da0*/  MOV R4, R19 ;  /* 0x0000001300047202 */ /* 0x001fe40000000f00 */
[----:B------:R-:W-:Y:S01]  /*53db0*/  MOV R5, R18 ;  /* 0x0000001200057202 */ /* 0x000fe20000000f00 */
[----:B------:R-:W2:Y:S04]  /*53dc0*/  LDL.LU R16, [R1+0x1e0] ;  /* 0x0001e00001107983 */ /* 0x000ea80000300800 */
[----:B------:R-:W2:Y:S04]  /*53dd0*/  LDL.LU R17, [R1+0x1e4] ;  /* 0x0001e40001117983 */ /* 0x000ea80000300800 */
[----:B------:R-:W2:Y:S04]  /*53de0*/  LDL.LU R18, [R1+0x1e8] ;  /* 0x0001e80001127983 */ /* 0x000ea80000300800 */
[----:B------:R-:W2:Y:S04]  /*53df0*/  LDL.LU R19, [R1+0x1ec] ;  /* 0x0001ec0001137983 */ /* 0x000ea80000300800 */
[----:B------:R0:W-:Y:S04]  /*53e00*/  STL.64 [R1+0x2b60], R6 ;  /* 0x002b600601007387 */ /* 0x0001e80000100a00 */
[----:B------:R4:W-:Y:S01]  /*53e10*/  STL.64 [R1+0x2b58], R4 ;  /* 0x002b580401007387 */ /* 0x0009e20000100a00 */
[----:B0-----:R-:W-:-:S02]  /*53e20*/  MOV R6, R2 ;  /* 0x0000000200067202 */ /* 0x001fc40000000f00 */
[----:B------:R-:W-:Y:S02]  /*53e30*/  MOV R7, R0 ;  /* 0x0000000000077202 */ /* 0x000fe40000000f00 */
[----:B----4-:R-:W-:Y:S01]  /*53e40*/  MOV R5, R29 ;  /* 0x0000001d00057202 */ /* 0x010fe20000000f00 */
[----:B------:R-:W-:Y:S02]  /*53e50*/  IMAD.MOV.U32 R4, RZ, RZ, R28 ;  /* 0x000000ffff047224 */ /* 0x000fe400078e001c */
[----:B------:R-:W3:Y:S04]  /*53e60*/  LDL.LU R28, [R1+0x2c34] ;  /* 0x002c3400011c7983 */ /* 0x000ee80000300800 */
[----:B------:R-:W4:Y:S04]  /*53e70*/  LDL.LU R29, [R1+0x2c30] ;  /* 0x002c3000011d7983 */ /* 0x000f280000300800 */
[----:B------:R-:W2:Y:S04]  /*53e80*/  LDL.LU R2, [R1+0x2c2c] ;  /* 0x002c2c0001027983 */ /* 0x000ea80000300800 */
[----:B------:R-:W2:Y:S04]  /*53e90*/  LDL.LU R0, [R1+0x2c28] ;  /* 0x002c280001007983 */ /* 0x000ea80000300800 */
        /* <DEDUP_REMOVED lines=10> */
[----:B------:R3:W-:Y:S04]  /*53f40*/  STL.64 [R1+0x2b90], R6 ;  /* 0x002b900601007387 */ /* 0x0007e80000100a00 */
[----:B------:R2:W-:Y:S01]  /*53f50*/  STL.64 [R1+0x2b88], R4 ;  /* 0x002b880401007387 */ /* 0x0005e20000100a00 */
[----:B---3--:R-:W-:Y:S01]  /*53f60*/  MOV R7, R28 ;  /* 0x0000001c00077202 */ /* 0x008fe20000000f00 */
[----:B----4-:R-:W-:Y:S01]  /*53f70*/  IMAD.MOV.U32 R6, RZ, RZ, R29 ;  /* 0x000000ffff067224 */ /* 0x010fe200078e001d */
[----:B--2---:R-:W-:-:S02]  /*53f80*/  MOV R5, R2 ;  /* 0x0000000200057202 */ /* 0x004fc40000000f00 */
[----:B------:R-:W-:Y:S02]  /*53f90*/  MOV R4, R0 ;  /* 0x0000000000047202 */ /* 0x000fe40000000f00 */
[----:B------:R-:W2:Y:S04]  /*53fa0*/  LDL.LU R0, [R1+0x2c14] ;  /* 0x002c140001007983 */ /* 0x000ea80000300800 */
[----:B------:R-:W3:Y:S04]  /*53fb0*/  LDL.LU R2, [R1+0x2c10] ;  /* 0x002c100001027983 */ /* 0x000ee80000300800 */
[----:B------:R-:W4:Y:S04]  /*53fc0*/  LDL.LU R29, [R1+0x2c0c] ;  /* 0x002c0c00011d7983 */ /* 0x000f280000300800 */
[----:B------:R-:W4:Y:S04]  /*53fd0*/  LDL.LU R28, [R1+0x2c08] ;  /* 0x002c0800011c7983 */ /* 0x000f280000300800 */
[----:B------:R0:W-:Y:S04]  /*53fe0*/  STL.64 [R1+0x2ba8], R6 ;  /* 0x002ba80601007387 */ /* 0x0001e80000100a00 */
[----:B------:R1:W-:Y:S01]  /*53ff0*/  STL.64 [R1+0x2ba0], R4 ;  /* 0x002ba00401007387 */ /* 0x0003e20000100a00 */
[----:B0-----:R-:W-:-:S02]  /*54000*/  MOV R6, R26 ;  /* 0x0000001a00067202 */ /* 0x001fc40000000f00 */
[----:B-1----:R-:W-:Y:S02]  /*54010*/  MOV R5, R23 ;  /* 0x0000001700057202 */ /* 0x002fe40000000f00 */
[----:B------:R-:W-:Y:S02]  /*54020*/  MOV R4, R22 ;  /* 0x0000001600047202 */ /* 0x000fe40000000f00 */
[----:B------:R-:W4:Y:S04]  /*54030*/  LDL.LU R22, [R1+0x2c04] ;  /* 0x002c040001167983 */ /* 0x000f280000300800 */
[----:B------:R-:W4:Y:S04]  /*54040*/  LDL.LU R23, [R1+0x2c00] ;  /* 0x002c000001177983 */ /* 0x000f280000300800 */
[----:B------:R-:W4:Y:S01]  /*54050*/  LDL.LU R26, [R1+0x2bfc] ;  /* 0x002bfc00011a7983 */ /* 0x000f220000300800 */
[----:B------:R-:W-:-:S03]  /*54060*/  IMAD.MOV.U32 R7, RZ, RZ, R27 ;  /* 0x000000ffff077224 */ /* 0x000fc600078e001b */
[----:B------:R-:W4:Y:S04]  /*54070*/  LDL.LU R27, [R1+0x2bf8] ;  /* 0x002bf800011b7983 */ /* 0x000f280000300800 */
[----:B------:R2:W-:Y:S04]  /*54080*/  STL.64 [R1+0x2bc0], R6 ;  /* 0x002bc00601007387 */ /* 0x0005e80000100a00 */
[----:B------:R4:W-:Y:S01]  /*54090*/  STL.64 [R1+0x2bb8], R4 ;  /* 0x002bb80401007387 */ /* 0x0009e20000100a00 */
[----:B--2---:R-:W-:Y:S02]  /*540a0*/  MOV R7, R0 ;  /* 0x0000000000077202 */ /* 0x004fe40000000f00 */
[----:B---3--:R-:W-:-:S02]  /*540b0*/  MOV R6, R2 ;  /* 0x0000000200067202 */ /* 0x008fc40000000f00 */
[----:B----4-:R-:W-:Y:S02]  /*540c0*/  MOV R5, R29 ;  /* 0x0000001d00057202 */ /* 0x010fe40000000f00 */
[----:B------:R-:W-:Y:S02]  /*540d0*/  MOV R4, R28 ;  /* 0x0000001c00047202 */ /* 0x000fe40000000f00 */
[----:B------:R-:W2:Y:S04]  /*540e0*/  LDL.LU R28, [R1+0x2bf4] ;  /* 0x002bf400011c7983 */ /* 0x000ea80000300800 */
[----:B------:R-:W3:Y:S04]  /*540f0*/  LDL.LU R29, [R1+0x2bf0] ;  /* 0x002bf000011d7983 */ /* 0x000ee80000300800 */
[----:B------:R-:W4:Y:S04]  /*54100*/  LDL.LU R2, [R1+0x2bec] ;  /* 0x002bec0001027983 */ /* 0x000f280000300800 */
[----:B------:R-:W2:Y:S01]  /*54110*/  LDL.LU R0, [R1+0x2be8] ;  /* 0x002be80001007983 */ /* 0x000ea20000300800 */
[----:B------:R-:W-:-:S15]  /*54120*/  HMMA.16816.F32.BF16 R16, R12, R26, R16 ;  /* 0x0000001a0c10723c */ /* 0x000fde0000041810 */
[----:B------:R-:W-:-:S08]  /*54130*/  NOP ;  /* 0x0000000000007918 */ /* 0x000fd00000000000 */
        /* <DEDUP_REMOVED lines=9> */
[----:B------:R-:W-:Y:S01]  /*541d0*/  STL.64 [R1+0x6b8], R14 ;  /* 0x0006b80e01007387 */ /* 0x000fe20000100a00 */
        /* <DEDUP_REMOVED lines=34> */
[----:B0-----:R-:W4:Y:S04]  /*54400*/  LDL.LU.64 R10, [R1+0x2b50] ;  /* 0x002b5000010a7983 */ /* 0x001f280000300a00 */
[----:B------:R-:W4:Y:S01]  /*54410*/  LDL.LU.64 R8, [R1+0x2b48] ;  /* 0x002b480001087983 */ /* 0x000f220000300a00 */
[----:B------:R-:W-:Y:S01]  /*54420*/  IMAD.MOV.U32 R14, RZ, RZ, R20 ;  /* 0x000000ffff0e7224 */ /* 0x000fe200078e0014 */
[----:B------:R-:W-:-:S02]  /*54430*/  MOV R15, R3 ;  /* 0x00000003000f7202 */ /* 0x000fc40000000f00 */
[----:B------:R-:W2:Y:S05]  /*54440*/  LDC R3, c[0x0][0x254] ;  /* 0x00009500ff037b82 */ /* 0x000eaa0000000800 */
[----:B----4-:R-:W-:Y:S01]  /*54450*/  HMMA.16816.F32.BF16 R12, R16, R14, R8 ;  /* 0x0000000e100c723c */ /* 0x010fe20000041808 */
[----:B------:R-:W3:Y:S04]  /*54460*/  LDL.LU.64 R10, [R1+0x2b40] ;  /* 0x002b4000010a7983 */ /* 0x000ee80000300a00 */
[----:B------:R-:W4:-:S15]  /*54470*/  LDL.LU R20, [R1+0xc50] ;  /* 0x000c500001147983 */ /* 0x000f1e0000300800 */
[----:B------:R-:W-:-:S03]  /*54480*/  NOP ;  /* 0x0000000000007918 */ /* 0x000fc60000000000 */
[----:B------:R0:W-:Y:S04]  /*54490*/  STL.64 [R1+0x710], R12 ;  /* 0x0007100c01007387 */ /* 0x0001e80000100a00 */
[----:B------:R1:W-:Y:S01]  /*544a0*/  STL.64 [R1+0x718], R14 ;  /* 0x0007180e01007387 */ /* 0x0003e20000100a00 */
[----:B--2---:R-:W-:Y:S01]  /*544b0*/  IMAD R0, R3, 0x80, R0 ;  /* 0x0000008003007824 */ /* 0x004fe200078e0200 */
[----:B------:R-:W-:Y:S01]  /*544c0*/  UIADD3 UR4, UR4, 0x80, URZ ;  /* 0x0000008004047890 */ /* 0x000fe2000fffe03f */
[----:B0-----:R-:W0:Y:S01]  /*544d0*/  LDC R12, c[0x0][0x264] ;  /* 0x00009900ff0c7b82 */ /* 0x001e220000000800 */
[----:B-1----:R-:W2:Y:S04]  /*544e0*/  LDL.LU R15, [R1+0xc54] ;  /* 0x000c5400010f7983 */ /* 0x002ea80000300800 */
[----:B------:R-:W4:Y:S01]  /*544f0*/  LDL.LU R14, [R1+0xc58] ;  /* 0x000c5800010e7983 */ /* 0x000f220000300800 */
[----:B---3--:R-:W-:Y:S03]  /*54500*/  HMMA.16816.F32.BF16 R8, R16, R10, R4 ;  /* 0x0000000a1008723c */ /* 0x008fe60000041804 */
[----:B------:R-:W3:Y:S04]  /*54510*/  LDL.LU.64 R6, [R1+0x2b38] ;  /* 0x002b380001067983 */ /* 0x000ee80000300a00 */
[----:B------:R-:W3:-:S15]  /*54520*/  LDL.LU.64 R4, [R1+0x2b30] ;  /* 0x002b300001047983 */ /* 0x000ede0000300a00 */
[----:B------:R-:W-:-:S01]  /*54530*/  NOP ;  /* 0x0000000000007918 */ /* 0x000fc20000000000 */
[----:B------:R-:W-:Y:S04]  /*54540*/  STL.64 [R1+0x720], R8 ;  /* 0x0007200801007387 */ /* 0x000fe80000100a00 */
[----:B------:R1:W-:Y:S04]  /*54550*/  STL.64 [R1+0x728], R10 ;  /* 0x0007280a01007387 */ /* 0x0003e80000100a00 */
[----:B-1----:R-:W3:Y:S02]  /*54560*/  LDL.LU.64 R10, [R1+0x2b28] ;  /* 0x002b2800010a7983 */ /* 0x002ee40000300a00 */
[----:B---3--:R-:W-:Y:S02]  /*54570*/  HMMA.16816.F32.BF16 R8, R16, R10, R4 ;  /* 0x0000000a1008723c */ /* 0x008fe40000041804 */
[----:B------:R-:W3:Y:S04]  /*54580*/  LDL.LU.64 R6, [R1+0x2b20] ;  /* 0x002b200001067983 */ /* 0x000ee80000300a00 */
[----:B------:R-:W3:-:S15]  /*54590*/  LDL.LU.64 R4, [R1+0x2b18] ;  /* 0x002b180001047983 */ /* 0x000ede0000300a00 */
[----:B------:R-:W-:-:S02]  /*545a0*/  NOP ;  /* 0x0000000000007918 */ /* 0x000fc40000000000 */
        /* <DEDUP_REMOVED lines=32> */
[----:B------:R-:W3:-:S15]  /*547b0*/  LDL.LU.64 R6, [R1+0x2aa8] ;  /* 0x002aa80001067983 */ /* 0x000ede0000300a00 */
[----:B------:R-:W-:-:S06]  /*547c0*/  NOP ;  /* 0x0000000000007918 */ /* 0x000fcc0000000000 */
[----:B------:R-:W-:Y:S04]  /*547d0*/  STL.64 [R1+0x780], R8 ;  /* 0x0007800801007387 */ /* 0x000fe80000100a00 */
[----:B------:R1:W-:Y:S04]  /*547e0*/  STL.64 [R1+0x788], R10 ;  /* 0x0007880a01007387 */ /* 0x0003e80000100a00 */
[----:B-1----:R-:W3:Y:S04]  /*547f0*/  LDL.LU.64 R10, [R1+0x2aa0] ;  /* 0x002aa000010a7983 */ /* 0x002ee80000300a00 */
[----:B------:R-:W3:Y:S02]  /*54800*/  LDL.LU.64 R8, [R1+0x2a98] ;  /* 0x002a980001087983 */ /* 0x000ee40000300a00 */
[----:B---3--:R-:W-:Y:S02]  /*54810*/  HMMA.16816.F32.BF16 R4, R16, R6, R8 ;  /* 0x000000061004723c */ /* 0x008fe40000041808 */
[----:B------:R-:W3:Y:S04]  /*54820*/  LDL.LU.64 R10, [R1+0x2a90] ;  /* 0x002a9000010a7983 */ /* 0x000ee80000300a00 */
[----:B------:R-:W3:-:S15]  /*54830*/  LDL.LU.64 R8, [R1+0x2a88] ;  /* 0x002a880001087983 */ /* 0x000ede0000300a00 */
[----:B------:R-:W-:-:S02]  /*54840*/  NOP ;  /* 0x0000000000007918 */ /* 0x000fc40000000000 */
[----:B------:R-:W-:Y:S04]  /*54850*/  STL.64 [R1+0x790], R4 ;  /* 0x0007900401007387 */ /* 0x000fe80000100a00 */
[----:B------:R1:W-:Y:S04]  /*54860*/  STL.64 [R1+0x798], R6 ;  /* 0x0007980601007387 */ /* 0x0003e80000100a00 */
[----:B-1----:R-:W2:Y:S04]  /*54870*/  LDL.LU.64 R6, [R1+0x2a80] ;  /* 0x002a800001067983 */ /* 0x002ea80000300a00 */
[----:B------:R-:W2:Y:S02]  /*54880*/  LDL.LU.64 R4, [R1+0x2a78] ;  /* 0x002a780001047983 */ /* 0x000ea40000300a00 */
[----:B--2---:R-:W-:-:S15]  /*54890*/  HMMA.16816.F32.BF16 R4, R16, R26, R4 ;  /* 0x0000001a1004723c */ /* 0x004fde0000041804 */
[----:B------:R-:W-:-:S08]  /*548a0*/  NOP ;  /* 0x0000000000007918 */ /* 0x000fd00000000000 */
[----:B------:R-:W-:Y:S04]  /*548b0*/  STL.64 [R1+0x7a0], R4 ;  /* 0x0007a00401007387 */ /* 0x000fe80000100a00 */
[----:B------:R1:W-:Y:S04]  /*548c0*/  STL.64 [R1+0x7a8], R6 ;  /* 0x0007a80601007387 */ /* 0x0003e80000100a00 */
[----:B-1----:R-:W2:Y:S01]  /*548d0*/  LDL.LU R7, [R1+0xa7c] ;  /* 0x000a7c0001077983 */ /* 0x002ea20000300800 */
[----:B---3--:R-:W-:Y:S01]  /*548e0*/  HMMA.16816.F32.BF16 R8, R16, R22, R8 ;  /* 0x000000161008723c */ /* 0x008fe20000041808 */
[----:B------:R-:W-:Y:S01]  /*548f0*/  FFMA R15, R28, R15, R21 ;  /* 0x0000000f1c0f7223 */ /* 0x000fe20000000015 */
[----:B----4-:R-:W-:-:S15]  /*54900*/  FFMA R14, R25, R14, R24 ;  /* 0x0000000e190e7223 */ /* 0x010fde0000000018 */
[----:B------:R-:W-:-:S06]  /*54910*/  NOP ;  /* 0x0000000000007918 */ /* 0x000fcc0000000000 */
[----:B------:R-:W-:Y:S04]  /*54920*/  STL.64 [R1+0x7b0], R8 ;  /* 0x0007b00801007387 */ /* 0x000fe80000100a00 */
[----:B------:R-:W-:Y:S01]  /*54930*/  STL.64 [R1+0x7b8], R10 ;  /* 0x0007b80a01007387 */ /* 0x000fe20000100a00 */
[----:B--2---:R-:W-:-:S03]  /*54940*/  FFMA R20, R29, R20, R7 ;  /* 0x000000141d147223 */ /* 0x004fc60000000007 */
[----:B------:R-:W2:Y:S04]  /*54950*/  LDL.LU R29, [R1+0x2a74] ;  /* 0x002a7400011d7983 */ /* 0x000ea80000300800 */
[----:B------:R-:W3:Y:S04]  /*54960*/  LDL.LU R28, [R1+0x2a70] ;  /* 0x002a7000011c7983 */ /* 0x000ee80000300800 */
[----:B------:R-:W-:Y:S04]  /*54970*/  STL [R1+0xc50], R20 ;  /* 0x000c501401007387 */ /* 0x000fe80000100800 */
[----:B------:R-:W-:Y:S04]  /*54980*/  STL [R1+0xc54], R15 ;  /* 0x000c540f01007387 */ /* 0x000fe80000100800 */
[----:B------:R-:W-:Y:S04]  /*54990*/  STL [R1+0xc58], R14 ;  /* 0x000c580e01007387 */ /* 0x000fe80000100800 */
[----:B------:R-:W4:Y:S01]  /*549a0*/  LDL R4, [R1+0x49c] ;  /* 0x00049c0001047983 */ /* 0x000f220000100800 */
[----:B------:R-:W1:Y:S01]  /*549b0*/  S2R R13, SR_CTAID.X ;  /* 0x00000000000d7919 */ /* 0x000e620000002500 */
[----:B--2---:R-:W-:-:S02]  /*549c0*/  MOV R3, R29 ;  /* 0x0000001d00037202 */ /* 0x004fc40000000f00 */
[----:B------:R2:W5:Y:S04]  /*549d0*/  LDL.LU R29, [R1+0x2a6c] ;  /* 0x002a6c00011d7983 */ /* 0x0005680000300800 */
[----:B----4-:R3:W-:Y:S02]  /*549e0*/  STL [R1+0xa84], R4 ;  /* 0x000a840401007387 */ /* 0x0107e40000100800 */
[----:B---3--:R-:W-:Y:S02]  /*549f0*/  MOV R4, R28 ;  /* 0x0000001c00047202 */ /* 0x008fe40000000f00 */
[----:B------:R2:W5:Y:S04]  /*54a00*/  LDL.LU R28, [R1+0x2a68] ;  /* 0x002a6800011c7983 */ /* 0x0005680000300800 */
[----:B------:R3:W-:Y:S04]  /*54a10*/  STL [R1+0xa88], R3 ;  /* 0x000a880301007387 */ /* 0x0007e80000100800 */
[----:B---3--:R-:W3:Y:S01]  /*54a20*/  LDL R3, [R1+0x460] ;  /* 0x0004600001037983 */ /* 0x008ee20000100800 */
[----:B-1----:R-:W-:-:S03]  /*54a30*/  SHF.L.U32 R13, R13, 0x5, RZ ;  /* 0x000000050d0d7819 */ /* 0x002fc600000006ff */
[----:B------:R2:W-:Y:S01]  /*54a40*/  STL [R1+0xa8c], R4 ;  /* 0x000a8c0401007387 */ /* 0x0005e20000100800 */
[----:B------:R-:W-:-:S04]  /*54a50*/  IADD3 R13, R13, 0x20, RZ ;  /* 0x000000200d0d7810 */ /* 0x000fc80007ffe0ff */
[----:B------:R-:W-:Y:S02]  /*54a60*/  ISETP.LE.AND P1, PT, R13, UR4, PT ;  /* 0x000000040d007c0c */ /* 0x000fe4000bf23270 */
[----:B0-----:R-:W-:Y:S01]  /*54a70*/  LEA R2, R12, R2, 0x7 ;  /* 0x000000020c027211 */ /* 0x001fe200078e38ff */
[----:B---3--:R2:W-:Y:S10]  /*54a80*/  STL [R1+0xa80], R3 ;  /* 0x000a800301007387 */ /* 0x0085f40000100800 */
[----:B------:R-:W-:Y:S05]  /*54a90*/  @!P1 BRA `(.L_x_1) ;  /* 0xfffffc2c00dc9947 */ /* 0x000fea000383ffff */
.L_x_0:
[----:B------:R-:W3:Y:S01]  /*54aa0*/  LDL.LU R0, [R1+0x5a0] ;  /* 0x0005a00001007983 */ /* 0x000ee20000300800 */
[----:B------:R-:W-:-:S03]  /*54ab0*/  ULDC.64 UR4, c[0x0][0x270] ;  /* 0x00009c0000047ab9 */ /* 0x000fc60000000a00 */
[----:B------:R-:W4:Y:S01]  /*54ac0*/  LDL.LU R2, [R1+0x5a4] ;  /* 0x0005a40001027983 */ /* 0x000f220000300800 */
[----:B--2---:R-:W0:Y:S02]  /*54ad0*/  S2R R3, SR_TID.X ;  /* 0x0000000000037919 */ /* 0x004e240000002100 */
[----:B0-----:R-:W-:Y:S01]  /*54ae0*/  LOP3.LUT R3, R3, 0x7f, RZ, 0xc0, !PT ;  /* 0x0000007f03037812 */ /* 0x001fe200078ec0ff */
[----:B------:R-:W-:Y:S03]  /*54af0*/  BAR.SYNC.DEFER_BLOCKING 0x0 ;  /* 0x0000000000007b1d */ /* 0x000fe60000010000 */
[----:B------:R-:W-:-:S03]  /*54b00*/  ISETP.GE.U32.AND P0, PT, R3, 0x20, PT ;  /* 0x000000200300780c */ /* 0x000fc60003f06070 */
[----:B---3--:R0:W-:Y:S04]  /*54b10*/  STL [R1+0x1a4], R0 ;  /* 0x0001a40001007387 */ /* 0x0081e80000100800 */
[----:B0-----:R-:W2:Y:S04]  /*54b20*/  LDL.LU R0, [R1+0x5a8] ;  /* 0x0005a80001007983 */ /* 0x001ea80000300800 */
[----:B----4-:R0:W-:Y:S04]  /*54b30*/  STL [R1+0x1a8], R2 ;  /* 0x0001a80201007387 */ /* 0x0101e80000100800 */
        /* <DEDUP_REMOVED lines=32> */
[----:B------:R-:W3:Y:S04]  /*54d40*/  LDL.LU R25, [R1+0x60c] ;  /* 0x00060c0001197983 */ /* 0x000ee80000300800 */
[----:B--2---:R1:W-:Y:S04]  /*54d50*/  STL [R1+0x148], R0 ;  /* 0x0001480001007387 */ /* 0x0043e80000100800 */
[----:B---3--:R-:W-:Y:S04]  /*54d60*/  STL [R1+0x2d98], R25 ;  /* 0x002d981901007387 */ /* 0x008fe80000100800 */
[----:B0-----:R-:W2:Y:S04]  /*54d70*/  LDL.LU R2, [R1+0x610] ;  /* 0x0006100001027983 */ /* 0x001ea80000300800 */
[----:B-1----:R-:W3:Y:S04]  /*54d80*/  LDL.LU R0, [R1+0x614] ;  /* 0x0006140001007983 */ /* 0x002ee80000300800 */
[----:B--2---:R0:W-:Y:S04]  /*54d90*/  STL [R1+0x174], R2 ;  /* 0x0001740201007387 */ /* 0x0041e80000100800 */
[----:B-----5:R-:W2:Y:S04]  /*54da0*/  LDL.LU R24, [R1+0x618] ;  /* 0x0006180001187983 */ /* 0x020ea80000300800 */
[----:B---3--:R1:W-:Y:S04]  /*54db0*/  STL [R1+0x16c], R0 ;  /* 0x00016c0001007387 */ /* 0x0083e80000100800 */
[----:B--2---:R-:W-:Y:S04]  /*54dc0*/  STL [R1+0x2d9c], R24 ;  /* 0x002d9c1801007387 */ /* 0x004fe80000100800 */
[----:B------:R-:W2:Y:S04]  /*54dd0*/  LDL.LU R23, [R1+0x61c] ;  /* 0x00061c0001177983 */ /* 0x000ea80000300800 */
[----:B--2---:R-:W-:Y:S04]  /*54de0*/  STL [R1+0x2da0], R23 ;  /* 0x002da01701007387 */ /* 0x004fe80000100800 */
[----:B0-----:R-:W2:Y:S04]  /*54df0*/  LDL.LU R2, [R1+0x620] ;  /* 0x0006200001027983 */ /* 0x001ea80000300800 */
[----:B-1----:R-:W3:Y:S04]  /*54e00*/  LDL.LU R0, [R1+0x624] ;  /* 0x0006240001007983 */ /* 0x002ee80000300800 */
[----:B--2---:R0:W-:Y:S04]  /*54e10*/  STL [R1+0x164], R2 ;  /* 0x0001640201007387 */ /* 0x0041e80000100800 */
[----:B------:R-:W2:Y:S04]  /*54e20*/  LDL.LU R22, [R1+0x628] ;  /* 0x0006280001167983 */ /* 0x000ea80000300800 */
        /* <DEDUP_REMOVED lines=44> */
[----:B0-----:R-:W2:Y:S04]  /*550f0*/  LDL.LU R2, [R1+0x680] ;  /* 0x0006800001027983 */ /* 0x001ea80000300800 */
[----:B--2---:R0:W-:Y:S04]  /*55100*/  STL [R1+0x2d5c], R2 ;  /* 0x002d5c0201007387 */ /* 0x0041e80000100800 */
[----:B-1----:R-:W2:Y:S04]  /*55110*/  LDL.LU R0, [R1+0x684] ;  /* 0x0006840001007983 */ /* 0x002ea80000300800 */
[----:B--2---:R1:W-:Y:S04]  /*55120*/  STL [R1+0x2d60], R0 ;  /* 0x002d600001007387 */ /* 0x0043e80000100800 */
[----:B0-----:R-:W2:Y:S04]  /*55130*/  LDL.LU R2, [R1+0x688] ;  /* 0x0006880001027983 */ /* 0x001ea80000300800 */
[----:B-1----:R-:W3:Y:S04]  /*55140*/  LDL.LU R0, [R1+0x68c] ;  /* 0x00068c0001007983 */ /* 0x002ee80000300800 */
        /* <DEDUP_REMOVED lines=8> */
[----:B--2---:R-:W-:Y:S04]  /*551d0*/  STL [R1+0x110], R2 ;  /* 0x0001100201007387 */ /* 0x004fe80000100800 */
        /* <DEDUP_REMOVED lines=18> */
[----:B--2---:R-:W-:Y:S04]  /*55300*/  STL [R1+0x2e0c], R0 ;  /* 0x002e0c0001007387 */ /* 0x004fe80000100800 */
[----:B------:R-:W2:Y:S04]  /*55310*/  LDL.LU R2, [R1+0x6c4] ;  /* 0x0006c40001027983 */ /* 0x000ea80000300800 */
[----:B--2---:R0:W-:Y:S04]  /*55320*/  STL [R1+0x2e10], R2 ;  /* 0x002e100201007387 */ /* 0x0041e80000100800 */
[----:B0-----:R-:W2:Y:S04]  /*55330*/  LDL.LU R2, [R1+0x6c8] ;  /* 0x0006c80001027983 */ /* 0x001ea80000300800 */
[----:B------:R-:W3:Y:S04]  /*55340*/  LDL.LU R0, [R1+0x6cc] ;  /* 0x0006cc0001007983 */ /* 0x000ee80000300800 */
        /* <DEDUP_REMOVED lines=107> */
[----:B---3--:R-:W-:Y:S04]  /*55a00*/  STL [R1+0x2e70], R0 ;  /* 0x002e700001007387 */ /* 0x008fe80000100800 */
[----:B0-----:R-:W2:Y:S04]  /*55a10*/  LDL.LU R2, [R1+0x7a4] ;  /* 0x0007a40001027983 */ /* 0x001ea80000300800 */
[----:B--2---:R0:W-:Y:S04]  /*55a20*/  STL [R1+0x2e74], R2 ;  /* 0x002e740201007387 */ /* 0x0041e80000100800 */
[----:B------:R-:W2:Y:S04]  /*55a30*/  LDL.LU R4, [R1+0x7a8] ;  /* 0x0007a80001047983 */ /* 0x000ea80000300800 */
[----:B------:R-:W3:Y:S04]  /*55a40*/  LDL.LU R3, [R1+0x7ac] ;  /* 0x0007ac0001037983 */ /* 0x000ee80000300800 */
[----:B--2---:R-:W-:Y:S04]  /*55a50*/  STL [R1+0x74], R4 ;  /* 0x0000740401007387 */ /* 0x004fe80000100800 */
[----:B------:R-:W2:Y:S04]  /*55a60*/  LDL.LU R5, [R1+0x7b0] ;  /* 0x0007b00001057983 */ /* 0x000ea80000300800 */
[----:B--2---:R1:W-:Y:S04]  /*55a70*/  STL [R1+0x2e78], R5 ;  /* 0x002e780501007387 */ /* 0x0043e80000100800 */
[----:B---3--:R-:W-:Y:S04]  /*55a80*/  STL [R1+0x78], R3 ;  /* 0x0000780301007387 */ /* 0x008fe80000100800 */
[----:B------:R-:W2:Y:S01]  /*55a90*/  LDL.LU R6, [R1+0x7b4] ;  /* 0x0007b40001067983 */ /* 0x000ea20000300800 */
[----:B------:R-:W3:Y:S03]  /*55aa0*/  S2R R9, SR_TID.X ;  /* 0x0000000000097919 */ /* 0x000ee60000002100 */
[----:B--2---:R-:W-:Y:S04]  /*55ab0*/  STL [R1+0x2e7c], R6 ;  /* 0x002e7c0601007387 */ /* 0x004fe80000100800 */
[----:B0-----:R-:W2:Y:S04]  /*55ac0*/  LDL.LU R2, [R1+0x7b8] ;  /* 0x0007b80001027983 */ /* 0x001ea80000300800 */
[----:B------:R-:W4:Y:S01]  /*55ad0*/  LDL.LU R0, [R1+0x7bc] ;  /* 0x0007bc0001007983 */ /* 0x000f220000300800 */
[----:B---3--:R-:W-:-:S02]  /*55ae0*/  SHF.L.U32 R26, R9, 0xb, RZ ;  /* 0x0000000b091a7819 */ /* 0x008fc400000006ff */
[C---:B------:R-:W-:Y:S02]  /*55af0*/  LOP3.LUT R27, R9.reuse, 0x3f, RZ, 0xc0, !PT ;  /* 0x0000003f091b7812 */ /* 0x040fe400078ec0ff */
[----:B------:R-:W-:Y:S02]  /*55b00*/  LOP3.LUT R26, R26, 0x3000, RZ, 0xc0, !PT ;  /* 0x000030001a1a7812 */ /* 0x000fe400078ec0ff */
[----:B------:R-:W-:Y:S02]  /*55b10*/  LOP3.LUT R28, R9, 0x40, RZ, 0xc0, !PT ;  /* 0x00000040091c7812 */ /* 0x000fe400078ec0ff */
[----:B------:R-:W-:Y:S02]  /*55b20*/  LEA R26, R27, R26, 0x4 ;  /* 0x0000001a1b1a7211 */ /* 0x000fe400078e20ff */
[----:B------:R-:W-:-:S04]  /*55b30*/  SHF.R.U32.HI R27, RZ, 0x1, R28 ;  /* 0x00000001ff1b7819 */ /* 0x000fc8000001161c */
[----:B-1----:R-:W-:Y:S02]  /*55b40*/  LOP3.LUT R5, R26, R27, RZ, 0x3c, !PT ;  /* 0x0000001b1a057212 */ /* 0x002fe400078e3cff */
[----:B------:R-:W3:Y:S04]  /*55b50*/  LDL.LU R26, [R1+0xc50] ;  /* 0x000c5000011a7983 */ /* 0x000ee80000300800 */
[----:B------:R0:W-:Y:S04]  /*55b60*/  STL [R1+0x228], R5 ;  /* 0x0002280501007387 */ /* 0x0001e80000100800 */
[----:B--2---:R-:W-:Y:S04]  /*55b70*/  STL [R1+0x7c], R2 ;  /* 0x00007c0201007387 */ /* 0x004fe80000100800 */
[----:B------:R-:W2:Y:S04]  /*55b80*/  LDL.LU R27, [R1+0xc54] ;  /* 0x000c5400011b7983 */ /* 0x000ea80000300800 */
[----:B----4-:R-:W-:Y:S04]  /*55b90*/  STL [R1+0x80], R0 ;  /* 0x0000800001007387 */ /* 0x010fe80000100800 */
[----:B------:R-:W4:Y:S04]  /*55ba0*/  LDL.LU R28, [R1+0xc58] ;  /* 0x000c5800011c7983 */ /* 0x000f280000300800 */
[----:B------:R-:W4:Y:S01]  /*55bb0*/  LDL.LU R29, [R1+0xc5c] ;  /* 0x000c5c00011d7983 */ /* 0x000f220000300800 */
[C---:B0-----:R-:W-:Y:S01]  /*55bc0*/  IMAD.SHL.U32 R5, R9.reuse, 0x20, RZ ;  /* 0x0000002009057824 */ /* 0x041fe200078e00ff */
[----:B------:R-:W-:-:S02]  /*55bd0*/  LOP3.LUT R13, R9, 0x18, RZ, 0xc0, !PT ;  /* 0x00000018090d7812 */ /* 0x000fc400078ec0ff */
[----:B------:R-:W-:Y:S01]  /*55be0*/  SHF.L.U32 R6, R9, 0x4, RZ ;  /* 0x0000000409067819 */ /* 0x000fe200000006ff */
[C---:B---3--:R-:W-:Y:S01]  /*55bf0*/  FMUL R10, R26.reuse, 8388608 ;  /* 0x4b0000001a0a7820 */ /* 0x048fe20000400000 */
[----:B------:R-:W-:Y:S01]  /*55c00*/  FSETP.GEU.AND P2, PT, R26, 1.175494350822287508e-38, PT ;  /* 0x008000001a00780b */ /* 0x000fe20003f4e000 */
[----:B------:R-:W-:Y:S03]  /*55c10*/  STL [R1+0x2de4], R26 ;  /* 0x002de41a01007387 */ /* 0x000fe60000100800 */
[----:B------:R-:W-:Y:S02]  /*55c20*/  FSEL R11, R10, R26, !P2 ;  /* 0x0000001a0a0b7208 */ /* 0x000fe40005000000 */
[----:B------:R-:W-:Y:S02]  /*55c30*/  LOP3.LUT R8, R5, 0xc60, RZ, 0xc0, !PT ;  /* 0x00000c6005087812 */ /* 0x000fe400078ec0ff */
[----:B------:R-:W-:-:S02]  /*55c40*/  LOP3.LUT R6, R6, 0x70, RZ, 0xc0, !PT ;  /* 0x0000007006067812 */ /* 0x000fc400078ec0ff */
[----:B------:R-:W-:Y:S02]  /*55c50*/  FSEL R12, RZ, -23, P2 ;  /* 0xc1b80000ff0c7808 */ /* 0x000fe40001000000 */
[----:B------:R-:W-:Y:S02]  /*55c60*/  IADD3 R14, R6, UR6, RZ ;  /* 0x00000006060e7c10 */ /* 0x000fe4000fffe0ff */
[C---:B------:R-:W-:Y:S02]  /*55c70*/  LEA R8, R13.reuse, R8, 0x9 ;  /* 0x000000080d087211 */ /* 0x040fe400078e48ff */
[----:B------:R-:W-:Y:S01]  /*55c80*/  LEA.HI R13, R13, R14, RZ, 0x1f ;  /* 0x0000000e0d0d7211 */ /* 0x000fe200078ff8ff */
[C---:B--2---:R-:W-:Y:S01]  /*55c90*/  FMUL R9, R27.reuse, 8388608 ;  /* 0x4b0000001b097820 */ /* 0x044fe20000400000 */
[----:B------:R-:W-:Y:S01]  /*55ca0*/  FSETP.GEU.AND P3, PT, R27, 1.175494350822287508e-38, PT ;  /* 0x008000001b00780b */ /* 0x000fe20003f6e000 */
[----:B------:R-:W-:Y:S03]  /*55cb0*/  STL [R1+0x2e80], R27 ;  /* 0x002e801b01007387 */ /* 0x000fe60000100800 */
[----:B------:R-:W-:Y:S01]  /*55cc0*/  FSEL R9, R9, R27, !P3 ;  /* 0x0000001b09097208 */ /* 0x000fe20005800000 */
[----:B------:R0:W-:Y:S01]  /*55cd0*/  STL [R1+0x144], R11 ;  /* 0x0001440b01007387 */ /* 0x0001e20000100800 */
[C---:B----4-:R-:W-:Y:S01]  /*55ce0*/  FMUL R7, R28.reuse, 8388608 ;  /* 0x4b0000001c077820 */ /* 0x050fe20000400000 */
[----:B------:R-:W-:-:S02]  /*55cf0*/  FSETP.GEU.AND P4, PT, R28, 1.175494350822287508e-38, PT ;  /* 0x008000001c00780b */ /* 0x000fc40003f8e000 */
[----:B------:R1:W-:Y:S01]  /*55d00*/  STL [R1+0x140], R9 ;  /* 0x0001400901007387 */ /* 0x0003e20000100800 */
[C---:B------:R-:W-:Y:S01]  /*55d10*/  FMUL R5, R29.reuse, 8388608 ;  /* 0x4b0000001d057820 */ /* 0x040fe20000400000 */
[----:B------:R-:W-:Y:S02]  /*55d20*/  FSETP.GEU.AND P5, PT, R29, 1.175494350822287508e-38, PT ;  /* 0x008000001d00780b */ /* 0x000fe40003fae000 */
[----:B0-----:R-:W-:Y:S02]  /*55d30*/  IADD3 R11, R11, -0x3f3504f3, RZ ;  /* 0xc0cafb0d0b0b7810 */ /* 0x001fe40007ffe0ff */
[----:B------:R-:W-:Y:S01]  /*55d40*/  FSEL R7, R7, R28, !P4 ;  /* 0x0000001c07077208 */ /* 0x000fe20006000000 */
[----:B-1----:R-:W-:Y:S01]  /*55d50*/  VIADD R9, R9, 0xc0cafb0d ;  /* 0xc0cafb0d09097836 */ /* 0x002fe20000000000 */
[----:B------:R-:W-:Y:S02]  /*55d60*/  FSEL R5, R5, R29, !P5 ;  /* 0x0000001d05057208 */ /* 0x000fe40006800000 */
[----:B------:R-:W-:-:S02]  /*55d70*/  LOP3.LUT R11, R11, 0xff800000, RZ, 0xc0, !PT ;  /* 0xff8000000b0b7812 */ /* 0x000fc400078ec0ff */
[----:B------:R-:W-:Y:S01]  /*55d80*/  LOP3.LUT R9, R9, 0xff800000, RZ, 0xc0, !PT ;  /* 0xff80000009097812 */ /* 0x000fe200078ec0ff */
[----:B------:R0:W-:Y:S01]  /*55d90*/  STL [R1+0x13c], R7 ;  /* 0x00013c0701007387 */ /* 0x0001e20000100800 */
[----:B------:R-:W-:-:S03]  /*55da0*/  FSEL R10, RZ, -23, P3 ;  /* 0xc1b80000ff0a7808 */ /* 0x000fc60001800000 */
[----:B------:R1:W-:Y:S04]  /*55db0*/  STL [R1+0x138], R5 ;  /* 0x0001380501007387 */ /* 0x0003e80000100800 */
[----:B------:R2:W-:Y:S01]  /*55dc0*/  STL [R1+0x1d0], R11 ;  /* 0x0001d00b01007387 */ /* 0x0005e20000100800 */
[----:B0-----:R-:W-:-:S03]  /*55dd0*/  IADD3 R7, R7, -0x3f3504f3, RZ ;  /* 0xc0cafb0d07077810 */ /* 0x001fc60007ffe0ff */
[----:B------:R0:W-:Y:S01]  /*55de0*/  STL [R1+0x1d8], R9 ;  /* 0x0001d80901007387 */ /* 0x0001e20000100800 */
[----:B-1----:R-:W-:Y:S02]  /*55df0*/  IADD3 R5, R5, -0x3f3504f3, RZ ;  /* 0xc0cafb0d05057810 */ /* 0x002fe40007ffe0ff */
[----:B------:R-:W-:Y:S02]  /*55e00*/  LOP3.LUT R7, R7, 0xff800000, RZ, 0xc0, !PT ;  /* 0xff80000007077812 */ /* 0x000fe400078ec0ff */
[----:B--2---:R-:W-:Y:S02]  /*55e10*/  I2FP.F32.S32 R11, R11 ;  /* 0x0000000b000b7245 */ /* 0x004fe40000201400 */
[----:B------:R-:W-:Y:S02]  /*55e20*/  LOP3.LUT R5, R5, 0xff800000, RZ, 0xc0, !PT ;  /* 0xff80000005057812 */ /* 0x000fe400078ec0ff */
[----:B0-----:R-:W-:Y:S01]  /*55e30*/  I2FP.F32.S32 R9, R9 ;  /* 0x0000000900097245 */ /* 0x001fe20000201400 */
[----:B------:R-:W-:Y:S01]  /*55e40*/  FFMA.FTZ R11, R11, 1.1920928955078125e-07, R12 ;  /* 0x340000000b0b7823 */ /* 0x000fe2000001000c */
[----:B------:R0:W-:Y:S03]  /*55e50*/  STL [R1+0x1d4], R7 ;  /* 0x0001d40701007387 */ /* 0x0001e60000100800 */
[----:B------:R-:W-:Y:S01]  /*55e60*/  FFMA.FTZ R9, R9, 1.1920928955078125e-07, R10 ;  /* 0x3400000009097823 */ /* 0x000fe2000001000a */
[----:B------:R1:W-:Y:S04]  /*55e70*/  STL [R1+0x1dc], R5 ;  /* 0x0001dc0501007387 */ /* 0x0003e80000100800 */
[----:B------:R-:W-:Y:S04]  /*55e80*/  STL [R1+0x274], R13 ;  /* 0x0002740d01007387 */ /* 0x000fe80000100800 */
[----:B------:R-:W-:Y:S04]  /*55e90*/  STL [R1+0x208], R11 ;  /* 0x0002080b01007387 */ /* 0x000fe80000100800 */
[----:B------:R-:W-:Y:S04]  /*55ea0*/  STL [R1+0x204], R9 ;  /* 0x0002040901007387 */ /* 0x000fe80000100800 */
[----:B------:R-:W2:Y:S01]  /*55eb0*/  LDL.LU R27, [R1+0x6c] ;  /* 0x00006c00011b7983 */ /* 0x000ea20000300800 */
[----:B------:R-:W-:-:S02]  /*55ec0*/  FSEL R8, RZ, -23, P4 ;  /* 0xc1b80000ff087808 */ /* 0x000fc40002000000 */
[----:B0-----:R-:W-:Y:S02]  /*55ed0*/  I2FP.F32.S32 R7, R7 ;  /* 0x0000000700077245 */ /* 0x001fe40000201400 */
[----:B------:R-:W-:Y:S02]  /*55ee0*/  FSEL R6, RZ, -23, P5 ;  /* 0xc1b80000ff067808 */ /* 0x000fe40002800000 */
[----:B-1----:R-:W-:Y:S01]  /*55ef0*/  I2FP.F32.S32 R5, R5 ;  /* 0x0000000500057245 */ /* 0x002fe20000201400 */
[----:B------:R-:W-:-:S04]  /*55f00*/  FFMA.FTZ R7, R7, 1.1920928955078125e-07, R8 ;  /* 0x3400000007077823 */ /* 0x000fc80000010008 */
[----:B------:R-:W-:Y:S01]  /*55f10*/  FFMA.FTZ R5, R5, 1.1920928955078125e-07, R6 ;  /* 0x3400000005057823 */ /* 0x000fe20000010006 */
[----:B------:R-:W-:Y:S01]  /*55f20*/  STL [R1+0x200], R7 ;  /* 0x0002000701007387 */ /* 0x000fe20000100800 */
[----:B------:R-:W-:Y:S02]  /*55f30*/  FSETP.GT.AND P1, PT, |R29|, 8.50705917302346158658e+37, PT ;  /* 0x7e8000001d00780b */ /* 0x000fe40003f24200 */
[----:B------:R-:W-:Y:S01]  /*55f40*/  FSETP.GT.AND P2, PT, |R28|, 8.50705917302346158658e+37, PT ;  /* 0x7e8000001c00780b */ /* 0x000fe20003f44200 */
[----:B--2---:R0:W-:Y:S04]  /*55f50*/  STL [R1+0x2ea8], R27 ;  /* 0x002ea81b01007387 */ /* 0x0041e80000100800 */
[----:B------:R-:W-:Y:S01]  /*55f60*/  STL [R1+0x1fc], R5 ;  /* 0x0001fc0501007387 */ /* 0x000fe20000100800 */
[----:B0-----:R-:W-:-:S05]  /*55f70*/  MOV R27, R4 ;  /* 0x00000004001b7202 */ /* 0x001fca0000000f00 */
[----:B------:R0:W-:Y:S02]  /*55f80*/  STL [R1+0x2eac], R27 ;  /* 0x002eac1b01007387 */ /* 0x0001e40000100800 */
[----:B0-----:R-:W-:-:S05]  /*55f90*/  MOV R27, R3 ;  /* 0x00000003001b7202 */ /* 0x001fca0000000f00 */
[----:B------:R0:W-:Y:S02]  /*55fa0*/  STL [R1+0x2eb0], R27 ;  /* 0x002eb01b01007387 */ /* 0x0001e40000100800 */
[----:B0-----:R-:W-:-:S05]  /*55fb0*/  IMAD.MOV.U32 R27, RZ, RZ, R2 ;  /* 0x000000ffff1b7224 */ /* 0x001fca00078e0002 */
[----:B------:R0:W-:Y:S04]  /*55fc0*/  STL [R1+0x2eb4], R27 ;  /* 0x002eb41b01007387 */ /* 0x0001e80000100800 */
[----:B------:R-:W2:Y:S04]  /*55fd0*/  LDL.LU R6, [R1+0x68] ;  /* 0x0000680001067983 */ /* 0x000ea80000300800 */
[----:B------:R-:W3:Y:S01]  /*55fe0*/  LDL.LU R5, [R1+0x64] ;  /* 0x0000640001057983 */ /* 0x000ee20000300800 */
[----:B0-----:R-:W-:-:S03]  /*55ff0*/  MOV R27, R0 ;  /* 0x00000000001b7202 */ /* 0x001fc60000000f00 */
        /* <DEDUP_REMOVED lines=17> */
[----:B------:R-:W4:Y:S01]  /*56110*/  LDL.LU R19, [R1+0x1c] ;  /* 0x00001c0001137983 */ /* 0x000f220000300800 */
[----:B------:R-:W-:-:S03]  /*56120*/  @P1 FMUL R27, R27, 0.25 ;  /* 0x3e8000001b1b1820 */ /* 0x000fc60000400000 */
[----:B------:R-:W4:Y:S04]  /*56130*/  LDL.LU R20, [R1+0x18] ;  /* 0x0000180001147983 */ /* 0x000f280000300800 */
[----:B------:R-:W4:Y:S04]  /*56140*/  LDL.LU R21, [R1+0x14] ;  /* 0x0000140001157983 */ /* 0x000f280000300800 */
[----:B------:R-:W4:Y:S04]  /*56150*/  LDL.LU R18, [R1+0x10] ;  /* 0x0000100001127983 */ /* 0x000f280000300800 */
[----:B------:R-:W4:Y:S04]  /*56160*/  LDL.LU R17, [R1+0xc] ;  /* 0x00000c0001117983 */ /* 0x000f280000300800 */
[----:B------:R-:W4:Y:S04]  /*56170*/  LDL.LU R10, [R1+0x8] ;  /* 0x00000800010a7983 */ /* 0x000f280000300800 */
[----:B------:R-:W4:Y:S04]  /*56180*/  LDL.LU R9, [R1+0x4] ;  /* 0x0000040001097983 */ /* 0x000f280000300800 */
[----:B------:R0:W-:Y:S04]  /*56190*/  STL [R1+0x2e84], R28 ;  /* 0x002e841c01007387 */ /* 0x0001e80000100800 */
[----:B0-----:R-:W2:Y:S04]  /*561a0*/  LDL.LU R28, [R1+0x70] ;  /* 0x00007000011c7983 */ /* 0x001ea80000300800 */
[----:B------:R0:W-:Y:S04]  /*561b0*/  @P1 STL [R1+0x80], R27 ;  /* 0x0000801b01001387 */ /* 0x0001e80000100800 */
[----:B0-----:R-:W3:Y:S02]  /*561c0*/  LDL.LU R27, [R1+0x2eb4] ;  /* 0x002eb400011b7983 */ /* 0x001ee40000300800 */
[----:B---3--:R-:W-:-:S05]  /*561d0*/  @P1 FMUL R27, R27, 0.25 ;  /* 0x3e8000001b1b1820 */ /* 0x008fca0000400000 */
[----:B------:R0:W-:Y:S04]  /*561e0*/  @P1 STL [R1+0x7c], R27 ;  /* 0x00007c1b01001387 */ /* 0x0001e80000100800 */
[----:B0-----:R-:W3:Y:S02]  /*561f0*/  LDL.LU R27, [R1+0x2eb0] ;  /* 0x002eb000011b7983 */ /* 0x001ee40000300800 */
[----:B---3--:R-:W-:-:S05]  /*56200*/  @P1 FMUL R27, R27, 0.25 ;  /* 0x3e8000001b1b1820 */ /* 0x008fca0000400000 */
[----:B------:R0:W-:Y:S04]  /*56210*/  @P1 STL [R1+0x78], R27 ;  /* 0x0000781b01001387 */ /* 0x0001e80000100800 */
[----:B0-----:R-:W3:Y:S01]  /*56220*/  LDL.LU R27, [R1+0x2eac] ;  /* 0x002eac00011b7983 */ /* 0x001ee20000300800 */
[----:B--2---:R-:W-:Y:S01]  /*56230*/  @P1 FMUL R28, R28, 0.25 ;  /* 0x3e8000001c1c1820 */ /* 0x004fe20000400000 */
[----:B---3--:R-:W-:-:S05]  /*56240*/  @P1 FMUL R27, R27, 0.25 ;  /* 0x3e8000001b1b1820 */ /* 0x008fca0000400000 */
[----:B------:R0:W-:Y:S04]  /*56250*/  @P1 STL [R1+0x74], R27 ;  /* 0x0000741b01001387 */ /* 0x0001e80000100800 */
[----:B0-----:R-:W2:Y:S04]  /*56260*/  LDL.LU R27, [R1+0x2ea8] ;  /* 0x002ea800011b7983 */ /* 0x001ea80000300800 */
[----:B------:R0:W-:Y:S04]  /*56270*/  STL [R1+0x2e98], R28 ;  /* 0x002e981c01007387 */ /* 0x0001e80000100800 */
[----:B0-----:R-:W3:Y:S04]  /*56280*/  LDL R28, [R1+0x74] ;  /* 0x00007400011c7983 */ /* 0x001ee80000100800 */
[----:B---3--:R0:W-:Y:S04]  /*56290*/  STL [R1+0x2e9c], R28 ;  /* 0x002e9c1c01007387 */ /* 0x0081e80000100800 */
[----:B0-----:R-:W3:Y:S04]  /*562a0*/  LDL R28, [R1+0x78] ;  /* 0x00007800011c7983 */ /* 0x001ee80000100800 */
[----:B---3--:R0:W-:Y:S04]  /*562b0*/  STL [R1+0x2ea0], R28 ;  /* 0x002ea01c01007387 */ /* 0x0081e80000100800 */
[----:B0-----:R-:W3:Y:S01]  /*562c0*/  LDL R28, [R1+0x7c] ;  /* 0x00007c00011c7983 */ /* 0x001ee20000100800 */
[----:B------:R-:W-:-:S03]  /*562d0*/  FSETP.GEU.AND P3, PT, |R29|, 1.175494350822287508e-38, PT ;  /* 0x008000001d00780b */ /* 0x000fc60003f6e200 */
[----:B---3--:R0:W-:Y:S04]  /*562e0*/  STL [R1+0x2ea4], R28 ;  /* 0x002ea41c01007387 */ /* 0x0081e80000100800 */
[----:B0-----:R-:W3:Y:S06]  /*562f0*/  LDL R28, [R1+0x80] ;  /* 0x00008000011c7983 */ /* 0x001eec0000100800 */
[----:B---3--:R-:W-:-:S05]  /*56300*/  @!P3 FMUL R28, R28, 16777216 ;  /* 0x4b8000001c1cb820 */ /* 0x008fca0000400000 */
[----:B------:R0:W-:Y:S04]  /*56310*/  @!P3 STL [R1+0x80], R28 ;  /* 0x0000801c0100b387 */ /* 0x0001e80000100800 */
[----:B0-----:R-:W3:Y:S02]  /*56320*/  LDL.LU R28, [R1+0x2ea4] ;  /* 0x002ea400011c7983 */ /* 0x001ee40000300800 */
        /* <DEDUP_REMOVED lines=10> */
[----:B------:R0:W-:Y:S04]  /*563d0*/  STL [R1+0x2e88], R28 ;  /* 0x002e881c01007387 */ /* 0x0001e80000100800 */
[----:B0-----:R-:W3:Y:S04]  /*563e0*/  LDL.LU R28, [R1+0x74] ;  /* 0x00007400011c7983 */ /* 0x001ee80000300800 */
[----:B---3--:R0:W-:Y:S04]  /*563f0*/  STL [R1+0x2e8c], R28 ;  /* 0x002e8c1c01007387 */ /* 0x0081e80000100800 */
[----:B0-----:R-:W3:Y:S04]  /*56400*/  LDL.LU R28, [R1+0x78] ;  /* 0x00007800011c7983 */ /* 0x001ee80000300800 */
[----:B---3--:R0:W-:Y:S04]  /*56410*/  STL [R1+0x2e90], R28 ;  /* 0x002e901c01007387 */ /* 0x0081e80000100800 */
[----:B0-----:R-:W3:Y:S01]  /*56420*/  LDL.LU R28, [R1+0x7c] ;  /* 0x00007c00011c7983 */ /* 0x001ee20000300800 */
[----:B------:R-:W-:-:S04]  /*56430*/  @P1 FMUL R29, R29, 0.25 ;  /* 0x3e8000001d1d1820 */ /* 0x000fc80000400000 */
[----:B------:R-:W-:-:S06]  /*56440*/  @!P3 FMUL R29, R29, 16777216 ;  /* 0x4b8000001d1db820 */ /* 0x000fcc0000400000 */
[----:B------:R-:W0:Y:S01]  /*56450*/  MUFU.RCP R29, R29 ;  /* 0x0000001d001d7308 */ /* 0x000e220000001000 */
[----:B---3--:R1:W-:Y:S04]  /*56460*/  STL [R1+0x2e94], R28 ;  /* 0x002e941c01007387 */ /* 0x0083e80000100800 */
[----:B-1----:R-:W0:Y:S02]  /*56470*/  LDL.LU R28, [R1+0x80] ;  /* 0x00008000011c7983 */ /* 0x002e240000300800 */
[----:B0-----:R-:W-:-:S05]  /*56480*/  FMUL R28, R29, R28 ;  /* 0x0000001c1d1c7220 */ /* 0x001fca0000400000 */
[----:B------:R0:W-:Y:S04]  /*56490*/  STL [R1+0x270], R28 ;  /* 0x0002701c01007387 */ /* 0x0001e80000100800 */
[----:B0-----:R-:W3:Y:S02]  /*564a0*/  LDL.LU R28, [R1+0x2e94] ;  /* 0x002e9400011c7983 */ /* 0x001ee40000300800 */
[----:B---3--:R-:W-:-:S05]  /*564b0*/  FMUL R28, R29, R28 ;  /* 0x0000001c1d1c7220 */ /* 0x008fca0000400000 */
[----:B------:R0:W-:Y:S04]  /*564c0*/  STL [R1+0x268], R28 ;  /* 0x0002681c01007387 */ /* 0x0001e80000100800 */
[----:B0-----:R-:W3:Y:S02]  /*564d0*/  LDL.LU R28, [R1+0x2e90] ;  /* 0x002e9000011c7983 */ /* 0x001ee40000300800 */
[----:B---3--:R-:W-:-:S05]  /*564e0*/  FMUL R28, R29, R28 ;  /* 0x0000001c1d1c7220 */ /* 0x008fca0000400000 */
[----:B------:R0:W-:Y:S04]  /*564f0*/  STL [R1+0x26c], R28 ;  /* 0x00026c1c01007387 */ /* 0x0001e80000100800 */
[----:B0-----:R-:W3:Y:S02]  /*56500*/  LDL.LU R28, [R1+0x2e8c] ;  /* 0x002e8c00011c7983 */ /* 0x001ee40000300800 */
[----:B---3--:R-:W-:-:S05]  /*56510*/  FMUL R28, R29, R28 ;  /* 0x0000001c1d1c7220 */ /* 0x008fca0000400000 */
[----:B------:R0:W-:Y:S04]  /*56520*/  STL [R1+0x264], R28 ;  /* 0x0002641c01007387 */ /* 0x0001e80000100800 */
[----:B0-----:R-:W3:Y:S01]  /*56530*/  LDL.LU R28, [R1+0x2e88] ;  /* 0x002e8800011c7983 */ /* 0x001ee20000300800 */
[----:B--2---:R-:W-:-:S04]  /*56540*/  @P1 FMUL R27, R27, 0.25 ;  /* 0x3e8000001b1b1820 */ /* 0x004fc80000400000 */
[----:B------:R-:W-:-:S04]  /*56550*/  @!P3 FMUL R27, R27, 16777216 ;  /* 0x4b8000001b1bb820 */ /* 0x000fc80000400000 */
[----:B------:R-:W-:Y:S01]  /*56560*/  FMUL R27, R29, R27 ;  /* 0x0000001b1d1b7220 */ /* 0x000fe20000400000 */
[----:B------:R-:W-:Y:S01]  /*56570*/  @P1 FMUL R6, R6, 0.25 ;  /* 0x3e80000006061820 */ /* 0x000fe20000400000 */
[----:B------:R-:W-:Y:S01]  /*56580*/  @P1 FMUL R5, R5, 0.25 ;  /* 0x3e80000005051820 */ /* 0x000fe20000400000 */
[----:B----4-:R-:W-:Y:S02]  /*56590*/  @P1 FMUL R2, R2, 0.25 ;  /* 0x3e80000002021820 */ /* 0x010fe40000400000 */
[----:B------:R-:W-:Y:S01]  /*565a0*/  @!P3 FMUL R6, R6, 16777216 ;  /* 0x4b8000000606b820 */ /* 0x000fe20000400000 */
[----:B------:R-:W-:Y:S01]  /*565b0*/  @P1 FMUL R26, R26, 0.25 ;  /* 0x3e8000001a1a1820 */ /* 0x000fe20000400000 */
[----:B------:R-:W-:Y:S01]  /*565c0*/  @!P3 FMUL R5, R5, 16777216 ;  /* 0x4b8000000505b820 */ /* 0x000fe20000400000 */
[----:B------:R-:W-:Y:S01]  /*565d0*/  @P1 FMUL R0, R0, 0.25 ;  /* 0x3e80000000001820 */ /* 0x000fe20000400000 */
[----:B------:R-:W-:Y:S01]  /*565e0*/  @!P3 FMUL R2, R2, 16777216 ;  /* 0x4b8000000202b820 */ /* 0x000fe20000400000 */
[C---:B------:R-:W-:Y:S01]  /*565f0*/  FMUL R6, R29.reuse, R6 ;  /* 0x000000061d067220 */ /* 0x040fe20000400000 */
[----:B------:R-:W-:Y:S01]  /*56600*/  @P1 FMUL R22, R22, 0.25 ;  /* 0x3e80000016161820 */ /* 0x000fe20000400000 */
[----:B------:R-:W-:Y:S01]  /*56610*/  @!P3 FMUL R26, R26, 16777216 ;  /* 0x4b8000001a1ab820 */ /* 0x000fe20000400000 */
[----:B------:R-:W-:Y:S01]  /*56620*/  FMUL R5, R29, R5 ;  /* 0x000000051d057220 */ /* 0x000fe20000400000 */
        /* <DEDUP_REMOVED lines=14> */
[C---:B------:R-:W-:Y:S01]  /*56710*/  FMUL R23, R29.reuse, R23 ;  /* 0x000000171d177220 */ /* 0x040fe20000400000 */
[----:B---3--:R-:W-:-:S05]  /*56720*/  FMUL R28, R29, R28 ;  /* 0x0000001c1d1c7220 */ /* 0x008fca0000400000 */
[----:B------:R0:W-:Y:S04]  /*56730*/  STL [R1+0x260], R28 ;  /* 0x0002601c01007387 */ /* 0x0001e80000100800 */
[----:B0-----:R-:W2:Y:S04]  /*56740*/  LDL.LU R28, [R1+0x2e84] ;  /* 0x002e8400011c7983 */ /* 0x001ea80000300800 */
[----:B------:R0:W-:Y:S04]  /*56750*/  STL [R1+0x258], R27 ;  /* 0x0002581b01007387 */ /* 0x0001e80000100800 */
[----:B0-----:R-:W3:Y:S04]  /*56760*/  LDL.LU R27, [R1+0x2e80] ;  /* 0x002e8000011b7983 */ /* 0x001ee80000300800 */
[----:B------:R0:W-:Y:S01]  /*56770*/  STL [R1+0x25c], R6 ;  /* 0x00025c0601007387 */ /* 0x0001e20000100800 */
[----:B------:R-:W-:Y:S01]  /*56780*/  @P1 FMUL R7, R7, 0.25 ;  /* 0x3e80000007071820 */ /* 0x000fe20000400000 */
[----:B------:R-:W-:-:S02]  /*56790*/  @!P3 FMUL R3, R3, 16777216 ;  /* 0x4b8000000303b820 */ /* 0x000fc40000400000 */
[----:B0-----:R-:W4:Y:S04]  /*567a0*/  LDL.LU R6, [R1+0x2e7c] ;  /* 0x002e7c0001067983 */ /* 0x001f280000300800 */
[----:B------:R0:W-:Y:S01]  /*567b0*/  STL [R1+0x254], R5 ;  /* 0x0002540501007387 */ /* 0x0001e20000100800 */
[C---:B------:R-:W-:Y:S01]  /*567c0*/  FMUL R24, R29.reuse, R24 ;  /* 0x000000181d187220 */ /* 0x040fe20000400000 */
[----:B------:R-:W-:Y:S02]  /*567d0*/  @P1 FMUL R8, R8, 0.25 ;  /* 0x3e80000008081820 */ /* 0x000fe40000400000 */
[----:B0-----:R-:W2:Y:S04]  /*567e0*/  LDL.LU R5, [R1+0x2e78] ;  /* 0x002e780001057983 */ /* 0x001ea80000300800 */
[----:B------:R0:W-:Y:S01]  /*567f0*/  STL [R1+0x250], R2 ;  /* 0x0002500201007387 */ /* 0x0001e20000100800 */
[----:B------:R-:W-:Y:S01]  /*56800*/  @!P3 FMUL R4, R4, 16777216 ;  /* 0x4b8000000404b820 */ /* 0x000fe20000400000 */
[----:B------:R-:W-:-:S02]  /*56810*/  FMUL R25, R29, R25 ;  /* 0x000000191d197220 */ /* 0x000fc40000400000 */
[----:B0-----:R-:W2:Y:S04]  /*56820*/  LDL.LU R2, [R1+0x2e74] ;  /* 0x002e740001027983 */ /* 0x001ea80000300800 */
[----:B------:R0:W-:Y:S01]  /*56830*/  STL [R1+0x248], R26 ;  /* 0x0002481a01007387 */ /* 0x0001e20000100800 */
[----:B------:R-:W-:Y:S01]  /*56840*/  @P1 FMUL R11, R11, 0.25 ;  /* 0x3e8000000b0b1820 */ /* 0x000fe20000400000 */
[----:B------:R-:W-:Y:S01]  /*56850*/  @!P3 FMUL R7, R7, 16777216 ;  /* 0x4b8000000707b820 */ /* 0x000fe20000400000 */
[C---:B------:R-:W-:Y:S01]  /*56860*/  FMUL R3, R29.reuse, R3 ;  /* 0x000000031d037220 */ /* 0x040fe20000400000 */
[----:B0-----:R-:W2:Y:S04]  /*56870*/  LDL.LU R26, [R1+0xe8] ;  /* 0x0000e800011a7983 */ /* 0x001ea80000300800 */
[----:B------:R0:W-:Y:S01]  /*56880*/  STL [R1+0x24c], R0 ;  /* 0x00024c0001007387 */ /* 0x0001e20000100800 */
[----:B------:R-:W-:Y:S01]  /*56890*/  @P1 FMUL R12, R12, 0.25 ;  /* 0x3e8000000c0c1820 */ /* 0x000fe20000400000 */
[----:B------:R-:W-:Y:S01]  /*568a0*/  @!P3 FMUL R8, R8, 16777216 ;  /* 0x4b8000000808b820 */ /* 0x000fe20000400000 */
[----:B------:R-:W-:Y:S01]  /*568b0*/  FMUL R4, R29, R4 ;  /* 0x000000041d047220 */ /* 0x000fe20000400000 */
        /* <DEDUP_REMOVED lines=52> */
[----:B------:R-:W-:Y:S01]  /*56c00*/  @!P3 FMUL R17, R17, 16777216 ;  /* 0x4b8000001111b820 */ /* 0x000fe20000400000 */
[----:B------:R-:W-:Y:S01]  /*56c10*/  FMUL R21, R29, R21 ;  /* 0x000000151d157220 */ /* 0x000fe20000400000 */
[----:B------:R-:W-:Y:S01]  /*56c20*/  @P1 FMUL R9, R9, 0.25 ;  /* 0x3e80000009091820 */ /* 0x000fe20000400000 */
[----:B0-----:R-:W2:Y:S04]  /*56c30*/  LDL.LU R15, [R1+0x2e44] ;  /* 0x002e4400010f7983 */ /* 0x001ea80000300800 */
[----:B------:R0:W-:Y:S01]  /*56c40*/  STL [R1+0x1e4], R14 ;  /* 0x0001e40e01007387 */ /* 0x0001e20000100800 */
[----:B------:R-:W-:Y:S01]  /*56c50*/  @!P3 FMUL R10, R10, 16777216 ;  /* 0x4b8000000a0ab820 */ /* 0x000fe20000400000 */
[----:B------:R-:W-:-:S02]  /*56c60*/  FMUL R18, R29, R18 ;  /* 0x000000121d127220 */ /* 0x000fc40000400000 */
[----:B0-----:R-:W2:Y:S04]  /*56c70*/  LDL.LU R14, [R1+0x2e40] ;  /* 0x002e4000010e7983 */ /* 0x001ea80000300800 */
[----:B------:R0:W-:Y:S01]  /*56c80*/  STL [R1+0x1bc], R13 ;  /* 0x0001bc0d01007387 */ /* 0x0001e20000100800 */
[----:B------:R-:W-:Y:S01]  /*56c90*/  FMUL R17, R29, R17 ;  /* 0x000000111d117220 */ /* 0x000fe20000400000 */
[----:B------:R-:W-:Y:S02]  /*56ca0*/  @!P3 FMUL R9, R9, 16777216 ;  /* 0x4b8000000909b820 */ /* 0x000fe40000400000 */
[----:B0-----:R-:W2:Y:S04]  /*56cb0*/  LDL.LU R13, [R1+0x2e3c] ;  /* 0x002e3c00010d7983 */ /* 0x001ea80000300800 */
[----:B------:R0:W-:Y:S01]  /*56cc0*/  STL [R1+0x1cc], R16 ;  /* 0x0001cc1001007387 */ /* 0x0001e20000100800 */
[----:B------:R-:W-:-:S03]  /*56cd0*/  FMUL R10, R29, R10 ;  /* 0x0000000a1d0a7220 */ /* 0x000fc60000400000 */
[----:B0-----:R-:W2:Y:S04]  /*56ce0*/  LDL.LU R16, [R1+0x2e38] ;  /* 0x002e380001107983 */ /* 0x001ea80000300800 */
[----:B------:R0:W-:Y:S01]  /*56cf0*/  STL [R1+0x1b4], R19 ;  /* 0x0001b41301007387 */ /* 0x0001e20000100800 */
[----:B------:R-:W-:-:S03]  /*56d00*/  FMUL R29, R29, R9 ;  /* 0x000000091d1d7220 */ /* 0x000fc60000400000 */
[----:B0-----:R-:W2:Y:S04]  /*56d10*/  LDL.LU R19, [R1+0x2e34] ;  /* 0x002e340001137983 */ /* 0x001ea80000300800 */
[----:B------:R0:W-:Y:S04]  /*56d20*/  STL [R1+0x1c8], R20 ;  /* 0x0001c81401007387 */ /* 0x0001e80000100800 */
[----:B0-----:R-:W2:Y:S04]  /*56d30*/  LDL.LU R20, [R1+0x2e30] ;  /* 0x002e300001147983 */ /* 0x001ea80000300800 */
[----:B------:R0:W-:Y:S04]  /*56d40*/  STL [R1+0x1b0], R21 ;  /* 0x0001b01501007387 */ /* 0x0001e80000100800 */
[----:B0-----:R-:W2:Y:S04]  /*56d50*/  LDL.LU R21, [R1+0x2e2c] ;  /* 0x002e2c0001157983 */ /* 0x001ea80000300800 */
[----:B------:R0:W-:Y:S01]  /*56d60*/  STL [R1+0x1c0], R18 ;  /* 0x0001c01201007387 */ /* 0x0001e20000100800 */
[----:B---3--:R-:W-:-:S03]  /*56d70*/  FSETP.GT.AND P1, PT, |R27|, 8.50705917302346158658e+37, PT ;  /* 0x7e8000001b00780b */ /* 0x008fc60003f24200 */
[----:B0-----:R-:W3:Y:S04]  /*56d80*/  LDL.LU R18, [R1+0x2e28] ;  /* 0x002e280001127983 */ /* 0x001ee80000300800 */
[----:B------:R0:W-:Y:S04]  /*56d90*/  STL [R1+0x1ac], R17 ;  /* 0x0001ac1101007387 */ /* 0x0001e80000100800 */
[----:B0-----:R-:W3:Y:S04]  /*56da0*/  LDL.LU R17, [R1+0x2e24] ;  /* 0x002e240001117983 */ /* 0x001ee80000300800 */
[----:B------:R0:W-:Y:S04]  /*56db0*/  STL [R1+0x1b8], R10 ;  /* 0x0001b80a01007387 */ /* 0x0001e80000100800 */
[----:B0-----:R-:W3:Y:S04]  /*56dc0*/  LDL.LU R10, [R1+0x2e20] ;  /* 0x002e2000010a7983 */ /* 0x001ee80000300800 */
[----:B------:R-:W3:Y:S04]  /*56dd0*/  LDL.LU R9, [R1+0x2e1c] ;  /* 0x002e1c0001097983 */ /* 0x000ee80000300800 */
[----:B------:R0:W-:Y:S04]  /*56de0*/  STL [R1+0x80], R29 ;  /* 0x0000801d01007387 */ /* 0x0001e80000100800 */
[----:B0-----:R-:W3:Y:S04]  /*56df0*/  LDL.LU R29, [R1+0xe4] ;  /* 0x0000e400011d7983 */ /* 0x001ee80000300800 */
[----:B------:R0:W-:Y:S04]  /*56e00*/  STL [R1+0x2de8], R27 ;  /* 0x002de81b01007387 */ /* 0x0001e80000100800 */
[----:B0-----:R-:W3:Y:S01]  /*56e10*/  LDL.LU R27, [R1+0xec] ;  /* 0x0000ec00011b7983 */ /* 0x001ee20000300800 */
[----:B----4-:R-:W-:Y:S01]  /*56e20*/  @P2 FMUL R6, R6, 0.25 ;  /* 0x3e80000006062820 */ /* 0x010fe20000400000 */
[----:B--2---:R-:W-:Y:S01]  /*56e30*/  @P2 FMUL R5, R5, 0.25 ;  /* 0x3e80000005052820 */ /* 0x004fe20000400000 */
[----:B------:R-:W-:Y:S01]  /*56e40*/  @P2 FMUL R2, R2, 0.25 ;  /* 0x3e80000002022820 */ /* 0x000fe20000400000 */
[----:B------:R-:W-:-:S02]  /*56e50*/  @P2 FMUL R0, R0, 0.25 ;  /* 0x3e80000000002820 */ /* 0x000fc40000400000 */
[----:B------:R0:W-:Y:S04]  /*56e60*/  STL [R1+0xfc], R6 ;  /* 0x0000fc0601007387 */ /* 0x0001e80000100800 */
[----:B0-----:R-:W2:Y:S04]  /*56e70*/  LDL.LU R6, [R1+0x2e18] ;  /* 0x002e180001067983 */ /* 0x001ea80000300800 */
[----:B------:R0:W-:Y:S04]  /*56e80*/  STL [R1+0xf8], R5 ;  /* 0x0000f80501007387 */ /* 0x0001e80000100800 */
[----:B0-----:R-:W4:Y:S04]  /*56e90*/  LDL.LU R5, [R1+0x2e14] ;  /* 0x002e140001057983 */ /* 0x001f280000300800 */
[----:B------:R0:W-:Y:S04]  /*56ea0*/  STL [R1+0xf4], R2 ;  /* 0x0000f40201007387 */ /* 0x0001e80000100800 */
[----:B0-----:R-:W4:Y:S04]  /*56eb0*/  LDL.LU R2, [R1+0x2e10] ;  /* 0x002e100001027983 */ /* 0x001f280000300800 */
[----:B------:R0:W-:Y:S04]  /*56ec0*/  STL [R1+0xf0], R0 ;  /* 0x0000f00001007387 */ /* 0x0001e80000100800 */
[----:B0-----:R-:W4:Y:S01]  /*56ed0*/  LDL.LU R0, [R1+0x2e0c] ;  /* 0x002e0c0001007983 */ /* 0x001f220000300800 */
[----:B---3--:R-:W-:-:S05]  /*56ee0*/  @P2 FMUL R27, R27, 0.25 ;  /* 0x3e8000001b1b2820 */ /* 0x008fca0000400000 */
        /* <DEDUP_REMOVED lines=45> */
[----:B------:R-:W-:-:S04]  /*571c0*/  @P2 FMUL R26, R26, 0.25 ;  /* 0x3e8000001a1a2820 */ /* 0x000fc80000400000 */
[----:B------:R-:W-:-:S04]  /*571d0*/  @!P3 FMUL R26, R26, 16777216 ;  /* 0x4b8000001a1ab820 */ /* 0x000fc80000400000 */
[----:B------:R-:W-:Y:S01]  /*571e0*/  FMUL R26, R28, R26 ;  /* 0x0000001a1c1a7220 */ /* 0x000fe20000400000 */
[----:B------:R-:W-:Y:S01]  /*571f0*/  @P2 FMUL R29, R29, 0.25 ;  /* 0x3e8000001d1d2820 */ /* 0x000fe20000400000 */
[----:B------:R-:W-:-:S03]  /*57200*/  @P2 FMUL R22, R22, 0.25 ;  /* 0x3e80000016162820 */ /* 0x000fc60000400000 */
[----:B------:R-:W-:Y:S01]  /*57210*/  @!P3 FMUL R29, R29, 16777216 ;  /* 0x4b8000001d1db820 */ /* 0x000fe20000400000 */
[----:B------:R-:W-:-:S03]  /*57220*/  @!P3 FMUL R22, R22, 16777216 ;  /* 0x4b8000001616b820 */ /* 0x000fc60000400000 */
[----:B------:R-:W-:Y:S01]  /*57230*/  FMUL R29, R28, R29 ;  /* 0x0000001d1c1d7220 */ /* 0x000fe20000400000 */
[----:B------:R-:W-:Y:S01]  /*57240*/  @P2 FMUL R23, R23, 0.25 ;  /* 0x3e80000017172820 */ /* 0x000fe20000400000 */
[----:B------:R-:W-:-:S03]  /*57250*/  @P2 FMUL R24, R24, 0.25 ;  /* 0x3e80000018182820 */ /* 0x000fc60000400000 */
[----:B------:R-:W-:Y:S01]  /*57260*/  @!P3 FMUL R23, R23, 16777216 ;  /* 0x4b8000001717b820 */ /* 0x000fe20000400000 */
[----:B------:R-:W-:Y:S01]  /*57270*/  @!P3 FMUL R24, R24, 16777216 ;  /* 0x4b8000001818b820 */ /* 0x000fe20000400000 */
        /* <DEDUP_REMOVED lines=15> */
[----:B------:R-:W-:Y:S01]  /*57370*/  @P2 FMUL R14, R14, 0.25 ;  /* 0x3e8000000e0e2820 */ /* 0x000fe20000400000 */
[----:B------:R-:W-:Y:S01]  /*57380*/  @!P3 FMUL R15, R15, 16777216 ;  /* 0x4b8000000f0fb820 */ /* 0x000fe20000400000 */
[----:B---3--:R-:W-:-:S05]  /*57390*/  FMUL R27, R28, R27 ;  /* 0x0000001b1c1b7220 */ /* 0x008fca0000400000 */
[----:B------:R0:W-:Y:S04]  /*573a0*/  STL [R1+0x210], R27 ;  /* 0x0002101b01007387 */ /* 0x0001e80000100800 */
[----:B0-----:R-:W3:Y:S04]  /*573b0*/  LDL.LU R27, [R1+0x2de8] ;  /* 0x002de800011b7983 */ /* 0x001ee80000300800 */
[----:B------:R0:W-:Y:S04]  /*573c0*/  STL [R1+0xf0], R26 ;  /* 0x0000f01a01007387 */ /* 0x0001e80000100800 */
[----:B0-----:R-:W3:Y:S04]  /*573d0*/  LDL.LU R26, [R1+0x2de4] ;  /* 0x002de400011a7983 */ /* 0x001ee80000300800 */
[----:B------:R0:W-:Y:S02]  /*573e0*/  STL [R1+0xfc], R29 ;  /* 0x0000fc1d01007387 */ /* 0x0001e40000100800 */
[----:B0-----:R-:W-:-:S02]  /*573f0*/  FMUL R29, R28, R22 ;  /* 0x000000161c1d7220 */ /* 0x001fc40000400000 */
[----:B------:R-:W3:Y:S04]  /*57400*/  LDL.LU R22, [R1+0x2de0] ;  /* 0x002de00001167983 */ /* 0x000ee80000300800 */
[----:B------:R0:W-:Y:S02]  /*57410*/  STL [R1+0xe8], R29 ;  /* 0x0000e81d01007387 */ /* 0x0001e40000100800 */
[C---:B0-----:R-:W-:Y:S02]  /*57420*/  FMUL R29, R28.reuse, R23 ;  /* 0x000000171c1d7220 */ /* 0x041fe40000400000 */
[----:B------:R-:W3:Y:S04]  /*57430*/  LDL.LU R23, [R1+0x2ddc] ;  /* 0x002ddc0001177983 */ /* 0x000ee80000300800 */
        /* <DEDUP_REMOVED lines=21> */
[----:B------:R0:W-:Y:S01]  /*57590*/  STL [R1+0xd0], R29 ;  /* 0x0000d01d01007387 */ /* 0x0001e20000100800 */
[----:B------:R-:W-:Y:S01]  /*575a0*/  @P2 FMUL R13, R13, 0.25 ;  /* 0x3e8000000d0d2820 */ /* 0x000fe20000400000 */
[----:B------:R-:W-:Y:S01]  /*575b0*/  @!P3 FMUL R14, R14, 16777216 ;  /* 0x4b8000000e0eb820 */ /* 0x000fe20000400000 */
[----:B0-----:R-:W-:Y:S02]  /*575c0*/  FMUL R29, R28, R12 ;  /* 0x0000000c1c1d7220 */ /* 0x001fe40000400000 */
[----:B------:R-:W3:Y:S01]  /*575d0*/  LDL.LU R12, [R1+0x2dbc] ;  /* 0x002dbc00010c7983 */ /* 0x000ee20000300800 */
[----:B------:R-:W-:-:S03]  /*575e0*/  @!P3 FMUL R13, R13, 16777216 ;  /* 0x4b8000000d0db820 */ /* 0x000fc60000400000 */
[----:B------:R0:W-:Y:S01]  /*575f0*/  STL [R1+0x78], R29 ;  /* 0x0000781d01007387 */ /* 0x0001e20000100800 */
[----:B------:R-:W-:Y:S01]  /*57600*/  @P2 FMUL R16, R16, 0.25 ;  /* 0x3e80000010102820 */ /* 0x000fe20000400000 */
[C---:B------:R-:W-:Y:S01]  /*57610*/  FMUL R14, R28.reuse, R14 ;  /* 0x0000000e1c0e7220 */ /* 0x040fe20000400000 */
[----:B0-----:R-:W-:Y:S02]  /*57620*/  FMUL R29, R28, R15 ;  /* 0x0000000f1c1d7220 */ /* 0x001fe40000400000 */
[----:B------:R-:W3:Y:S01]  /*57630*/  LDL.LU R15, [R1+0x2db8] ;  /* 0x002db800010f7983 */ /* 0x000ee20000300800 */
[----:B------:R-:W-:-:S03]  /*57640*/  @!P3 FMUL R16, R16, 16777216 ;  /* 0x4b8000001010b820 */ /* 0x000fc60000400000 */
[----:B------:R0:W-:Y:S01]  /*57650*/  STL [R1+0x74], R29 ;  /* 0x0000741d01007387 */ /* 0x0001e20000100800 */
[----:B------:R-:W-:Y:S01]  /*57660*/  @P2 FMUL R19, R19, 0.25 ;  /* 0x3e80000013132820 */ /* 0x000fe20000400000 */
[----:B0-----:R-:W-:Y:S02]  /*57670*/  FMUL R29, R28, R13 ;  /* 0x0000000d1c1d7220 */ /* 0x001fe40000400000 */
[----:B------:R-:W3:Y:S04]  /*57680*/  LDL.LU R13, [R1+0x110] ;  /* 0x00011000010d7983 */ /* 0x000ee80000300800 */
[----:B------:R0:W-:Y:S01]  /*57690*/  STL [R1+0x70], R14 ;  /* 0x0000700e01007387 */ /* 0x0001e20000100800 */
[----:B------:R-:W-:Y:S01]  /*576a0*/  @!P3 FMUL R19, R19, 16777216 ;  /* 0x4b8000001313b820 */ /* 0x000fe20000400000 */
[----:B------:R-:W-:-:S02]  /*576b0*/  @P2 FMUL R20, R20, 0.25 ;  /* 0x3e80000014142820 */ /* 0x000fc40000400000 */
[----:B0-----:R-:W3:Y:S04]  /*576c0*/  LDL.LU R14, [R1+0x104] ;  /* 0x00010400010e7983 */ /* 0x001ee80000300800 */
[----:B------:R0:W-:Y:S01]  /*576d0*/  STL [R1+0x6c], R29 ;  /* 0x00006c1d01007387 */ /* 0x0001e20000100800 */
[----:B------:R-:W-:Y:S01]  /*576e0*/  @!P3 FMUL R20, R20, 16777216 ;  /* 0x4b8000001414b820 */ /* 0x000fe20000400000 */
[----:B0-----:R-:W-:Y:S02]  /*576f0*/  FMUL R29, R28, R16 ;  /* 0x000000101c1d7220 */ /* 0x001fe40000400000 */
[----:B------:R-:W3:Y:S04]  /*57700*/  LDL.LU R16, [R1+0x2db4] ;  /* 0x002db40001107983 */ /* 0x000ee80000300800 */
[----:B------:R0:W-:Y:S01]  /*57710*/  STL [R1+0x64], R29 ;  /* 0x0000641d01007387 */ /* 0x0001e20000100800 */
[----:B------:R-:W-:Y:S01]  /*57720*/  @P2 FMUL R21, R21, 0.25 ;  /* 0x3e80000015152820 */ /* 0x000fe20000400000 */
[----:B------:R-:W-:Y:S01]  /*57730*/  @P2 FMUL R18, R18, 0.25 ;  /* 0x3e80000012122820 */ /* 0x000fe20000400000 */
[----:B------:R-:W-:Y:S01]  /*57740*/  @P2 FMUL R17, R17, 0.25 ;  /* 0x3e80000011112820 */ /* 0x000fe20000400000 */
[----:B0-----:R-:W-:-:S02]  /*57750*/  FMUL R29, R28, R19 ;  /* 0x000000131c1d7220 */ /* 0x001fc40000400000 */
[----:B------:R-:W3:Y:S01]  /*57760*/  LDL.LU R19, [R1+0x2db0] ;  /* 0x002db00001137983 */ /* 0x000ee20000300800 */
[----:B------:R-:W-:-:S03]  /*57770*/  @P2 FMUL R10, R10, 0.25 ;  /* 0x3e8000000a0a2820 */ /* 0x000fc60000400000 */
[----:B------:R0:W-:Y:S01]  /*57780*/  STL [R1+0x60], R29 ;  /* 0x0000601d01007387 */ /* 0x0001e20000100800 */
[----:B------:R-:W-:Y:S01]  /*57790*/  @P2 FMUL R9, R9, 0.25 ;  /* 0x3e80000009092820 */ /* 0x000fe20000400000 */
[----:B------:R-:W-:Y:S01]  /*577a0*/  @!P3 FMUL R21, R21, 16777216 ;  /* 0x4b8000001515b820 */ /* 0x000fe20000400000 */
[----:B--2---:R-:W-:Y:S01]  /*577b0*/  @P2 FMUL R6, R6, 0.25 ;  /* 0x3e80000006062820 */ /* 0x004fe20000400000 */
[----:B------:R-:W-:Y:S01]  /*577c0*/  @!P3 FMUL R18, R18, 16777216 ;  /* 0x4b8000001212b820 */ /* 0x000fe20000400000 */
[----:B----4-:R-:W-:Y:S01]  /*577d0*/  @P2 FMUL R5, R5, 0.25 ;  /* 0x3e80000005052820 */ /* 0x010fe20000400000 */
[----:B------:R-:W-:Y:S01]  /*577e0*/  @!P3 FMUL R17, R17, 16777216 ;  /* 0x4b8000001111b820 */ /* 0x000fe20000400000 */
[----:B0-----:R-:W-:Y:S01]  /*577f0*/  FMUL R29, R28, R20 ;  /* 0x000000141c1d7220 */ /* 0x001fe20000400000 */
[----:B------:R-:W-:Y:S01]  /*57800*/  @!P3 FMUL R10, R10, 16777216 ;  /* 0x4b8000000a0ab820 */ /* 0x000fe20000400000 */
[----:B------:R-:W2:Y:S01]  /*57810*/  LDL.LU R20, [R1+0x2dac] ;  /* 0x002dac0001147983 */ /* 0x000ea20000300800 */
[----:B------:R-:W-:Y:S01]  /*57820*/  @P2 FMUL R2, R2, 0.25 ;  /* 0x3e80000002022820 */ /* 0x000fe20000400000 */
[----:B------:R-:W-:-:S02]  /*57830*/  @!P3 FMUL R9, R9, 16777216 ;  /* 0x4b8000000909b820 */ /* 0x000fc40000400000 */
[----:B------:R0:W-:Y:S01]  /*57840*/  STL [R1+0x5c], R29 ;  /* 0x00005c1d01007387 */ /* 0x0001e20000100800 */
[----:B------:R-:W-:Y:S01]  /*57850*/  @!P3 FMUL R6, R6, 16777216 ;  /* 0x4b8000000606b820 */ /* 0x000fe20000400000 */
[----:B------:R-:W-:Y:S01]  /*57860*/  FMUL R18, R28, R18 ;  /* 0x000000121c127220 */ /* 0x000fe20000400000 */
[----:B------:R-:W-:Y:S01]  /*57870*/  @P2 FMUL R0, R0, 0.25 ;  /* 0x3e80000000002820 */ /* 0x000fe20000400000 */
[----:B------:R-:W-:Y:S01]  /*57880*/  @!P3 FMUL R5, R5, 16777216 ;  /* 0x4b8000000505b820 */ /* 0x000fe20000400000 */
[C---:B------:R-:W-:Y:S01]  /*57890*/  FMUL R17, R28.reuse, R17 ;  /* 0x000000111c117220 */ /* 0x040fe20000400000 */
[C---:B------:R-:W-:Y:S01]  /*578a0*/  FMUL R10, R28.reuse, R10 ;  /* 0x0000000a1c0a7220 */ /* 0x040fe20000400000 */
[----:B0-----:R-:W-:Y:S01]  /*578b0*/  FMUL R29, R28, R21 ;  /* 0x000000151c1d7220 */ /* 0x001fe20000400000 */
[----:B------:R-:W-:Y:S01]  /*578c0*/  @!P3 FMUL R2, R2, 16777216 ;  /* 0x4b8000000202b820 */ /* 0x000fe20000400000 */
[----:B------:R-:W4:Y:S01]  /*578d0*/  LDL.LU R21, [R1+0x2da8] ;  /* 0x002da80001157983 */ /* 0x000f220000300800 */
[C---:B------:R-:W-:Y:S01]  /*578e0*/  FMUL R9, R28.reuse, R9 ;  /* 0x000000091c097220 */ /* 0x040fe20000400000 */
[----:B------:R-:W-:Y:S01]  /*578f0*/  FMUL R6, R28, R6 ;  /* 0x000000061c067220 */ /* 0x000fe20000400000 */
[----:B------:R-:W-:Y:S01]  /*57900*/  @!P3 FMUL R0, R0, 16777216 ;  /* 0x4b8000000000b820 */ /* 0x000fe20000400000 */
[----:B------:R-:W-:Y:S01]  /*57910*/  STL [R1+0x58], R29 ;  /* 0x0000581d01007387 */ /* 0x000fe20000100800 */
[C---:B------:R-:W-:Y:S01]  /*57920*/  FMUL R5, R28.reuse, R5 ;  /* 0x000000051c057220 */ /* 0x040fe20000400000 */
[----:B------:R-:W-:-:S02]  /*57930*/  FMUL R2, R28, R2 ;  /* 0x000000021c027220 */ /* 0x000fc40000400000 */
[----:B------:R-:W-:Y:S01]  /*57940*/  STL [R1+0x54], R18 ;  /* 0x0000541201007387 */ /* 0x000fe20000100800 */
[----:B------:R-:W-:-:S03]  /*57950*/  FMUL R0, R28, R0 ;  /* 0x000000001c007220 */ /* 0x000fc60000400000 */
[----:B------:R0:W-:Y:S04]  /*57960*/  STL [R1+0x50], R17 ;  /* 0x0000501101007387 */ /* 0x0001e80000100800 */
[----:B------:R-:W-:Y:S04]  /*57970*/  STL [R1+0x4c], R10 ;  /* 0x00004c0a01007387 */ /* 0x000fe80000100800 */
[----:B------:R-:W-:Y:S04]  /*57980*/  STL [R1+0x48], R9 ;  /* 0x0000480901007387 */ /* 0x000fe80000100800 */
[----:B------:R-:W-:Y:S04]  /*57990*/  STL [R1+0x44], R6 ;  /* 0x0000440601007387 */ /* 0x000fe80000100800 */
[----:B------:R-:W-:Y:S04]  /*579a0*/  STL [R1+0x40], R5 ;  /* 0x0000400501007387 */ /* 0x000fe80000100800 */
[----:B------:R-:W2:Y:S04]  /*579b0*/  LDL.LU R28, [R1+0x100] ;  /* 0x00010000011c7983 */ /* 0x000ea80000300800 */
[----:B------:R-:W-:Y:S04]  /*579c0*/  STL [R1+0x3c], R2 ;  /* 0x00003c0201007387 */ /* 0x000fe80000100800 */
[----:B0-----:R-:W4:Y:S04]  /*579d0*/  LDL.LU R17, [R1+0x148] ;  /* 0x0001480001117983 */ /* 0x001f280000300800 */
[----:B------:R0:W-:Y:S04]  /*579e0*/  STL [R1+0x38], R0 ;  /* 0x0000380001007387 */ /* 0x0001e80000100800 */
[----:B------:R-:W4:Y:S04]  /*579f0*/  LDL.LU R18, [R1+0x150] ;  /* 0x0001500001127983 */ /* 0x000f280000300800 */
[----:B0-----:R-:W4:Y:S04]  /*57a00*/  LDL.LU R0, [R1+0x158] ;  /* 0x0001580001007983 */ /* 0x001f280000300800 */
[----:B------:R-:W4:Y:S04]  /*57a10*/  LDL.LU R2, [R1+0x160] ;  /* 0x0001600001027983 */ /* 0x000f280000300800 */
[----:B------:R-:W4:Y:S04]  /*57a20*/  LDL.LU R29, [R1+0x168] ;  /* 0x00016800011d7983 */ /* 0x000f280000300800 */
[----:B------:R-:W4:Y:S01]  /*57a30*/  LDL.LU R5, [R1+0x170] ;  /* 0x0001700001057983 */ /* 0x000f220000300800 */
[----:B---3--:R-:W-:-:S03]  /*57a40*/  FSETP.GT.AND P2, PT, |R26|, 8.50705917302346158658e+37, PT ;  /* 0x7e8000001a00780b */ /* 0x008fc60003f44200 */
[----:B------:R-:W3:Y:S04]  /*57a50*/  LDL.LU R6, [R1+0x178] ;  /* 0x0001780001067983 */ /* 0x000ee80000300800 */
[----:B------:R-:W3:Y:S04]  /*57a60*/  LDL.LU R9, [R1+0x17c] ;  /* 0x00017c0001097983 */ /* 0x000ee80000300800 */
[----:B------:R-:W3:Y:S04]  /*57a70*/  LDL.LU R10, [R1+0x184] ;  /* 0x00018400010a7983 */ /* 0x000ee80000300800 */
[----:B------:R0:W-:Y:S04]  /*57a80*/  STL [R1+0x2d74], R26 ;  /* 0x002d741a01007387 */ /* 0x0001e80000100800 */
[----:B0-----:R-:W2:Y:S01]  /*57a90*/  LDL.LU R26, [R1+0x114] ;  /* 0x00011400011a7983 */ /* 0x001ea20000300800 */
[----:B------:R-:W-:Y:S01]  /*57aa0*/  @P1 FMUL R22, R22, 0.25 ;  /* 0x3e80000016161820 */ /* 0x000fe20000400000 */
[----:B------:R-:W-:Y:S01]  /*57ab0*/  @P1 FMUL R23, R23, 0.25 ;  /* 0x3e80000017171820 */ /* 0x000fe20000400000 */
[----:B------:R-:W-:Y:S01]  /*57ac0*/  @P1 FMUL R24, R24, 0.25 ;  /* 0x3e80000018181820 */ /* 0x000fe20000400000 */
[----:B------:R-:W-:-:S02]  /*57ad0*/  @P1 FMUL R25, R25, 0.25 ;  /* 0x3e80000019191820 */ /* 0x000fc40000400000 */
[----:B------:R0:W-:Y:S04]  /*57ae0*/  STL [R1+0x130], R22 ;  /* 0x0001301601007387 */ /* 0x0001e80000100800 */
[----:B0-----:R-:W3:Y:S04]  /*57af0*/  LDL.LU R22, [R1+0x2da4] ;  /* 0x002da40001167983 */ /* 0x001ee80000300800 */
[----:B------:R0:W-:Y:S04]  /*57b00*/  STL [R1+0x12c], R23 ;  /* 0x00012c1701007387 */ /* 0x0001e80000100800 */
[----:B0-----:R-:W3:Y:S04]  /*57b10*/  LDL.LU R23, [R1+0x2da0] ;  /* 0x002da00001177983 */ /* 0x001ee80000300800 */
[----:B------:R0:W-:Y:S04]  /*57b20*/  STL [R1+0x124], R24 ;  /* 0x0001241801007387 */ /* 0x0001e80000100800 */
[----:B0-----:R-:W3:Y:S04]  /*57b30*/  LDL.LU R24, [R1+0x2d9c] ;  /* 0x002d9c0001187983 */ /* 0x001ee80000300800 */
[----:B------:R0:W-:Y:S04]  /*57b40*/  STL [R1+0x120], R25 ;  /* 0x0001201901007387 */ /* 0x0001e80000100800 */
[----:B0-----:R-:W3:Y:S01]  /*57b50*/  LDL.LU R25, [R1+0x2d98] ;  /* 0x002d980001197983 */ /* 0x001ee20000300800 */
[----:B--2---:R-:W-:-:S05]  /*57b60*/  @P1 FMUL R26, R26, 0.25 ;  /* 0x3e8000001a1a1820 */ /* 0x004fca0000400000 */
[----:B------:R0:W-:Y:S04]  /*57b70*/  STL [R1+0x2d88], R26 ;  /* 0x002d881a01007387 */ /* 0x0001e80000100800 */
[----:B0-----:R-:W2:Y:S04]  /*57b80*/  LDL R26, [R1+0x120] ;  /* 0x00012000011a7983 */ /* 0x001ea80000100800 */
[----:B--2---:R0:W-:Y:S04]  /*57b90*/  STL [R1+0x2d8c], R26 ;  /* 0x002d8c1a01007387 */ /* 0x0041e80000100800 */
[----:B0-----:R-:W2:Y:S04]  /*57ba0*/  LDL R26, [R1+0x124] ;  /* 0x00012400011a7983 */ /* 0x001ea80000100800 */
[----:B--2---:R0:W-:Y:S04]  /*57bb0*/  STL [R1+0x2d90], R26 ;  /* 0x002d901a01007387 */ /* 0x0041e80000100800 */
[----:B0-----:R-:W2:Y:S01]  /*57bc0*/  LDL R26, [R1+0x12c] ;  /* 0x00012c00011a7983 */ /* 0x001ea20000100800 */
[----:B------:R-:W-:-:S03]  /*57bd0*/  FSETP.GEU.AND P3, PT, |R27|, 1.175494350822287508e-38, PT ;  /* 0x008000001b00780b */ /* 0x000fc60003f6e200 */
[----:B--2---:R0:W-:Y:S04]  /*57be0*/  STL [R1+0x2d94], R26 ;  /* 0x002d941a01007387 */ /* 0x0041e80000100800 */
[----:B0-----:R-:W2:Y:S06]  /*57bf0*/  LDL R26, [R1+0x130] ;  /* 0x00013000011a7983 */ /* 0x001eac0000100800 */
[----:B--2---:R-:W-:-:S05]  /*57c00*/  @!P3 FMUL R26, R26, 16777216 ;  /* 0x4b8000001a1ab820 */ /* 0x004fca0000400000 */
[----:B------:R0:W-:Y:S04]  /*57c10*/  @!P3 STL [R1+0x130], R26 ;  /* 0x0001301a0100b387 */ /* 0x0001e80000100800 */
[----:B0-----:R-:W2:Y:S02]  /*57c20*/  LDL.LU R26, [R1+0x2d94] ;  /* 0x002d9400011a7983 */ /* 0x001ea40000300800 */
        /* <DEDUP_REMOVED lines=10> */
[----:B------:R0:W-:Y:S04]  /*57cd0*/  STL [R1+0x2d78], R26 ;  /* 0x002d781a01007387 */ /* 0x0001e80000100800 */
[----:B0-----:R-:W2:Y:S04]  /*57ce0*/  LDL.LU R26, [R1+0x120] ;  /* 0x00012000011a7983 */ /* 0x001ea80000300800 */
[----:B--2---:R0:W-:Y:S04]  /*57cf0*/  STL [R1+0x2d7c], R26 ;  /* 0x002d7c1a01007387 */ /* 0x0041e80000100800 */
[----:B0-----:R-:W2:Y:S04]  /*57d00*/  LDL.LU R26, [R1+0x124] ;  /* 0x00012400011a7983 */ /* 0x001ea80000300800 */
[----:B--2---:R0:W-:Y:S04]  /*57d10*/  STL [R1+0x2d80], R26 ;  /* 0x002d801a01007387 */ /* 0x0041e80000100800 */
[----:B0-----:R-:W2:Y:S01]  /*57d20*/  LDL.LU R26, [R1+0x12c] ;  /* 0x00012c00011a7983 */ /* 0x001ea20000300800 */
[----:B------:R-:W-:-:S04]  /*57d30*/  @P1 FMUL R27, R27, 0.25 ;  /* 0x3e8000001b1b1820 */ /* 0x000fc80000400000 */
[----:B------:R-:W-:-:S06]  /*57d40*/  @!P3 FMUL R27, R27, 16777216 ;  /* 0x4b8000001b1bb820 */ /* 0x000fcc0000400000 */
[----:B------:R-:W0:Y:S01]  /*57d50*/  MUFU.RCP R27, R27 ;  /* 0x0000001b001b7308 */ /* 0x000e220000001000 */
[----:B--2---:R1:W-:Y:S04]  /*57d60*/  STL [R1+0x2d84], R26 ;  /* 0x002d841a01007387 */ /* 0x0043e80000100800 */
[----:B-1----:R-:W0:Y:S02]  /*57d70*/  LDL.LU R26, [R1+0x130] ;  /* 0x00013000011a7983 */ /* 0x002e240000300800 */
[----:B0-----:R-:W-:-:S05]  /*57d80*/  FMUL R26, R27, R26 ;  /* 0x0000001a1b1a7220 */ /* 0x001fca0000400000 */
[----:B------:R0:W-:Y:S04]  /*57d90*/  STL [R1+0xcc], R26 ;  /* 0x0000cc1a01007387 */ /* 0x0001e80000100800 */
[----:B0-----:R-:W2:Y:S02]  /*57da0*/  LDL.LU R26, [R1+0x2d84] ;  /* 0x002d8400011a7983 */ /* 0x001ea40000300800 */
[----:B--2---:R-:W-:-:S05]  /*57db0*/  FMUL R26, R27, R26 ;  /* 0x0000001a1b1a7220 */ /* 0x004fca0000400000 */
[----:B------:R0:W-:Y:S04]  /*57dc0*/  STL [R1+0xc8], R26 ;  /* 0x0000c81a01007387 */ /* 0x0001e80000100800 */
[----:B0-----:R-:W2:Y:S02]  /*57dd0*/  LDL.LU R26, [R1+0x2d80] ;  /* 0x002d8000011a7983 */ /* 0x001ea40000300800 */
[----:B--2---:R-:W-:-:S05]  /*57de0*/  FMUL R26, R27, R26 ;  /* 0x0000001a1b1a7220 */ /* 0x004fca0000400000 */
[----:B------:R0:W-:Y:S04]  /*57df0*/  STL [R1+0xc4], R26 ;  /* 0x0000c41a01007387 */ /* 0x0001e80000100800 */
[----:B0-----:R-:W2:Y:S02]  /*57e00*/  LDL.LU R26, [R1+0x2d7c] ;  /* 0x002d7c00011a7983 */ /* 0x001ea40000300800 */
[----:B--2---:R-:W-:-:S05]  /*57e10*/  FMUL R26, R27, R26 ;  /* 0x0000001a1b1a7220 */ /* 0x004fca0000400000 */
[----:B------:R0:W-:Y:S04]  /*57e20*/  STL [R1+0xc0], R26 ;  /* 0x0000c01a01007387 */ /* 0x0001e80000100800 */
[----:B0-----:R-:W2:Y:S01]  /*57e30*/  LDL.LU R26, [R1+0x2d78] ;  /* 0x002d7800011a7983 */ /* 0x001ea20000300800 */
[----:B------:R-:W-:Y:S01]  /*57e40*/  @P1 FMUL R13, R13, 0.25 ;  /* 0x3e8000000d0d1820 */ /* 0x000fe20000400000 */
[----:B------:R-:W-:Y:S01]  /*57e50*/  @P1 FMUL R14, R14, 0.25 ;  /* 0x3e8000000e0e1820 */ /* 0x000fe20000400000 */
[----:B------:R-:W-:Y:S02]  /*57e60*/  @P1 FMUL R28, R28, 0.25 ;  /* 0x3e8000001c1c1820 */ /* 0x000fe40000400000 */
[----:B------:R-:W-:Y:S01]  /*57e70*/  @!P3 FMUL R13, R13, 16777216 ;  /* 0x4b8000000d0db820 */ /* 0x000fe20000400000 */
[----:B------:R-:W-:Y:S01]  /*57e80*/  @!P3 FMUL R14, R14, 16777216 ;  /* 0x4b8000000e0eb820 */ /* 0x000fe20000400000 */
[----:B------:R-:W-:-:S02]  /*57e90*/  @!P3 FMUL R28, R28, 16777216 ;  /* 0x4b8000001c1cb820 */ /* 0x000fc40000400000 */
[----:B------:R-:W-:Y:S01]  /*57ea0*/  FMUL R13, R27, R13 ;  /* 0x0000000d1b0d7220 */ /* 0x000fe20000400000 */
[----:B------:R-:W-:Y:S01]  /*57eb0*/  @P1 FMUL R3, R3, 0.25 ;  /* 0x3e80000003031820 */ /* 0x000fe20000400000 */
[C---:B------:R-:W-:Y:S01]  /*57ec0*/  FMUL R14, R27.reuse, R14 ;  /* 0x0000000e1b0e7220 */ /* 0x040fe20000400000 */
[----:B------:R-:W-:Y:S01]  /*57ed0*/  @P1 FMUL R4, R4, 0.25 ;  /* 0x3e80000004041820 */ /* 0x000fe20000400000 */
[----:B------:R-:W-:Y:S01]  /*57ee0*/  FMUL R28, R27, R28 ;  /* 0x0000001c1b1c7220 */ /* 0x000fe20000400000 */
[----:B------:R-:W-:Y:S01]  /*57ef0*/  @P1 FMUL R7, R7, 0.25 ;  /* 0x3e80000007071820 */ /* 0x000fe20000400000 */
[----:B------:R-:W-:Y:S01]  /*57f00*/  @!P3 FMUL R3, R3, 16777216 ;  /* 0x4b8000000303b820 */ /* 0x000fe20000400000 */
[----:B------:R-:W-:Y:S01]  /*57f10*/  @!P3 FMUL R4, R4, 16777216 ;  /* 0x4b8000000404b820 */ /* 0x000fe20000400000 */
[----:B------:R-:W-:Y:S01]  /*57f20*/  @P1 FMUL R8, R8, 0.25 ;  /* 0x3e80000008081820 */ /* 0x000fe20000400000 */
[----:B------:R-:W-:Y:S01]  /*57f30*/  @P1 FMUL R11, R11, 0.25 ;  /* 0x3e8000000b0b1820 */ /* 0x000fe20000400000 */
[----:B------:R-:W-:Y:S01]  /*57f40*/  @!P3 FMUL R7, R7, 16777216 ;  /* 0x4b8000000707b820 */ /* 0x000fe20000400000 */
[----:B------:R-:W-:Y:S01]  /*57f50*/  @P1 FMUL R12, R12, 0.25 ;  /* 0x3e8000000c0c1820 */ /* 0x000fe20000400000 */
[----:B------:R-:W-:Y:S01]  /*57f60*/  FMUL R4, R27, R4 ;  /* 0x000000041b047220 */ /* 0x000fe20000400000 */
[----:B------:R-:W-:Y:S01]  /*57f70*/  @!P3 FMUL R8, R8, 16777216 ;  /* 0x4b8000000808b820 */ /* 0x000fe20000400000 */
[----:B------:R-:W-:Y:S01]  /*57f80*/  @!P3 FMUL R11, R11, 16777216 ;  /* 0x4b8000000b0bb820 */ /* 0x000fe20000400000 */
[----:B------:R-:W-:Y:S01]  /*57f90*/  @P1 FMUL R15, R15, 0.25 ;  /* 0x3e8000000f0f1820 */ /* 0x000fe20000400000 */
[----:B------:R-:W-:Y:S01]  /*57fa0*/  @P1 FMUL R16, R16, 0.25 ;  /* 0x3e80000010101820 */ /* 0x000fe20000400000 */
[----:B------:R-:W-:Y:S01]  /*57fb0*/  @!P3 FMUL R12, R12, 16777216 ;  /* 0x4b8000000c0cb820 */ /* 0x000fe20000400000 */
[----:B------:R-:W-:Y:S01]  /*57fc0*/  @P1 FMUL R19, R19, 0.25 ;  /* 0x3e80000013131820 */ /* 0x000fe20000400000 */
[----:B------:R-:W-:Y:S01]  /*57fd0*/  @!P3 FMUL R15, R15, 16777216 ;  /* 0x4b8000000f0fb820 */ /* 0x000fe20000400000 */
[----:B------:R-:W-:Y:S01]  /*57fe0*/  @!P3 FMUL R16, R16, 16777216 ;  /* 0x4b8000001010b820 */ /* 0x000fe20000400000 */
[----:B------:R-:W-:Y:S01]  /*57ff0*/  @P1 FMUL R20, R20, 0.25 ;  /* 0x3e80000014141820 */ /* 0x000fe20000400000 */
[----:B----4-:R-:W-:Y:S01]  /*58000*/  @P1 FMUL R21, R21, 0.25 ;  /* 0x3e80000015151820 */ /* 0x010fe20000400000 */
[----:B------:R-:W-:Y:S01]  /*58010*/  @!P3 FMUL R19, R19, 16777216 ;  /* 0x4b8000001313b820 */ /* 0x000fe20000400000 */
[----:B---3--:R-:W-:Y:S01]  /*58020*/  @P1 FMUL R23, R23, 0.25 ;  /* 0x3e80000017171820 */ /* 0x008fe20000400000 */
[----:B------:R-:W-:Y:S01]  /*58030*/  @P1 FMUL R22, R22, 0.25 ;  /* 0x3e80000016161820 */ /* 0x000fe20000400000 */
[----:B------:R-:W-:Y:S01]  /*58040*/  @P1 FMUL R24, R24, 0.25 ;  /* 0x3e80000018181820 */ /* 0x000fe20000400000 */
[----:B------:R-:W-:Y:S01]  /*58050*/  @!P3 FMUL R20, R20, 16777216 ;  /* 0x4b8000001414b820 */ /* 0x000fe20000400000 */
[----:B------:R-:W-:Y:S01]  /*58060*/  @P1 FMUL R25, R25, 0.25 ;  /* 0x3e80000019191820 */ /* 0x000fe20000400000 */
[----:B------:R-:W-:Y:S01]  /*58070*/  @!P3 FMUL R21, R21, 16777216 ;  /* 0x4b8000001515b820 */ /* 0x000fe20000400000 */
[----:B------:R-:W-:Y:S01]  /*58080*/  @!P3 FMUL R23, R23, 16777216 ;  /* 0x4b8000001717b820 */ /* 0x000fe20000400000 */
[----:B------:R-:W-:Y:S01]  /*58090*/  @P1 FMUL R17, R17, 0.25 ;  /* 0x3e80000011111820 */ /* 0x000fe20000400000 */
[----:B------:R-:W-:Y:S01]  /*580a0*/  @!P3 FMUL R22, R22, 16777216 ;  /* 0x4b8000001616b820 */ /* 0x000fe20000400000 */
        /* <DEDUP_REMOVED lines=11> */
[----:B------:R-:W-:Y:S01]  /*58160*/  @P1 FMUL R5, R5, 0.25 ;  /* 0x3e80000005051820 */ /* 0x000fe20000400000 */
[----:B------:R-:W-:Y:S01]  /*58170*/  @!P3 FMUL R2, R2, 16777216 ;  /* 0x4b8000000202b820 */ /* 0x000fe20000400000 */
[----:B------:R-:W-:Y:S01]  /*58180*/  @P1 FMUL R6, R6, 0.25 ;  /* 0x3e80000006061820 */ /* 0x000fe20000400000 */
[----:B------:R-:W-:Y:S01]  /*58190*/  @!P3 FMUL R29, R29, 16777216 ;  /* 0x4b8000001d1db820 */ /* 0x000fe20000400000 */
[----:B------:R-:W-:Y:S01]  /*581a0*/  @!P3 FMUL R5, R5, 16777216 ;  /* 0x4b8000000505b820 */ /* 0x000fe20000400000 */
[----:B------:R-:W-:Y:S01]  /*581b0*/  @P1 FMUL R9, R9, 0.25 ;  /* 0x3e80000009091820 */ /* 0x000fe20000400000 */
[----:B------:R-:W-:-:S03]  /*581c0*/  @!P3 FMUL R6, R6, 16777216 ;  /* 0x4b8000000606b820 */ /* 0x000fc60000400000 */
[----:B------:R-:W-:Y:S01]  /*581d0*/  @!P3 FMUL R9, R9, 16777216 ;  /* 0x4b8000000909b820 */ /* 0x000fe20000400000 */
[----:B------:R-:W-:-:S04]  /*581e0*/  @P1 FMUL R10, R10, 0.25 ;  /* 0x3e8000000a0a1820 */ /* 0x000fc80000400000 */
[----:B------:R-:W-:Y:S01]  /*581f0*/  @!P3 FMUL R10, R10, 16777216 ;  /* 0x4b8000000a0ab820 */ /* 0x000fe20000400000 */
[----:B--2---:R-:W-:-:S05]  /*58200*/  FMUL R26, R27, R26 ;  /* 0x0000001a1b1a7220 */ /* 0x004fca0000400000 */
[----:B------:R0:W-:Y:S04]  /*58210*/  STL [R1+0xbc], R26 ;  /* 0x0000bc1a01007387 */ /* 0x0001e80000100800 */
[----:B0-----:R-:W2:Y:S04]  /*58220*/  LDL.LU R26, [R1+0x2d74] ;  /* 0x002d7400011a7983 */ /* 0x001ea80000300800 */
[----:B------:R0:W-:Y:S04]  /*58230*/  STL [R1+0xb4], R13 ;  /* 0x0000b40d01007387 */ /* 0x0001e80000100800 */
[----:B0-----:R-:W3:Y:S04]  /*58240*/  LDL.LU R13, [R1+0x2d70] ;  /* 0x002d7000010d7983 */ /* 0x001ee80000300800 */
[----:B------:R0:W-:Y:S04]  /*58250*/  STL [R1+0xb8], R14 ;  /* 0x0000b80e01007387 */ /* 0x0001e80000100800 */
[----:B0-----:R-:W4:Y:S04]  /*58260*/  LDL.LU R14, [R1+0x2d6c] ;  /* 0x002d6c00010e7983 */ /* 0x001f280000300800 */
[----:B------:R0:W-:Y:S02]  /*58270*/  STL [R1+0xb0], R28 ;  /* 0x0000b01c01007387 */ /* 0x0001e40000100800 */
[C---:B0-----:R-:W-:Y:S01]  /*58280*/  FMUL R28, R27.reuse, R3 ;  /* 0x000000031b1c7220 */ /* 0x041fe20000400000 */
[C---:B------:R-:W-:Y:S01]  /*58290*/  FMUL R3, R27.reuse, R7 ;  /* 0x000000071b037220 */ /* 0x040fe20000400000 */
[----:B------:R-:W-:-:S03]  /*582a0*/  FMUL R7, R27, R8 ;  /* 0x000000081b077220 */ /* 0x000fc60000400000 */
[----:B------:R-:W-:Y:S04]  /*582b0*/  STL [R1+0xac], R28 ;  /* 0x0000ac1c01007387 */ /* 0x000fe80000100800 */
[----:B------:R0:W-:Y:S04]  /*582c0*/  STL [R1+0xa8], R4 ;  /* 0x0000a80401007387 */ /* 0x0001e80000100800 */
[----:B------:R1:W-:Y:S01]  /*582d0*/  STL [R1+0xa4], R3 ;  /* 0x0000a40301007387 */ /* 0x0003e20000100800 */
[----:B0-----:R-:W-:-:S03]  /*582e0*/  FMUL R4, R27, R11 ;  /* 0x0000000b1b047220 */ /* 0x001fc60000400000 */
[----:B------:R0:W-:Y:S01]  /*582f0*/  STL [R1+0xa0], R7 ;  /* 0x0000a00701007387 */ /* 0x0001e20000100800 */
[----:B-1----:R-:W-:-:S03]  /*58300*/  FMUL R3, R27, R12 ;  /* 0x0000000c1b037220 */ /* 0x002fc60000400000 */
[----:B------:R1:W-:Y:S04]  /*58310*/  STL [R1+0x9c], R4 ;  /* 0x00009c0401007387 */ /* 0x0003e80000100800 */
[----:B------:R1:W-:Y:S01]  /*58320*/  STL [R1+0x98], R3 ;  /* 0x0000980301007387 */ /* 0x0003e20000100800 */
[C---:B0-----:R-:W-:Y:S01]  /*58330*/  FMUL R7, R27.reuse, R15 ;  /* 0x0000000f1b077220 */ /* 0x041fe20000400000 */
[----:B-1----:R-:W-:-:S04]  /*58340*/  FMUL R4, R27, R16 ;  /* 0x000000101b047220 */ /* 0x002fc80000400000 */
[----:B------:R0:W-:Y:S01]  /*58350*/  STL [R1+0x94], R7 ;  /* 0x0000940701007387 */ /* 0x0001e20000100800 */
[----:B------:R-:W-:-:S03]  /*58360*/  FMUL R3, R27, R19 ;  /* 0x000000131b037220 */ /* 0x000fc60000400000 */
[----:B------:R1:W-:Y:S01]  /*58370*/  STL [R1+0x90], R4 ;  /* 0x0000900401007387 */ /* 0x0003e20000100800 */
[----:B------:R-:W-:-:S03]  /*58380*/  FMUL R28, R27, R23 ;  /* 0x000000171b1c7220 */ /* 0x000fc60000400000 */
[----:B------:R1:W-:Y:S01]  /*58390*/  STL [R1+0x2c], R3 ;  /* 0x00002c0301007387 */ /* 0x0003e20000100800 */
[C---:B0-----:R-:W-:Y:S01]  /*583a0*/  FMUL R7, R27.reuse, R20 ;  /* 0x000000141b077220 */ /* 0x041fe20000400000 */
[----:B-1----:R-:W-:-:S04]  /*583b0*/  FMUL R4, R27, R21 ;  /* 0x000000151b047220 */ /* 0x002fc80000400000 */
[----:B------:R-:W-:Y:S01]  /*583c0*/  STL [R1+0x24], R7 ;  /* 0x0000240701007387 */ /* 0x000fe20000100800 */
[----:B------:R-:W-:-:S03]  /*583d0*/  FMUL R3, R27, R22 ;  /* 0x000000161b037220 */ /* 0x000fc60000400000 */
[----:B------:R-:W-:Y:S01]  /*583e0*/  STL [R1+0x20], R4 ;  /* 0x0000200401007387 */ /* 0x000fe20000100800 */
[C---:B------:R-:W-:Y:S01]  /*583f0*/  FMUL R23, R27.reuse, R17 ;  /* 0x000000111b177220 */ /* 0x040fe20000400000 */
[C---:B------:R-:W-:Y:S02]  /*58400*/  FMUL R22, R27.reuse, R18 ;  /* 0x000000121b167220 */ /* 0x040fe40000400000 */
[----:B------:R-:W-:Y:S04]  /*58410*/  STL [R1+0x2cec], R28 ;  /* 0x002cec1c01007387 */ /* 0x000fe80000100800 */
[----:B------:R0:W-:Y:S04]  /*58420*/  STL [R1+0x18], R3 ;  /* 0x0000180301007387 */ /* 0x0001e80000100800 */
[----:B------:R-:W-:Y:S01]  /*58430*/  STL [R1+0x2cf0], R24 ;  /* 0x002cf01801007387 */ /* 0x000fe20000100800 */
[----:B------:R-:W-:-:S03]  /*58440*/  FMUL R21, R27, R2 ;  /* 0x000000021b157220 */ /* 0x000fc60000400000 */
[----:B------:R1:W-:Y:S01]  /*58450*/  STL [R1+0x2cf4], R25 ;  /* 0x002cf41901007387 */ /* 0x0003e20000100800 */
[----:B0-----:R-:W-:-:S03]  /*58460*/  FMUL R3, R27, R0 ;  /* 0x000000001b037220 */ /* 0x001fc60000400000 */
[----:B------:R-:W2:Y:S01]  /*58470*/  LDL.LU R17, [R1+0x2d68] ;  /* 0x002d680001117983 */ /* 0x000ea20000300800 */
[----:B------:R-:W-:-:S03]  /*58480*/  FMUL R7, R27, R29 ;  /* 0x0000001d1b077220 */ /* 0x000fc60000400000 */
[----:B------:R-:W-:Y:S04]  /*58490*/  STL [R1+0x2cf8], R23 ;  /* 0x002cf81701007387 */ /* 0x000fe80000100800 */
[----:B------:R-:W2:Y:S01]  /*584a0*/  LDL.LU R18, [R1+0x2d64] ;  /* 0x002d640001127983 */ /* 0x000ea20000300800 */
[----:B------:R-:W-:-:S03]  /*584b0*/  FMUL R16, R27, R5 ;  /* 0x000000051b107220 */ /* 0x000fc60000400000 */
[----:B------:R-:W-:Y:S04]  /*584c0*/  STL [R1+0x2cfc], R22 ;  /* 0x002cfc1601007387 */ /* 0x000fe80000100800 */
[----:B------:R-:W2:Y:S01]  /*584d0*/  LDL.LU R0, [R1+0x2d60] ;  /* 0x002d600001007983 */ /* 0x000ea20000300800 */
[----:B------:R-:W-:-:S03]  /*584e0*/  FMUL R12, R27, R6 ;  /* 0x000000061b0c7220 */ /* 0x000fc60000400000 */
[----:B------:R-:W-:Y:S04]  /*584f0*/  STL [R1+0x2d00], R3 ;  /* 0x002d000301007387 */ /* 0x000fe80000100800 */
[----:B------:R-:W2:Y:S04]  /*58500*/  LDL.LU R2, [R1+0x2d5c] ;  /* 0x002d5c0001027983 */ /* 0x000ea80000300800 */
[----:B------:R-:W-:Y:S04]  /*58510*/  STL [R1+0x2d04], R21 ;  /* 0x002d041501007387 */ /* 0x000fe80000100800 */
[----:B------:R-:W2:Y:S04]  /*58520*/  LDL.LU R29, [R1+0x108] ;  /* 0x00010800011d7983 */ /* 0x000ea80000300800 */
[----:B------:R-:W-:Y:S01]  /*58530*/  STL [R1+0x2d08], R7 ;  /* 0x002d080701007387 */ /* 0x000fe20000100800 */
[----:B------:R-:W-:-:S03]  /*58540*/  FMUL R11, R27, R9 ;  /* 0x000000091b0b7220 */ /* 0x000fc60000400000 */
[----:B------:R-:W2:Y:S04]  /*58550*/  LDL.LU R5, [R1+0x2d58] ;  /* 0x002d580001057983 */ /* 0x000ea80000300800 */
[----:B------:R-:W-:Y:S04]  /*58560*/  STL [R1+0x2d0c], R16 ;  /* 0x002d0c1001007387 */ /* 0x000fe80000100800 */
[----:B------:R-:W2:Y:S04]  /*58570*/  LDL.LU R6, [R1+0x2d54] ;  /* 0x002d540001067983 */ /* 0x000ea80000300800 */
[----:B------:R-:W-:Y:S04]  /*58580*/  STL [R1+0x2d10], R12 ;  /* 0x002d100c01007387 */ /* 0x000fe80000100800 */
[----:B-1----:R-:W2:Y:S04]  /*58590*/  LDL.LU R25, [R1+0x190] ;  /* 0x0001900001197983 */ /* 0x002ea80000300800 */
[----:B------:R-:W2:Y:S04]  /*585a0*/  LDL.LU R24, [R1+0x198] ;  /* 0x0001980001187983 */ /* 0x000ea80000300800 */
[----:B------:R-:W2:Y:S04]  /*585b0*/  LDL.LU R28, [R1+0x1a0] ;  /* 0x0001a000011c7983 */ /* 0x000ea80000300800 */
[----:B------:R-:W2:Y:S04]  /*585c0*/  LDL.LU R9, [R1+0x2d50] ;  /* 0x002d500001097983 */ /* 0x000ea80000300800 */
[----:B------:R0:W-:Y:S01]  /*585d0*/  STL [R1+0x2d14], R11 ;  /* 0x002d140b01007387 */ /* 0x0001e20000100800 */
[----:B------:R-:W-:-:S03]  /*585e0*/  FMUL R27, R27, R10 ;  /* 0x0000000a1b1b7220 */ /* 0x000fc60000400000 */
        /* <DEDUP_REMOVED lines=10> */
[----:B------:R0:W-:Y:S04]  /*58690*/  STL [R1+0x2d18], R27 ;  /* 0x002d181b01007387 */ /* 0x0001e80000100800 */
[----:B0-----:R-:W2:Y:S04]  /*586a0*/  LDL.LU R27, [R1+0x10c] ;  /* 0x00010c00011b7983 */ /* 0x001ea80000300800 */
[----:B------:R-:W2:Y:S04]  /*586b0*/  LDL.LU R8, [R1+0x194] ;  /* 0x0001940001087983 */ /* 0x000ea80000300800 */
[----:B------:R-:W2:Y:S04]  /*586c0*/  LDL.LU R4, [R1+0x19c] ;  /* 0x00019c0001047983 */ /* 0x000ea80000300800 */
[----:B------:R-:W2:Y:S04]  /*586d0*/  LDL.LU R20, [R1+0x1a4] ;  /* 0x0001a40001147983 */ /* 0x000ea80000300800 */
[----:B------:R-:W2:Y:S01]  /*586e0*/  LDL.LU R23, [R1+0x1a8] ;  /* 0x0001a80001177983 */ /* 0x000ea20000300800 */
[----:B---3--:R-:W-:-:S05]  /*586f0*/  @P2 FMUL R13, R13, 0.25 ;  /* 0x3e8000000d0d2820 */ /* 0x008fca0000400000 */
[----:B------:R0:W-:Y:S01]  /*58700*/  STL [R1+0x134], R13 ;  /* 0x0001340d01007387 */ /* 0x0001e20000100800 */
[----:B----4-:R-:W-:-:S03]  /*58710*/  @P2 FMUL R14, R14, 0.25 ;  /* 0x3e8000000e0e2820 */ /* 0x010fc60000400000 */
[----:B0-----:R-:W3:Y:S04]  /*58720*/  LDL.LU R13, [R1+0x2d48] ;  /* 0x002d4800010d7983 */ /* 0x001ee80000300800 */
[----:B------:R0:W-:Y:S04]  /*58730*/  STL [R1+0x128], R14 ;  /* 0x0001280e01007387 */ /* 0x0001e80000100800 */
[----:B0-----:R-:W4:Y:S01]  /*58740*/  LDL.LU R14, [R1+0x2d44] ;  /* 0x002d4400010e7983 */ /* 0x001f220000300800 */
[----:B--2---:R-:W-:-:S05]  /*58750*/  @P2 FMUL R17, R17, 0.25 ;  /* 0x3e80000011112820 */ /* 0x004fca0000400000 */
[----:B------:R0:W-:Y:S01]  /*58760*/  STL [R1+0x11c], R17 ;  /* 0x00011c1101007387 */ /* 0x0001e20000100800 */
[----:B------:R-:W-:-:S03]  /*58770*/  @P2 FMUL R18, R18, 0.25 ;  /* 0x3e80000012122820 */ /* 0x000fc60000400000 */
[----:B0-----:R-:W2:Y:S04]  /*58780*/  LDL.LU R17, [R1+0x2d40] ;  /* 0x002d400001117983 */ /* 0x001ea80000300800 */
[----:B------:R0:W-:Y:S04]  /*58790*/  STL [R1+0x118], R18 ;  /* 0x0001181201007387 */ /* 0x0001e80000100800 */
[----:B0-----:R-:W2:Y:S01]  /*587a0*/  LDL.LU R18, [R1+0x2d3c] ;  /* 0x002d3c0001127983 */ /* 0x001ea20000300800 */
[----:B------:R-:W-:-:S05]  /*587b0*/  @P2 FMUL R27, R27, 0.25 ;  /* 0x3e8000001b1b2820 */ /* 0x000fca0000400000 */
        /* <DEDUP_REMOVED lines=45> */
[----:B------:R-:W-:Y:S01]  /*58a90*/  @P2 FMUL R29, R29, 0.25 ;  /* 0x3e8000001d1d2820 */ /* 0x000fe20000400000 */
[----:B------:R-:W-:-:S03]  /*58aa0*/  @P2 FMUL R0, R0, 0.25 ;  /* 0x3e80000000002820 */ /* 0x000fc60000400000 */
[----:B------:R-:W-:Y:S01]  /*58ab0*/  @!P1 FMUL R29, R29, 16777216 ;  /* 0x4b8000001d1d9820 */ /* 0x000fe20000400000 */
[----:B------:R-:W-:Y:S01]  /*58ac0*/  @P2 FMUL R2, R2, 0.25 ;  /* 0x3e80000002022820 */ /* 0x000fe20000400000 */
[----:B------:R-:W-:Y:S02]  /*58ad0*/  @P2 FMUL R5, R5, 0.25 ;  /* 0x3e80000005052820 */ /* 0x000fe40000400000 */
[----:B------:R-:W-:Y:S01]  /*58ae0*/  FMUL R29, R26, R29 ;  /* 0x0000001d1a1d7220 */ /* 0x000fe20000400000 */
        /* <DEDUP_REMOVED lines=10> */
[----:B----4-:R-:W-:Y:S01]  /*58b90*/  @P2 FMUL R14, R14, 0.25 ;  /* 0x3e8000000e0e2820 */ /* 0x010fe20000400000 */
[----:B------:R-:W-:Y:S01]  /*58ba0*/  @!P1 FMUL R10, R10, 16777216 ;  /* 0x4b8000000a0a9820 */ /* 0x000fe20000400000 */
[----:B--2---:R-:W-:Y:S01]  /*58bb0*/  @P2 FMUL R18, R18, 0.25 ;  /* 0x3e80000012122820 */ /* 0x004fe20000400000 */
[----:B------:R-:W-:Y:S01]  /*58bc0*/  @P2 FMUL R17, R17, 0.25 ;  /* 0x3e80000011112820 */ /* 0x000fe20000400000 */
[----:B------:R-:W-:Y:S01]  /*58bd0*/  @!P1 FMUL R13, R13, 16777216 ;  /* 0x4b8000000d0d9820 */ /* 0x000fe20000400000 */
[----:B------:R-:W-:Y:S01]  /*58be0*/  @!P1 FMUL R14, R14, 16777216 ;  /* 0x4b8000000e0e9820 */ /* 0x000fe20000400000 */
[----:B------:R-:W-:Y:S01]  /*58bf0*/  @!P1 FMUL R18, R18, 16777216 ;  /* 0x4b80000012129820 */ /* 0x000fe20000400000 */
[----:B------:R-:W-:Y:S01]  /*58c00*/  @!P1 FMUL R17, R17, 16777216 ;  /* 0x4b80000011119820 */ /* 0x000fe20000400000 */
[----:B------:R-:W-:Y:S01]  /*58c10*/  @P2 FMUL R11, R11, 0.25 ;  /* 0x3e8000000b0b2820 */ /* 0x000fe20000400000 */
[----:B------:R-:W-:Y:S01]  /*58c20*/  @P2 FMUL R12, R12, 0.25 ;  /* 0x3e8000000c0c2820 */ /* 0x000fe20000400000 */
[----:B------:R-:W-:Y:S01]  /*58c30*/  @P2 FMUL R16, R16, 0.25 ;  /* 0x3e80000010102820 */ /* 0x000fe20000400000 */
[----:B------:R-:W-:Y:S01]  /*58c40*/  @P2 FMUL R7, R7, 0.25 ;  /* 0x3e80000007072820 */ /* 0x000fe20000400000 */
[----:B------:R-:W-:Y:S01]  /*58c50*/  @P2 FMUL R21, R21, 0.25 ;  /* 0x3e80000015152820 */ /* 0x000fe20000400000 */
[----:B------:R-:W-:Y:S01]  /*58c60*/  @!P1 FMUL R11, R11, 16777216 ;  /* 0x4b8000000b0b9820 */ /* 0x000fe20000400000 */
        /* <DEDUP_REMOVED lines=11> */
[----:B------:R-:W-:Y:S01]  /*58d20*/  @P2 FMUL R19, R19, 0.25 ;  /* 0x3e80000013132820 */ /* 0x000fe20000400000 */
[----:B------:R-:W-:Y:S01]  /*58d30*/  @P2 FMUL R28, R28, 0.25 ;  /* 0x3e8000001c1c2820 */ /* 0x000fe20000400000 */
[----:B------:R-:W-:Y:S01]  /*58d40*/  @P2 FMUL R8, R8, 0.25 ;  /* 0x3e80000008082820 */ /* 0x000fe20000400000 */
[----:B------:R-:W-:Y:S01]  /*58d50*/  @P2 FMUL R4, R4, 0.25 ;  /* 0x3e80000004042820 */ /* 0x000fe20000400000 */
[----:B------:R-:W-:Y:S01]  /*58d60*/  @P2 FMUL R20, R20, 0.25 ;  /* 0x3e80000014142820 */ /* 0x000fe20000400000 */
[----:B------:R-:W-:Y:S01]  /*58d70*/  @!P1 FMUL R22, R22, 16777216 ;  /* 0x4b80000016169820 */ /* 0x000fe20000400000 */
        /* <DEDUP_REMOVED lines=9> */
[C---:B------:R-:W-:Y:S01]  /*58e10*/  FMUL R15, R26.reuse, R15 ;  /* 0x0000000f1a0f7220 */ /* 0x040fe20000400000 */
[C---:B------:R-:W-:Y:S01]  /*58e20*/  FMUL R19, R26.reuse, R19 ;  /* 0x000000131a137220 */ /* 0x040fe20000400000 */
[C---:B------:R-:W-:Y:S01]  /*58e30*/  FMUL R8, R26.reuse, R8 ;  /* 0x000000081a087220 */ /* 0x040fe20000400000 */
[C---:B------:R-:W-:Y:S01]  /*58e40*/  FMUL R4, R26.reuse, R4 ;  /* 0x000000041a047220 */ /* 0x040fe20000400000 */
[C---:B------:R-:W-:Y:S01]  /*58e50*/  FMUL R20, R26.reuse, R20 ;  /* 0x000000141a147220 */ /* 0x040fe20000400000 */
[----:B---3--:R-:W-:-:S05]  /*58e60*/  FMUL R27, R26, R27 ;  /* 0x0000001b1a1b7220 */ /* 0x008fca0000400000 */
[----:B------:R0:W-:Y:S04]  /*58e70*/  STL [R1+0x68], R27 ;  /* 0x0000681b01007387 */ /* 0x0001e80000100800 */
[----:B0-----:R-:W2:Y:S04]  /*58e80*/  LDL.LU R27, [R1+0x2d18] ;  /* 0x002d1800011b7983 */ /* 0x001ea80000300800 */
        /* <DEDUP_REMOVED lines=10> */
[----:B------:R1:W-:Y:S01]  /*58f30*/  STL [R1+0x10], R2 ;  /* 0x0000100201007387 */ /* 0x0003e20000100800 */
[----:B------:R-:W-:-:S03]  /*58f40*/  FMUL R29, R26, R18 ;  /* 0x000000121a1d7220 */ /* 0x000fc60000400000 */
[----:B------:R3:W-:Y:S01]  /*58f50*/  STL [R1+0xc], R0 ;  /* 0x00000c0001007387 */ /* 0x0007e20000100800 */
[C---:B0-----:R-:W-:Y:S01]  /*58f60*/  FMUL R5, R26.reuse, R13 ;  /* 0x0000000d1a057220 */ /* 0x041fe20000400000 */
[----:B-1----:R-:W-:-:S04]  /*58f70*/  FMUL R2, R26, R14 ;  /* 0x0000000e1a027220 */ /* 0x002fc80000400000 */
[----:B------:R-:W-:Y:S01]  /*58f80*/  STL [R1+0x8], R5 ;  /* 0x0000080501007387 */ /* 0x000fe20000100800 */
[----:B---3--:R-:W-:-:S03]  /*58f90*/  FMUL R0, R26, R17 ;  /* 0x000000111a007220 */ /* 0x008fc60000400000 */
[----:B------:R0:W-:Y:S04]  /*58fa0*/  STL [R1+0x4], R2 ;  /* 0x0000040201007387 */ /* 0x0001e80000100800 */
[----:B------:R-:W-:Y:S01]  /*58fb0*/  STL [R1+0x2cb8], R29 ;  /* 0x002cb81d01007387 */ /* 0x000fe20000100800 */
[----:B------:R-:W-:-:S03]  /*58fc0*/  FMUL R10, R26, R16 ;  /* 0x000000101a0a7220 */ /* 0x000fc60000400000 */
[----:B------:R1:W-:Y:S01]  /*58fd0*/  STL [R1], R0 ;  /* 0x0000000001007387 */ /* 0x0003e20000100800 */
[C---:B0-----:R-:W-:Y:S01]  /*58fe0*/  FMUL R2, R26.reuse, R12 ;  /* 0x0000000c1a027220 */ /* 0x041fe20000400000 */
[C---:B------:R-:W-:Y:S01]  /*58ff0*/  FMUL R6, R26.reuse, R7 ;  /* 0x000000071a067220 */ /* 0x040fe20000400000 */
[C---:B------:R-:W-:Y:S01]  /*59000*/  FMUL R14, R26.reuse, R21 ;  /* 0x000000151a0e7220 */ /* 0x040fe20000400000 */
[C---:B------:R-:W-:Y:S01]  /*59010*/  FMUL R18, R26.reuse, R3 ;  /* 0x000000031a127220 */ /* 0x040fe20000400000 */
[C---:B-1----:R-:W-:Y:S02]  /*59020*/  FMUL R0, R26.reuse, R11 ;  /* 0x0000000b1a007220 */ /* 0x042fe40000400000 */
[----:B------:R-:W3:Y:S04]  /*59030*/  LDL.LU R11, [R1+0x2d14] ;  /* 0x002d1400010b7983 */ /* 0x000ee80000300800 */
[----:B------:R-:W2:Y:S01]  /*59040*/  LDL.LU R12, [R1+0x2d10] ;  /* 0x002d1000010c7983 */ /* 0x000ea20000300800 */
[----:B------:R-:W-:-:S03]  /*59050*/  FMUL R9, R26, R22 ;  /* 0x000000161a097220 */ /* 0x000fc60000400000 */
[----:B------:R-:W3:Y:S01]  /*59060*/  LDL.LU R16, [R1+0x2d0c] ;  /* 0x002d0c0001107983 */ /* 0x000ee20000300800 */
[----:B------:R-:W-:-:S03]  /*59070*/  FMUL R17, R26, R23 ;  /* 0x000000171a117220 */ /* 0x000fc60000400000 */
[----:B------:R-:W4:Y:S01]  /*59080*/  LDL.LU R7, [R1+0x2d08] ;  /* 0x002d080001077983 */ /* 0x000f220000300800 */
[----:B------:R-:W-:-:S03]  /*59090*/  FMUL R5, R26, R25 ;  /* 0x000000191a057220 */ /* 0x000fc60000400000 */
[----:B------:R-:W2:Y:S01]  /*590a0*/  LDL.LU R21, [R1+0x2d04] ;  /* 0x002d040001157983 */ /* 0x000ea20000300800 */
[----:B------:R-:W-:-:S03]  /*590b0*/  FMUL R13, R26, R24 ;  /* 0x000000181a0d7220 */ /* 0x000fc60000400000 */
[----:B------:R-:W4:Y:S01]  /*590c0*/  LDL.LU R3, [R1+0x2d00] ;  /* 0x002d000001037983 */ /* 0x000f220000300800 */
[----:B------:R-:W-:-:S03]  /*590d0*/  FMUL R26, R26, R28 ;  /* 0x0000001c1a1a7220 */ /* 0x000fc60000400000 */
[----:B------:R-:W2:Y:S04]  /*590e0*/  LDL.LU R22, [R1+0x2cfc] ;  /* 0x002cfc0001167983 */ /* 0x000ea80000300800 */
[----:B------:R-:W2:Y:S04]  /*590f0*/  LDL.LU R23, [R1+0x2cf8] ;  /* 0x002cf80001177983 */ /* 0x000ea80000300800 */
[----:B------:R-:W2:Y:S04]  /*59100*/  LDL.LU R25, [R1+0x2cf4] ;  /* 0x002cf40001197983 */ /* 0x000ea80000300800 */
[----:B------:R-:W2:Y:S04]  /*59110*/  LDL.LU R24, [R1+0x2cf0] ;  /* 0x002cf00001187983 */ /* 0x000ea80000300800 */
[----:B------:R-:W2:Y:S04]  /*59120*/  LDL.LU R28, [R1+0x2cec] ;  /* 0x002cec00011c7983 */ /* 0x000ea80000300800 */
[----:B------:R-:W3:Y:S01]  /*59130*/  LDL.LU R29, [R1+0x144] ;  /* 0x00014400011d7983 */ /* 0x000ee20000300800 */
[----:B------:R-:W-:-:S02]  /*59140*/  F2FP.BF16.F32.PACK_AB R4, R4, R20 ;  /* 0x000000140404723e */ /* 0x000fc400000010ff */
[----:B------:R-:W-:Y:S01]  /*59150*/  F2FP.BF16.F32.PACK_AB R9, R9, R13 ;  /* 0x0000000d0909723e */ /* 0x000fe200000010ff */
[----:B---3--:R0:W-:Y:S04]  /*59160*/  STL [R1+0x2cc8], R29 ;  /* 0x002cc81d01007387 */ /* 0x0081e80000100800 */
[----:B0-----:R-:W3:Y:S04]  /*59170*/  LDL.LU R29, [R1+0x20] ;  /* 0x00002000011d7983 */ /* 0x001ee80000300800 */
[----:B------:R-:W3:Y:S01]  /*59180*/  LDL.LU R20, [R1+0x2c] ;  /* 0x00002c0001147983 */ /* 0x000ee20000300800 */
[----:B------:R-:W-:-:S02]  /*59190*/  F2FP.BF16.F32.PACK_AB R16, R16, R11 ;  /* 0x0000000b1010723e */ /* 0x000fc400000010ff */
[----:B------:R-:W0:Y:S01]  /*591a0*/  S2R R11, SR_TID.X ;  /* 0x00000000000b7919 */ /* 0x000e220000002100 */
[----:B----4-:R-:W-:Y:S02]  /*591b0*/  F2FP.BF16.F32.PACK_AB R13, R3, R7 ;  /* 0x00000007030d723e */ /* 0x010fe400000010ff */
[----:B--2---:R-:W-:Y:S02]  /*591c0*/  F2FP.BF16.F32.PACK_AB R12, R12, R27 ;  /* 0x0000001b0c0c723e */ /* 0x004fe400000010ff */
[----:B------:R-:W2:Y:S01]  /*591d0*/  LDL.LU R27, [R1+0x18] ;  /* 0x00001800011b7983 */ /* 0x000ea20000300800 */
[----:B------:R-:W-:-:S03]  /*591e0*/  F2FP.BF16.F32.PACK_AB R5, R5, R26 ;  /* 0x0000001a0505723e */ /* 0x000fc600000010ff */
[----:B------:R-:W2:Y:S01]  /*591f0*/  LDL.LU R26, [R1+0x24] ;  /* 0x00002400011a7983 */ /* 0x000ea20000300800 */
[C---:B0-----:R-:W-:Y:S02]  /*59200*/  SHF.L.U32 R7, R11.reuse, 0x5, RZ ;  /* 0x000000050b077819 */ /* 0x041fe400000006ff */
[C---:B------:R-:W-:Y:S02]  /*59210*/  LOP3.LUT R3, R11.reuse, 0x1c, RZ, 0xc0, !PT ;  /* 0x0000001c0b037812 */ /* 0x040fe400078ec0ff */
[----:B------:R-:W-:Y:S02]  /*59220*/  LOP3.LUT R11, R11, 0x18, RZ, 0xc0, !PT ;  /* 0x000000180b0b7812 */ /* 0x000fe400078ec0ff */
[----:B------:R-:W-:-:S04]  /*59230*/  LOP3.LUT R7, R7, 0xc60, RZ, 0xc0, !PT ;  /* 0x00000c6007077812 */ /* 0x000fc800078ec0ff */
[----:B------:R-:W-:Y:S02]  /*59240*/  LEA R11, R11, R7, 0x9 ;  /* 0x000000070b0b7211 */ /* 0x000fe400078e48ff */
[----:B------:R-:W-:Y:S02]  /*59250*/  F2FP.BF16.F32.PACK_AB R7, R15, R19 ;  /* 0x000000130f07723e */ /* 0x000fe400000010ff */
[----:B---3--:R-:W-:Y:S02]  /*59260*/  F2FP.BF16.F32.PACK_AB R19, R20, R29 ;  /* 0x0000001d1413723e */ /* 0x008fe400000010ff */
[----:B------:R-:W3:Y:S04]  /*59270*/  LDL.LU R29, [R1+0x1c4] ;  /* 0x0001c400011d7983 */ /* 0x000ee80000300800 */
[----:B---3--:R0:W-:Y:S04]  /*59280*/  STL [R1+0x2ccc], R29 ;  /* 0x002ccc1d01007387 */ /* 0x0081e80000100800 */
[----:B0-----:R-:W3:Y:S04]  /*59290*/  LDL.LU R29, [R1+0x64] ;  /* 0x00006400011d7983 */ /* 0x001ee80000300800 */
        /* <DEDUP_REMOVED lines=9> */
[----:B0-----:R-:W3:Y:S01]  /*59330*/  LDL.LU R29, [R1+0x1ac] ;  /* 0x0001ac00011d7983 */ /* 0x001ee20000300800 */
[----:B------:R-:W-:-:S03]  /*59340*/  SHF.L.U32 R3, R3, 0x2, RZ ;  /* 0x0000000203037819 */ /* 0x000fc600000006ff */
[----:B---3--:R0:W-:Y:S04]  /*59350*/  STL [R1+0x2ce4], R29 ;  /* 0x002ce41d01007387 */ /* 0x0081e80000100800 */
[----:B0-----:R-:W3:Y:S01]  /*59360*/  LDL.LU R29, [R1+0x44] ;  /* 0x00004400011d7983 */ /* 0x001ee20000300800 */
[----:B------:R-:W-:Y:S02]  /*59370*/  LOP3.LUT R3, R11, R3, RZ, 0x3c, !PT ;  /* 0x000000030b037212 */ /* 0x000fe400078e3cff */
[----:B------:R-:W-:Y:S01]  /*59380*/  F2FP.BF16.F32.PACK_AB R11, R0, R2 ;  /* 0x00000002000b723e */ /* 0x000fe200000010ff */
[----:B---3--:R0:W-:Y:S04]  /*59390*/  STL [R1+0x2ce8], R29 ;  /* 0x002ce81d01007387 */ /* 0x0081e80000100800 */
[----:B0-----:R-:W3:Y:S04]  /*593a0*/  LDL.LU R29, [R1+0x40] ;  /* 0x00004000011d7983 */ /* 0x001ee80000300800 */
[----:B------:R-:W4:Y:S04]  /*593b0*/  LDL.LU R0, [R1+0x1d0] ;  /* 0x0001d00001007983 */ /* 0x000f280000300800 */
[----:B------:R-:W2:Y:S04]  /*593c0*/  LDL.LU R20, [R1+0x1e0] ;  /* 0x0001e00001147983 */ /* 0x000ea80000300800 */
[----:B--2---:R0:W-:Y:S04]  /*593d0*/  STL [R1+0x2cc0], R20 ;  /* 0x002cc01401007387 */ /* 0x0041e80000100800 */
[----:B0-----:R-:W2:Y:S01]  /*593e0*/  LDL.LU R20, [R1+0x78] ;  /* 0x0000780001147983 */ /* 0x001ea20000300800 */
[----:B------:R-:W-:-:S02]  /*593f0*/  F2FP.BF16.F32.PACK_AB R6, R6, R18 ;  /* 0x000000120606723e */ /* 0x000fc400000010ff */
[----:B------:R-:W-:Y:S02]  /*59400*/  F2FP.BF16.F32.PACK_AB R18, R28, R25 ;  /* 0x000000191c12723e */ /* 0x000fe400000010ff */
[----:B------:R-:W-:Y:S02]  /*59410*/  F2FP.BF16.F32.PACK_AB R10, R10, R14 ;  /* 0x0000000e0a0a723e */ /* 0x000fe400000010ff */
[----:B------:R-:W-:Y:S02]  /*59420*/  F2FP.BF16.F32.PACK_AB R14, R24, R23 ;  /* 0x00000017180e723e */ /* 0x000fe400000010ff */
[----:B------:R-:W-:Y:S02]  /*59430*/  F2FP.BF16.F32.PACK_AB R8, R8, R17 ;  /* 0x000000110808723e */ /* 0x000fe400000010ff */
[----:B------:R-:W-:Y:S02]  /*59440*/  F2FP.BF16.F32.PACK_AB R17, R22, R21 ;  /* 0x000000151611723e */ /* 0x000fe400000010ff */
[----:B------:R-:W-:Y:S01]  /*59450*/  F2FP.BF16.F32.PACK_AB R15, R26, R27 ;  /* 0x0000001b1a0f723e */ /* 0x000fe200000010ff */
[----:B------:R-:W-:Y:S04]  /*59460*/  STS.128 [R3+UR6], R4 ;  /* 0x0000000403007988 */ /* 0x000fe80008000c06 */
[----:B--2---:R0:W-:Y:S04]  /*59470*/  STL [R1+0x2cc4], R20 ;  /* 0x002cc41401007387 */ /* 0x0041e80000100800 */
[----:B0-----:R-:W2:Y:S04]  /*59480*/  LDL.LU R20, [R1+0x74] ;  /* 0x0000740001147983 */ /* 0x001ea80000300800 */
[----:B------:R-:W4:Y:S04]  /*59490*/  LDL.LU R2, [R1+0x1e4] ;  /* 0x0001e40001027983 */ /* 0x000f280000300800 */
[----:B------:R-:W4:Y:S04]  /*594a0*/  LDL.LU R25, [R1+0x1f4] ;  /* 0x0001f40001197983 */ /* 0x000f280000300800 */
[----:B------:R-:W4:Y:S04]  /*594b0*/  LDL.LU R28, [R1+0x1f0] ;  /* 0x0001f000011c7983 */ /* 0x000f280000300800 */
[----:B------:R-:W4:Y:S04]  /*594c0*/  LDL.LU R23, [R1+0x1d8] ;  /* 0x0001d80001177983 */ /* 0x000f280000300800 */
[----:B------:R-:W4:Y:S04]  /*594d0*/  LDL R24, [R1+0x140] ;  /* 0x0001400001187983 */ /* 0x000f280000100800 */
[----:B------:R-:W4:Y:S04]  /*594e0*/  LDL.LU R21, [R1+0x1d4] ;  /* 0x0001d40001157983 */ /* 0x000f280000300800 */
[----:B------:R-:W4:Y:S04]  /*594f0*/  LDL R22, [R1+0x13c] ;  /* 0x00013c0001167983 */ /* 0x000f280000100800 */
[----:B------:R-:W4:Y:S04]  /*59500*/  LDL.LU R26, [R1+0x1dc] ;  /* 0x0001dc00011a7983 */ /* 0x000f280000300800 */
[----:B------:R-:W4:Y:S04]  /*59510*/  LDL R27, [R1+0x138] ;  /* 0x00013800011b7983 */ /* 0x000f280000100800 */
[----:B------:R-:W3:Y:S04]  /*59520*/  LDL.LU R4, [R1+0x38] ;  /* 0x0000380001047983 */ /* 0x000ee80000300800 */
[----:B------:R-:W2:Y:S04]  /*59530*/  LDL.LU R5, [R1+0x48] ;  /* 0x0000480001057983 */ /* 0x000ea80000300800 */
[----:B------:R-:W4:Y:S04]  /*59540*/  LDL.LU R6, [R1+0x58] ;  /* 0x0000580001067983 */ /* 0x000f280000300800 */
[----:B------:R-:W4:Y:S04]  /*59550*/  LDL.LU R7, [R1+0x6c] ;  /* 0x00006c0001077983 */ /* 0x000f280000300800 */
[----:B------:R0:W-:Y:S04]  /*59560*/  STS.128 [R3+UR6+0x200], R8 ;  /* 0x0002000803007988 */ /* 0x0001e80008000c06 */
[----:B------:R1:W-:Y:S04]  /*59570*/  STS.128 [R3+UR6+0x80], R12 ;  /* 0x0000800c03007988 */ /* 0x0003e80008000c06 */
[----:B------:R1:W-:Y:S04]  /*59580*/  STS.128 [R3+UR6+0x280], R16 ;  /* 0x0002801003007988 */ /* 0x0003e80008000c06 */
[----:B0-----:R-:W2:Y:S04]  /*59590*/  LDL.LU R8, [R1+0x3c] ;  /* 0x00003c0001087983 */ /* 0x001ea80000300800 */
[----:B------:R-:W4:Y:S04]  /*595a0*/  LDL.LU R9, [R1+0x4c] ;  /* 0x00004c0001097983 */ /* 0x000f280000300800 */
[----:B------:R-:W4:Y:S04]  /*595b0*/  LDL.LU R10, [R1+0x5c] ;  /* 0x00005c00010a7983 */ /* 0x000f280000300800 */
[----:B------:R-:W4:Y:S04]  /*595c0*/  LDL.LU R11, [R1+0x70] ;  /* 0x00007000010b7983 */ /* 0x000f280000300800 */
[----:B-1----:R-:W4:Y:S04]  /*595d0*/  LDL.LU R12, [R1+0x80] ;  /* 0x00008000010c7983 */ /* 0x002f280000300800 */
[----:B------:R-:W4:Y:S04]  /*595e0*/  LDL.LU R13, [R1+0x1b0] ;  /* 0x0001b000010d7983 */ /* 0x000f280000300800 */
[----:B------:R-:W4:Y:S04]  /*595f0*/  LDL.LU R14, [R1+0x1bc] ;  /* 0x0001bc00010e7983 */ /* 0x000f280000300800 */
[----:B------:R-:W4:Y:S04]  /*59600*/  LDL.LU R15, [R1+0x1e8] ;  /* 0x0001e800010f7983 */ /* 0x000f280000300800 */
[----:B------:R-:W4:Y:S04]  /*59610*/  LDL.LU R16, [R1+0x1b8] ;  /* 0x0001b80001107983 */ /* 0x000f280000300800 */
[----:B------:R-:W4:Y:S04]  /*59620*/  LDL.LU R17, [R1+0x1cc] ;  /* 0x0001cc0001117983 */ /* 0x000f280000300800 */
[----:B------:R-:W4:Y:S04]  /*59630*/  LDL.LU R18, [R1+0x1c8] ;  /* 0x0001c80001127983 */ /* 0x000f280000300800 */
[----:B------:R-:W4:Y:S01]  /*59640*/  LDL.LU R19, [R1+0x1ec] ;  /* 0x0001ec0001137983 */ /* 0x000f220000300800 */
[----:B---3--:R-:W-:-:S03]  /*59650*/  F2FP.BF16.F32.PACK_AB R4, R29, R4 ;  /* 0x000000041d04723e */ /* 0x008fc600000010ff */
[----:B------:R-:W2:Y:S02]  /*59660*/  LDL.LU R29, [R1+0x2ce8] ;  /* 0x002ce800011d7983 */ /* 0x000ea40000300800 */
[----:B--2---:R-:W-:Y:S02]  /*59670*/  F2FP.BF16.F32.PACK_AB R8, R29, R8 ;  /* 0x000000081d08723e */ /* 0x004fe400000010ff */
[----:B------:R-:W4:Y:S02]  /*59680*/  LDL.LU R29, [R1+0x2ce4] ;  /* 0x002ce400011d7983 */ /* 0x000f240000300800 */
[----:B----4-:R-:W-:Y:S02]  /*59690*/  F2FP.BF16.F32.PACK_AB R12, R29, R12 ;  /* 0x0000000c1d0c723e */ /* 0x010fe400000010ff */
[----:B------:R-:W2:Y:S02]  /*596a0*/  LDL.LU R29, [R1+0x2ce0] ;  /* 0x002ce000011d7983 */ /* 0x000ea40000300800 */
[----:B--2---:R-:W-:-:S02]  /*596b0*/  F2FP.BF16.F32.PACK_AB R5, R29, R5 ;  /* 0x000000051d05723e */ /* 0x004fc400000010ff */
[----:B------:R-:W2:Y:S02]  /*596c0*/  LDL.LU R29, [R1+0x2cdc] ;  /* 0x002cdc00011d7983 */ /* 0x000ea40000300800 */
[----:B--2---:R-:W-:Y:S02]  /*596d0*/  F2FP.BF16.F32.PACK_AB R9, R29, R9 ;  /* 0x000000091d09723e */ /* 0x004fe400000010ff */
[----:B------:R-:W2:Y:S02]  /*596e0*/  LDL.LU R29, [R1+0x2cd8] ;  /* 0x002cd800011d7983 */ /* 0x000ea40000300800 */
[----:B--2---:R-:W-:Y:S02]  /*596f0*/  F2FP.BF16.F32.PACK_AB R13, R29, R13 ;  /* 0x0000000d1d0d723e */ /* 0x004fe400000010ff */
[----:B------:R-:W2:Y:S02]  /*59700*/  LDL.LU R29, [R1+0x2cd4] ;  /* 0x002cd400011d7983 */ /* 0x000ea40000300800 */
[----:B--2---:R-:W-:-:S02]  /*59710*/  F2FP.BF16.F32.PACK_AB R6, R29, R6 ;  /* 0x000000061d06723e */ /* 0x004fc400000010ff */
[----:B------:R-:W2:Y:S02]  /*59720*/  LDL.LU R29, [R1+0x2cd0] ;  /* 0x002cd000011d7983 */ /* 0x000ea40000300800 */
[----:B--2---:R-:W-:Y:S02]  /*59730*/  F2FP.BF16.F32.PACK_AB R10, R29, R10 ;  /* 0x0000000a1d0a723e */ /* 0x004fe400000010ff */
[----:B------:R-:W2:Y:S01]  /*59740*/  LDL.LU R29, [R1+0x2ccc] ;  /* 0x002ccc00011d7983 */ /* 0x000ea20000300800 */
[----:B------:R-:W-:Y:S02]  /*59750*/  F2FP.BF16.F32.PACK_AB R7, R20, R7 ;  /* 0x000000071407723e */ /* 0x000fe400000010ff */
[----:B--2---:R-:W-:Y:S02]  /*59760*/  F2FP.BF16.F32.PACK_AB R14, R29, R14 ;  /* 0x0000000e1d0e723e */ /* 0x004fe400000010ff */
[----:B------:R-:W2:Y:S04]  /*59770*/  LDL.LU R29, [R1+0x2cc8] ;  /* 0x002cc800011d7983 */ /* 0x000ea80000300800 */
[----:B------:R-:W3:Y:S04]  /*59780*/  LDL.LU R20, [R1+0x2cc4] ;  /* 0x002cc40001147983 */ /* 0x000ee80000300800 */
[----:B------:R0:W-:Y:S01]  /*59790*/  STS.128 [R3+UR6+0x100], R4 ;  /* 0x0001000403007988 */ /* 0x0001e20008000c06 */
[----:B------:R-:W-:-:S02]  /*597a0*/  F2FP.BF16.F32.PACK_AB R17, R17, R18 ;  /* 0x000000121111723e */ /* 0x000fc400000010ff */
[----:B------:R-:W-:Y:S02]  /*597b0*/  F2FP.BF16.F32.PACK_AB R18, R19, R2 ;  /* 0x000000021312723e */ /* 0x000fe400000010ff */
[----:B------:R-:W-:Y:S02]  /*597c0*/  IADD3 R2, R24, -R23, RZ ;  /* 0x8000001718027210 */ /* 0x000fe40007ffe0ff */
[----:B---3--:R-:W-:Y:S02]  /*597d0*/  F2FP.BF16.F32.PACK_AB R11, R20, R11 ;  /* 0x0000000b140b723e */ /* 0x008fe400000010ff */
[----:B------:R-:W3:Y:S04]  /*597e0*/  LDL.LU R20, [R1+0x2cc0] ;  /* 0x002cc00001147983 */ /* 0x000ee80000300800 */
[----:B0-----:R-:W4:Y:S04]  /*597f0*/  LDL.LU R7, [R1+0x1c0] ;  /* 0x0001c00001077983 */ /* 0x001f280000300800 */
[----:B------:R-:W4:Y:S01]  /*59800*/  LDL.LU R24, [R1+0x4] ;  /* 0x0000040001187983 */ /* 0x000f220000300800 */
[----:B--2---:R-:W-:-:S04]  /*59810*/  IMAD.IADD R0, R29, 0x1, -R0 ;  /* 0x000000011d007824 */ /* 0x004fc800078e0a00 */
[----:B------:R-:W-:Y:S01]  /*59820*/  FADD R0, R0, -1 ;  /* 0xbf80000000007421 */ /* 0x000fe20000000000 */
[----:B------:R-:W-:Y:S01]  /*59830*/  F2FP.BF16.F32.PACK_AB R19, R25, R28 ;  /* 0x0000001c1913723e */ /* 0x000fe200000010ff */
[----:B------:R-:W-:Y:S01]  /*59840*/  STS.128 [R3+UR6+0x300], R8 ;  /* 0x0003000803007988 */ /* 0x000fe20008000c06 */
[----:B------:R-:W-:Y:S02]  /*59850*/  IADD3 R6, R27, -R26, RZ ;  /* 0x8000001a1b067210 */ /* 0x000fe40007ffe0ff */
[----:B------:R-:W-:Y:S01]  /*59860*/  IADD3 R4, R22, -R21, RZ ;  /* 0x8000001516047210 */ /* 0x000fe20007ffe0ff */
[----:B------:R-:W-:Y:S02]  /*59870*/  FADD R2, R2, -1 ;  /* 0xbf80000002027421 */ /* 0x000fe40000000000 */
[----:B------:R-:W-:Y:S02]  /*59880*/  FADD R6, R6, -1 ;  /* 0xbf80000006067421 */ /* 0x000fe40000000000 */
[----:B------:R-:W-:Y:S01]  /*59890*/  FADD R4, R4, -1 ;  /* 0xbf80000004047421 */ /* 0x000fe20000000000 */
[----:B---3--:R-:W-:-:S02]  /*598a0*/  F2FP.BF16.F32.PACK_AB R15, R15, R20 ;  /* 0x000000140f0f723e */ /* 0x008fc400000010ff */
[----:B------:R-:W-:-:S05]  /*598b0*/  MOV R20, 0x3dc6b27f ;  /* 0x3dc6b27f00147802 */ /* 0x000fca0000000f00 */
[----:B------:R-:W-:-:S04]  /*598c0*/  FFMA.FTZ R5, R0, R20, -0.16845393180847167969 ;  /* 0xbe2c7f3000057423 */ /* 0x000fc80000010014 */
[----:B------:R-:W-:Y:S01]  /*598d0*/  FFMA.FTZ R5, R0, R5, 0.1716887056827545166 ;  /* 0x3e2fcf2a00057423 */ /* 0x000fe20000010005 */
[----:B----4-:R-:W-:-:S03]  /*598e0*/  F2FP.BF16.F32.PACK_AB R16, R7, R16 ;  /* 0x000000100710723e */ /* 0x010fc600000010ff */
[----:B------:R-:W-:-:S04]  /*598f0*/  FFMA.FTZ R5, R0, R5, -0.17900948226451873779 ;  /* 0xbe374e4300057423 */ /* 0x000fc80000010005 */
[----:B------:R-:W-:-:S04]  /*59900*/  FFMA.FTZ R7, R0, R5, 0.20512372255325317383 ;  /* 0x3e520bf400077423 */ /* 0x000fc80000010005 */
[----:B------:R-:W-:-:S04]  /*59910*/  FFMA.FTZ R7, R0, R7, -0.24046532809734344482 ;  /* 0xbe763c8b00077423 */ /* 0x000fc80000010007 */
[C---:B------:R-:W-:Y:S01]  /*59920*/  FFMA.FTZ R7, R0.reuse, R7, 0.28857114911079406738 ;  /* 0x3e93bf9900077423 */ /* 0x040fe20000010007 */
[----:B------:R0:W-:Y:S03]  /*59930*/  STL [R1+0x2cbc], R24 ;  /* 0x002cbc1801007387 */ /* 0x0001e60000100800 */
[C---:B------:R-:W-:Y:S01]  /*59940*/  FFMA.FTZ R7, R0.reuse, R7, -0.36067417263984680176 ;  /* 0xbeb8aa4900077423 */ /* 0x040fe20000010007 */
[----:B------:R1:W-:Y:S03]  /*59950*/  STS.128 [R3+UR6+0x180], R12 ;  /* 0x0001800c03007988 */ /* 0x0003e60008000c06 */
[C---:B------:R-:W-:Y:S01]  /*59960*/  FFMA.FTZ R7, R0.reuse, R7, 0.48089820146560668945 ;  /* 0x3ef6384a00077423 */ /* 0x040fe20000010007 */
[----:B0-----:R-:W2:Y:S03]  /*59970*/  LDL R24, [R1+0x140] ;  /* 0x0001400001187983 */ /* 0x001ea60000100800 */
[C---:B------:R-:W-:Y:S01]  /*59980*/  FFMA.FTZ R7, R0.reuse, R7, -0.72134751081466674805 ;  /* 0xbf38aa3b00077423 */ /* 0x040fe20000010007 */
[----:B-1----:R-:W3:Y:S04]  /*59990*/  LDL.LU R12, [R1+0x14] ;  /* 0x00001400010c7983 */ /* 0x002ee80000300800 */
[----:B------:R-:W3:Y:S04]  /*599a0*/  LDL.LU R25, [R1+0xc] ;  /* 0x00000c0001197983 */ /* 0x000ee80000300800 */
[----:B------:R-:W4:Y:S04]  /*599b0*/  LDL.LU R13, [R1+0x1c] ;  /* 0x00001c00010d7983 */ /* 0x000f280000300800 */
[----:B------:R-:W4:Y:S04]  /*599c0*/  LDL.LU R14, [R1+0x10] ;  /* 0x00001000010e7983 */ /* 0x000f280000300800 */
[----:B------:R-:W4:Y:S04]  /*599d0*/  LDL.LU R15, [R1+0x34] ;  /* 0x00003400010f7983 */ /* 0x000f280000300800 */
[----:B------:R-:W4:Y:S01]  /*599e0*/  LDL.LU R26, [R1+0x28] ;  /* 0x00002800011a7983 */ /* 0x000f220000300800 */
[----:B------:R-:W-:-:S03]  /*599f0*/  FMUL R7, R0, R7 ;  /* 0x0000000700077220 */ /* 0x000fc60000400000 */
[----:B------:R-:W4:Y:S04]  /*59a00*/  LDL.LU R10, [R1+0x68] ;  /* 0x00006800010a7983 */ /* 0x000f280000300800 */
[----:B------:R-:W4:Y:S04]  /*59a10*/  LDL.LU R11, [R1+0x30] ;  /* 0x00003000010b7983 */ /* 0x000f280000300800 */
[----:B------:R-:W4:Y:S04]  /*59a20*/  LDL.LU R28, [R1+0x88] ;  /* 0x00008800011c7983 */ /* 0x000f280000300800 */
[----:B------:R-:W4:Y:S01]  /*59a30*/  LDL.LU R27, [R1+0x7c] ;  /* 0x00007c00011b7983 */ /* 0x000f220000300800 */
[----:B------:R-:W-:-:S03]  /*59a40*/  FMUL R7, R0, R7 ;  /* 0x0000000700077220 */ /* 0x000fc60000400000 */
[----:B------:R-:W4:Y:S04]  /*59a50*/  LDL.LU R23, [R1+0x8c] ;  /* 0x00008c0001177983 */ /* 0x000f280000300800 */
[----:B------:R-:W4:Y:S04]  /*59a60*/  LDL.LU R21, [R1+0x84] ;  /* 0x0000840001157983 */ /* 0x000f280000300800 */
[----:B------:R-:W4:Y:S04]  /*59a70*/  LDL R22, [R1+0x228] ;  /* 0x0002280001167983 */ /* 0x000f280000100800 */
[----:B------:R0:W-:Y:S01]  /*59a80*/  STS.128 [R3+UR6+0x380], R16 ;  /* 0x0003801003007988 */ /* 0x0001e20008000c06 */
[-C--:B------:R-:W-:Y:S01]  /*59a90*/  FFMA.FTZ R5, R2, R20.reuse, -0.16845393180847167969 ;  /* 0xbe2c7f3002057423 */ /* 0x080fe20000010014 */
[-C--:B------:R-:W-:Y:S01]  /*59aa0*/  FFMA.FTZ R8, R4, R20.reuse, -0.16845393180847167969 ;  /* 0xbe2c7f3004087423 */ /* 0x080fe20000010014 */
[----:B------:R-:W-:Y:S01]  /*59ab0*/  FFMA.FTZ R9, R6, R20, -0.16845393180847167969 ;  /* 0xbe2c7f3006097423 */ /* 0x000fe20000010014 */
[----:B------:R-:W-:Y:S01]  /*59ac0*/  FFMA.FTZ R7, R0, 1.4426950216293334961, R7 ;  /* 0x3fb8aa3b00077823 */ /* 0x000fe20000010007 */
[----:B0-----:R-:W3:Y:S04]  /*59ad0*/  LDL.LU R16, [R1+0x13c] ;  /* 0x00013c0001107983 */ /* 0x001ee80000300800 */
[----:B------:R-:W4:Y:S04]  /*59ae0*/  LDL.LU R17, [R1+0x138] ;  /* 0x0001380001117983 */ /* 0x000f280000300800 */
[----:B------:R-:W4:Y:S04]  /*59af0*/  LDL.LU R18, [R1+0x8] ;  /* 0x0000080001127983 */ /* 0x000f280000300800 */
[----:B------:R-:W4:Y:S04]  /*59b00*/  LDL.LU R19, [R1] ;  /* 0x0000000001137983 */ /* 0x000f280000300800 */
[----:B------:R-:W4:Y:S04]  /*59b10*/  LDL.LU R20, [R1+0x204] ;  /* 0x0002040001147983 */ /* 0x000f280000300800 */
[----:B------:R-:W3:Y:S01]  /*59b20*/  LDL.LU R0, [R1+0x208] ;  /* 0x0002080001007983 */ /* 0x000ee20000300800 */
[----:B------:R-:W-:Y:S01]  /*59b30*/  FFMA.FTZ R5, R2, R5, 0.1716887056827545166 ;  /* 0x3e2fcf2a02057423 */ /* 0x000fe20000010005 */
[----:B------:R-:W-:Y:S01]  /*59b40*/  FFMA.FTZ R9, R6, R9, 0.1716887056827545166 ;  /* 0x3e2fcf2a06097423 */ /* 0x000fe20000010009 */
[----:B------:R-:W-:-:S02]  /*59b50*/  FFMA.FTZ R8, R4, R8, 0.1716887056827545166 ;  /* 0x3e2fcf2a04087423 */ /* 0x000fc40000010008 */
[----:B------:R-:W-:Y:S01]  /*59b60*/  FFMA.FTZ R5, R2, R5, -0.17900948226451873779 ;  /* 0xbe374e4302057423 */ /* 0x000fe20000010005 */
[----:B------:R-:W-:Y:S01]  /*59b70*/  FFMA.FTZ R9, R6, R9, -0.17900948226451873779 ;  /* 0xbe374e4306097423 */ /* 0x000fe20000010009 */
[----:B------:R-:W-:Y:S02]  /*59b80*/  FFMA.FTZ R8, R4, R8, -0.17900948226451873779 ;  /* 0xbe374e4304087423 */ /* 0x000fe40000010008 */
[----:B------:R-:W-:Y:S01]  /*59b90*/  FFMA.FTZ R5, R2, R5, 0.20512372255325317383 ;  /* 0x3e520bf402057423 */ /* 0x000fe20000010005 */
[----:B------:R-:W-:Y:S01]  /*59ba0*/  FFMA.FTZ R9, R6, R9, 0.20512372255325317383 ;  /* 0x3e520bf406097423 */ /* 0x000fe20000010009 */
[----:B------:R-:W-:Y:S02]  /*59bb0*/  FFMA.FTZ R8, R4, R8, 0.20512372255325317383 ;  /* 0x3e520bf404087423 */ /* 0x000fe40000010008 */
[----:B------:R-:W-:Y:S01]  /*59bc0*/  FFMA.FTZ R5, R2, R5, -0.24046532809734344482 ;  /* 0xbe763c8b02057423 */ /* 0x000fe20000010005 */
[----:B------:R-:W-:Y:S01]  /*59bd0*/  FFMA.FTZ R9, R6, R9, -0.24046532809734344482 ;  /* 0xbe763c8b06097423 */ /* 0x000fe20000010009 */
[----:B------:R-:W-:-:S02]  /*59be0*/  FFMA.FTZ R8, R4, R8, -0.24046532809734344482 ;  /* 0xbe763c8b04087423 */ /* 0x000fc40000010008 */
[----:B------:R-:W-:Y:S01]  /*59bf0*/  FFMA.FTZ R5, R2, R5, 0.28857114911079406738 ;  /* 0x3e93bf9902057423 */ /* 0x000fe20000010005 */
[----:B------:R-:W-:Y:S01]  /*59c00*/  FFMA.FTZ R9, R6, R9, 0.28857114911079406738 ;  /* 0x3e93bf9906097423 */ /* 0x000fe20000010009 */
[----:B------:R-:W-:Y:S02]  /*59c10*/  FFMA.FTZ R8, R4, R8, 0.28857114911079406738 ;  /* 0x3e93bf9904087423 */ /* 0x000fe40000010008 */
[----:B------:R-:W-:Y:S01]  /*59c20*/  FFMA.FTZ R5, R2, R5, -0.36067417263984680176 ;  /* 0xbeb8aa4902057423 */ /* 0x000fe20000010005 */
[----:B------:R-:W-:Y:S01]  /*59c30*/  FFMA.FTZ R9, R6, R9, -0.36067417263984680176 ;  /* 0xbeb8aa4906097423 */ /* 0x000fe20000010009 */
[----:B------:R-:W-:Y:S02]  /*59c40*/  FFMA.FTZ R8, R4, R8, -0.36067417263984680176 ;  /* 0xbeb8aa4904087423 */ /* 0x000fe40000010008 */
[----:B------:R-:W-:Y:S01]  /*59c50*/  FFMA.FTZ R5, R2, R5, 0.48089820146560668945 ;  /* 0x3ef6384a02057423 */ /* 0x000fe20000010005 */
[----:B------:R-:W-:Y:S01]  /*59c60*/  FFMA.FTZ R9, R6, R9, 0.48089820146560668945 ;  /* 0x3ef6384a06097423 */ /* 0x000fe20000010009 */
[----:B------:R-:W-:-:S02]  /*59c70*/  FFMA.FTZ R8, R4, R8, 0.48089820146560668945 ;  /* 0x3ef6384a04087423 */ /* 0x000fc40000010008 */
[----:B------:R-:W-:Y:S01]  /*59c80*/  FFMA.FTZ R5, R2, R5, -0.72134751081466674805 ;  /* 0xbf38aa3b02057423 */ /* 0x000fe20000010005 */
[----:B------:R-:W-:Y:S01]  /*59c90*/  FFMA.FTZ R9, R6, R9, -0.72134751081466674805 ;  /* 0xbf38aa3b06097423 */ /* 0x000fe20000010009 */
[----:B------:R-:W-:Y:S02]  /*59ca0*/  FFMA.FTZ R8, R4, R8, -0.72134751081466674805 ;  /* 0xbf38aa3b04087423 */ /* 0x000fe40000010008 */
[----:B------:R-:W-:Y:S01]  /*59cb0*/  FMUL R5, R2, R5 ;  /* 0x0000000502057220 */ /* 0x000fe20000400000 */
[----:B------:R-:W-:Y:S01]  /*59cc0*/  FMUL R9, R6, R9 ;  /* 0x0000000906097220 */ /* 0x000fe20000400000 */
[----:B------:R-:W-:Y:S02]  /*59cd0*/  FMUL R8, R4, R8 ;  /* 0x0000000804087220 */ /* 0x000fe40000400000 */
[----:B------:R-:W-:Y:S01]  /*59ce0*/  FMUL R5, R2, R5 ;  /* 0x0000000502057220 */ /* 0x000fe20000400000 */
[----:B------:R-:W-:Y:S01]  /*59cf0*/  FMUL R9, R6, R9 ;  /* 0x0000000906097220 */ /* 0x000fe20000400000 */
[----:B------:R-:W-:-:S02]  /*59d00*/  FMUL R8, R4, R8 ;  /* 0x0000000804087220 */ /* 0x000fc40000400000 */
[----:B------:R-:W-:Y:S01]  /*59d10*/  FFMA.FTZ R5, R2, 1.4426950216293334961, R5 ;  /* 0x3fb8aa3b02057823 */ /* 0x000fe20000010005 */
[----:B------:R-:W-:Y:S01]  /*59d20*/  FFMA.FTZ R9, R6, 1.4426950216293334961, R9 ;  /* 0x3fb8aa3b06097823 */ /* 0x000fe20000010009 */
[----:B------:R-:W-:Y:S01]  /*59d30*/  FFMA.FTZ R8, R4, 1.4426950216293334961, R8 ;  /* 0x3fb8aa3b04087823 */ /* 0x000fe20000010008 */
[C---:B------:R-:W-:Y:S02]  /*59d40*/  ISETP.GE.U32.AND P4, PT, R29.reuse, 0x7f800000, PT ;  /* 0x7f8000001d00780c */ /* 0x040fe40003f86070 */
[----:B------:R-:W-:Y:S02]  /*59d50*/  FSETP.NEU.AND P2, PT, R29, RZ, PT ;  /* 0x000000ff1d00720b */ /* 0x000fe40003f4d000 */
[----:B--2---:R-:W-:Y:S02]  /*59d60*/  ISETP.GE.U32.AND P5, PT, R24, 0x7f800000, PT ;  /* 0x7f8000001800780c */ /* 0x004fe40003fa6070 */
[----:B------:R-:W2:Y:S04]  /*59d70*/  LDL.LU R24, [R1+0x2cbc] ;  /* 0x002cbc0001187983 */ /* 0x000ea80000300800 */
[----:B------:R-:W2:Y:S04]  /*59d80*/  LDL.LU R2, [R1+0x1fc] ;  /* 0x0001fc0001027983 */ /* 0x000ea80000300800 */
[----:B------:R-:W2:Y:S01]  /*59d90*/  LDL.LU R6, [R1+0x200] ;  /* 0x0002000001067983 */ /* 0x000ea20000300800 */
[----:B---3--:R-:W-:-:S03]  /*59da0*/  FADD R4, R0, R7 ;  /* 0x0000000700047221 */ /* 0x008fc60000000000 */
[----:B------:R-:W3:Y:S01]  /*59db0*/  LDL.LU R7, [R1+0x140] ;  /* 0x0001400001077983 */ /* 0x000ee20000300800 */
[----:B------:R-:W-:-:S04]  /*59dc0*/  @P4 IMAD.MOV.U32 R0, RZ, RZ, 0x7f800000 ;  /* 0x7f800000ff004424 */ /* 0x000fc800078e00ff */
[----:B------:R-:W-:Y:S02]  /*59dd0*/  @P4 FFMA.FTZ R4, R29, R0, +INF ;  /* 0x7f8000001d044423 */ /* 0x000fe40000010000 */
[----:B------:R-:W3:Y:S01]  /*59de0*/  LDL.LU R29, [R1+0x2cb8] ;  /* 0x002cb800011d7983 */ /* 0x000ee20000300800 */
[----:B------:R-:W-:Y:S02]  /*59df0*/  ISETP.GE.U32.AND P3, PT, R16, 0x7f800000, PT ;  /* 0x7f8000001000780c */ /* 0x000fe40003f66070 */
[----:B----4-:R-:W-:Y:S01]  /*59e00*/  ISETP.GE.U32.AND P1, PT, R17, 0x7f800000, PT ;  /* 0x7f8000001100780c */ /* 0x010fe20003f26070 */
[----:B------:R0:W-:Y:S01]  /*59e10*/  STL [R1+0x240], R4 ;  /* 0x0002400401007387 */ /* 0x0001e20000100800 */
[----:B------:R-:W-:Y:S01]  /*59e20*/  FADD R20, R20, R5 ;  /* 0x0000000514147221 */ /* 0x000fe20000000000 */
[----:B------:R-:W-:-:S08]  /*59e30*/  F2FP.BF16.F32.PACK_AB R25, R12, R25 ;  /* 0x000000190c19723e */ /* 0x000fd000000010ff */
[----:B------:R-:W-:Y:S02]  /*59e40*/  @P3 MOV R0, 0x7f800000 ;  /* 0x7f80000000003802 */ /* 0x000fe40000000f00 */
[----:B0-----:R-:W-:Y:S02]  /*59e50*/  @P1 MOV R4, 0x7f800000 ;  /* 0x7f80000000041802 */ /* 0x001fe40000000f00 */
[----:B------:R-:W-:Y:S02]  /*59e60*/  F2FP.BF16.F32.PACK_AB R26, R15, R26 ;  /* 0x0000001a0f1a723e */ /* 0x000fe400000010ff */
[----:B------:R-:W-:Y:S01]  /*59e70*/  F2FP.BF16.F32.PACK_AB R27, R28, R27 ;  /* 0x0000001b1c1b723e */ /* 0x000fe200000010ff */
[----:B--2---:R-:W-:Y:S01]  /*59e80*/  FADD R5, R2, R9 ;  /* 0x0000000902057221 */ /* 0x004fe20000000000 */
[----:B------:R-:W-:Y:S01]  /*59e90*/  @P5 MOV R2, 0x7f800000 ;  /* 0x7f80000000025802 */ /* 0x000fe20000000f00 */
[C---:B------:R-:W-:Y:S01]  /*59ea0*/  @P1 FFMA.FTZ R5, R17.reuse, R4, +INF ;  /* 0x7f80000011051423 */ /* 0x040fe20000010004 */
[----:B------:R-:W-:Y:S01]  /*59eb0*/  FADD R6, R6, R8 ;  /* 0x0000000806067221 */ /* 0x000fe20000000000 */
[----:B------:R-:W-:Y:S01]  /*59ec0*/  @P3 FFMA.FTZ R6, R16, R0, +INF ;  /* 0x7f80000010063423 */ /* 0x000fe20000010000 */
[----:B------:R-:W-:Y:S01]  /*59ed0*/  BAR.SYNC.DEFER_BLOCKING 0x0 ;  /* 0x0000000000007b1d */ /* 0x000fe20000010000 */
[----:B------:R-:W-:-:S02]  /*59ee0*/  FSETP.NEU.AND P3, PT, R17, RZ, PT ;  /* 0x000000ff1100720b */ /* 0x000fc40003f6d000 */
[----:B------:R-:W-:-:S03]  /*59ef0*/  F2FP.BF16.F32.PACK_AB R17, R13, R14 ;  /* 0x0000000e0d11723e */ /* 0x000fc600000010ff */
[----:B------:R-:W0:Y:S01]  /*59f00*/  LDS.128 R12, [R22+UR6] ;  /* 0x00000006160c7984 */ /* 0x000e220008000c00 */
[----:B---3--:R-:W-:Y:S01]  /*59f10*/  @P5 FFMA.FTZ R20, R7, R2, +INF ;  /* 0x7f80000007145423 */ /* 0x008fe20000010002 */
[----:B------:R-:W-:Y:S02]  /*59f20*/  FSETP.NEU.AND P5, PT, R16, RZ, PT ;  /* 0x000000ff1000720b */ /* 0x000fe40003fad000 */
[----:B------:R-:W-:Y:S02]  /*59f30*/  F2FP.BF16.F32.PACK_AB R16, R18, R19 ;  /* 0x000000131210723e */ /* 0x000fe400000010ff */
[----:B------:R-:W-:Y:S02]  /*59f40*/  F2FP.BF16.F32.PACK_AB R18, R10, R11 ;  /* 0x0000000b0a12723e */ /* 0x000fe400000010ff */
[----:B------:R-:W1:Y:S01]  /*59f50*/  LDS.128 R8, [R22+UR6+0x400] ;  /* 0x0004000616087984 */ /* 0x000e620008000c00 */
[----:B------:R-:W-:-:S03]  /*59f60*/  F2FP.BF16.F32.PACK_AB R24, R24, R29 ;  /* 0x0000001d1818723e */ /* 0x000fc600000010ff */
[----:B------:R-:W-:Y:S01]  /*59f70*/  STL [R1+0x23c], R20 ;  /* 0x00023c1401007387 */ /* 0x000fe20000100800 */
[----:B------:R-:W-:-:S03]  /*59f80*/  F2FP.BF16.F32.PACK_AB R19, R23, R21 ;  /* 0x000000151713723e */ /* 0x000fc600000010ff */
[----:B------:R-:W-:Y:S04]  /*59f90*/  STL [R1+0x238], R6 ;  /* 0x0002380601007387 */ /* 0x000fe80000100800 */
[----:B------:R-:W-:Y:S04]  /*59fa0*/  STL [R1+0x234], R5 ;  /* 0x0002340501007387 */ /* 0x000fe80000100800 */
[----:B------:R-:W-:Y:S04]  /*59fb0*/  STL.64 [R1+0x2ca0], R26 ;  /* 0x002ca01a01007387 */ /* 0x000fe80000100a00 */
[----:B------:R2:W-:Y:S04]  /*59fc0*/  STL.64 [R1+0x2c98], R24 ;  /* 0x002c981801007387 */ /* 0x0005e80000100a00 */
[----:B------:R-:W-:Y:S04]  /*59fd0*/  STL.64 [R1+0x2cb0], R18 ;  /* 0x002cb01201007387 */ /* 0x000fe80000100a00 */
[----:B------:R-:W-:Y:S01]  /*59fe0*/  STL.64 [R1+0x2ca8], R16 ;  /* 0x002ca81001007387 */ /* 0x000fe20000100a00 */
[----:B--2---:R-:W-:-:S03]  /*59ff0*/  LOP3.LUT R24, R22, 0x40, RZ, 0x3c, !PT ;  /* 0x0000004016187812 */ /* 0x004fc600078e3cff */
[----:B0-----:R-:W-:Y:S04]  /*5a000*/  STL [R1+0x2c70], R12 ;  /* 0x002c700c01007387 */ /* 0x001fe80000100800 */
[----:B------:R-:W-:Y:S04]  /*5a010*/  STL [R1+0x50], R24 ;  /* 0x0000501801007387 */ /* 0x000fe80000100800 */
[----:B------:R-:W-:Y:S04]  /*5a020*/  STL [R1+0x2c68], R13 ;  /* 0x002c680d01007387 */ /* 0x000fe80000100800 */
[----:B------:R-:W-:Y:S04]  /*5a030*/  STL [R1+0x2c5c], R14 ;  /* 0x002c5c0e01007387 */ /* 0x000fe80000100800 */
[----:B------:R-:W-:Y:S04]  /*5a040*/  STL [R1+0x2c4c], R15 ;  /* 0x002c4c0f01007387 */ /* 0x000fe80000100800 */
[----:B-1----:R-:W-:Y:S04]  /*5a050*/  STL [R1+0x2c74], R8 ;  /* 0x002c740801007387 */ /* 0x002fe80000100800 */
[----:B------:R-:W-:Y:S01]  /*5a060*/  STL [R1+0x2c64], R9 ;  /* 0x002c640901007387 */ /* 0x000fe20000100800 */
[----:B------:R-:W-:-:S03]  /*5a070*/  FSETP.NEU.AND P4, PT, R7, RZ, PT ;  /* 0x000000ff0700720b */ /* 0x000fc60003f8d000 */
[----:B------:R-:W-:Y:S04]  /*5a080*/  STL [R1+0x2c58], R10 ;  /* 0x002c580a01007387 */ /* 0x000fe80000100800 */
[----:B------:R-:W-:Y:S04]  /*5a090*/  STL [R1+0x2c50], R11 ;  /* 0x002c500b01007387 */ /* 0x000fe80000100800 */
[----:B------:R-:W0:Y:S04]  /*5a0a0*/  LDS.128 R8, [R22+UR6+0x800] ;  /* 0x0008000616087984 */ /* 0x000e280008000c00 */
[----:B------:R-:W1:Y:S04]  /*5a0b0*/  LDS.128 R4, [R22+UR6+0xc00] ;  /* 0x000c000616047984 */ /* 0x000e680008000c00 */
[----:B------:R-:W-:Y:S04]  /*5a0c0*/  LDS.128 R16, [R24+UR6+0x400] ;  /* 0x0004000618107984 */ /* 0x000fe80008000c00 */
[----:B0-----:R-:W-:Y:S04]  /*5a0d0*/  STL.64 [R1+0x10], R8 ;  /* 0x0000100801007387 */ /* 0x001fe80000100a00 */
[----:B------:R0:W-:Y:S04]  /*5a0e0*/  STL.64 [R1+0x18], R10 ;  /* 0x0000180a01007387 */ /* 0x0001e80000100a00 */
[----:B-1----:R-:W-:Y:S04]  /*5a0f0*/  STL [R1+0x3c], R7 ;  /* 0x00003c0701007387 */ /* 0x002fe80000100800 */
[----:B------:R-:W2:Y:S01]  /*5a100*/  LDL.LU R20, [R1+0x94] ;  /* 0x0000940001147983 */ /* 0x000ea20000300800 */
[----:B------:R-:W-:Y:S01]  /*5a110*/  MOV R13, R4 ;  /* 0x00000004000d7202 */ /* 0x000fe20000000f00 */
[----:B------:R-:W-:Y:S01]  /*5a120*/  IMAD.MOV.U32 R14, RZ, RZ, R5 ;  /* 0x000000ffff0e7224 */ /* 0x000fe200078e0005 */
[----:B0-----:R-:W-:-:S02]  /*5a130*/  MOV R11, R6 ;  /* 0x00000006000b7202 */ /* 0x001fc40000000f00 */
[----:B------:R-:W0:Y:S04]  /*5a140*/  LDS.128 R4, [R24+UR6] ;  /* 0x0000000618047984 */ /* 0x000e280008000c00 */
[----:B--2---:R1:W-:Y:S04]  /*5a150*/  STL [R1+0x2c90], R20 ;  /* 0x002c901401007387 */ /* 0x0043e80000100800 */
[----:B-1----:R-:W2:Y:S04]  /*5a160*/  LDL.LU R20, [R1+0x98] ;  /* 0x0000980001147983 */ /* 0x002ea80000300800 */
[----:B------:R-:W3:Y:S04]  /*5a170*/  LDL.LU R29, [R1+0xac] ;  /* 0x0000ac00011d7983 */ /* 0x000ee80000300800 */
[----:B------:R-:W3:Y:S04]  /*5a180*/  LDL.LU R21, [R1+0xa4] ;  /* 0x0000a40001157983 */ /* 0x000ee80000300800 */
[----:B------:R-:W4:Y:S04]  /*5a190*/  LDL.LU R0, [R1+0xb4] ;  /* 0x0000b40001007983 */ /* 0x000f280000300800 */
[----:B------:R-:W4:Y:S04]  /*5a1a0*/  LDL.LU R28, [R1+0xb0] ;  /* 0x0000b000011c7983 */ /* 0x000f280000300800 */
[----:B------:R-:W3:Y:S04]  /*5a1b0*/  LDL.LU R22, [R1+0xb8] ;  /* 0x0000b80001167983 */ /* 0x000ee80000300800 */
[----:B------:R-:W4:Y:S04]  /*5a1c0*/  LDL.LU R23, [R1+0xc4] ;  /* 0x0000c40001177983 */ /* 0x000f280000300800 */
[----:B------:R-:W4:Y:S04]  /*5a1d0*/  LDL.LU R8, [R1+0xe8] ;  /* 0x0000e80001087983 */ /* 0x000f280000300800 */
[----:B------:R-:W4:Y:S04]  /*5a1e0*/  LDL.LU R12, [R1+0x20c] ;  /* 0x00020c00010c7983 */ /* 0x000f280000300800 */
[----:B------:R-:W4:Y:S04]  /*5a1f0*/  LDL.LU R2, [R1+0xf8] ;  /* 0x0000f80001027983 */ /* 0x000f280000300800 */
[----:B------:R1:W-:Y:S04]  /*5a200*/  STL [R1+0x2c78], R13 ;  /* 0x002c780d01007387 */ /* 0x0003e80000100800 */
[----:B-1----:R-:W4:Y:S04]  /*5a210*/  LDL.LU R13, [R1+0xf0] ;  /* 0x0000f000010d7983 */ /* 0x002f280000300800 */
[----:B------:R-:W-:Y:S04]  /*5a220*/  STL [R1+0x2c6c], R14 ;  /* 0x002c6c0e01007387 */ /* 0x000fe80000100800 */
[----:B------:R-:W-:Y:S04]  /*5a230*/  STL [R1+0x2c60], R11 ;  /* 0x002c600b01007387 */ /* 0x000fe80000100800 */
[----:B0-----:R-:W-:Y:S04]  /*5a240*/  STL [R1+0x2c84], R4 ;  /* 0x002c840401007387 */ /* 0x001fe80000100800 */
[----:B------:R0:W-:Y:S04]  /*5a250*/  STL [R1+0x2c80], R5 ;  /* 0x002c800501007387 */ /* 0x0001e80000100800 */
[----:B0-----:R-:W4:Y:S04]  /*5a260*/  LDL.LU R5, [R1+0xd8] ;  /* 0x0000d80001057983 */ /* 0x001f280000300800 */
[----:B------:R0:W-:Y:S04]  /*5a270*/  STL [R1+0x2c7c], R6 ;  /* 0x002c7c0601007387 */ /* 0x0001e80000100800 */
[----:B0-----:R-:W4:Y:S04]  /*5a280*/  LDL.LU R6, [R1+0xe0] ;  /* 0x0000e00001067983 */ /* 0x001f280000300800 */
[----:B------:R-:W-:Y:S04]  /*5a290*/  STL [R1+0x2c54], R7 ;  /* 0x002c540701007387 */ /* 0x000fe80000100800 */
[----:B------:R-:W-:Y:S04]  /*5a2a0*/  STL.64 [R1], R16 ;  /* 0x0000001001007387 */ /* 0x000fe80000100a00 */
[----:B------:R-:W-:Y:S04]  /*5a2b0*/  STL.64 [R1+0x8], R18 ;  /* 0x0000081201007387 */ /* 0x000fe80000100a00 */
[----:B------:R-:W0:Y:S04]  /*5a2c0*/  LDS.128 R16, [R24+UR6+0x800] ;  /* 0x0008000618107984 */ /* 0x000e280008000c00 */
[----:B------:R-:W1:Y:S01]  /*5a2d0*/  LDS.128 R24, [R24+UR6+0xc00] ;  /* 0x000c000618187984 */ /* 0x000e620008000c00 */
[----:B0-----:R-:W-:Y:S01]  /*5a2e0*/  MOV R14, R16 ;  /* 0x00000010000e7202 */ /* 0x001fe20000000f00 */
[----:B------:R-:W-:Y:S01]  /*5a2f0*/  IMAD.MOV.U32 R7, RZ, RZ, R18 ;  /* 0x000000ffff077224 */ /* 0x000fe200078e0012 */
[----:B------:R-:W-:-:S02]  /*5a300*/  MOV R4, R19 ;  /* 0x0000001300047202 */ /* 0x000fc40000000f00 */
[----:B------:R-:W-:Y:S01]  /*5a310*/  MOV R11, R17 ;  /* 0x00000011000b7202 */ /* 0x000fe20000000f00 */
[----:B------:R-:W2:Y:S04]  /*5a320*/  LDL.LU.64 R18, [R1+0x2cb0] ;  /* 0x002cb00001127983 */ /* 0x000ea80000300a00 */
[----:B------:R-:W2:Y:S04]  /*5a330*/  LDL.LU.64 R16, [R1+0x2ca8] ;  /* 0x002ca80001107983 */ /* 0x000ea80000300a00 */
[----:B------:R0:W-:Y:S01]  /*5a340*/  STL [R1+0x2c8c], R14 ;  /* 0x002c8c0e01007387 */ /* 0x0001e20000100800 */
[----:B-1----:R-:W-:-:S02]  /*5a350*/  MOV R15, R26 ;  /* 0x0000001a000f7202 */ /* 0x002fc40000000f00 */
[----:B------:R-:W-:Y:S01]  /*5a360*/  MOV R9, R24 ;  /* 0x0000001800097202 */ /* 0x000fe20000000f00 */
[----:B------:R-:W-:Y:S01]  /*5a370*/  BAR.SYNC.DEFER_BLOCKING 0x0 ;  /* 0x0000000000007b1d */ /* 0x000fe20000010000 */
[----:B------:R-:W-:-:S05]  /*5a380*/  MOV R10, R25 ;  /* 0x00000019000a7202 */ /* 0x000fca0000000f00 */
[----:B0-----:R-:W3:Y:S04]  /*5a390*/  LDL.LU R14, [R1+0xbc] ;  /* 0x0000bc00010e7983 */ /* 0x001ee80000300800 */
[----:B------:R0:W-:Y:S04]  /*5a3a0*/  STL [R1+0x2c88], R4 ;  /* 0x002c880401007387 */ /* 0x0001e80000100800 */
[----:B0-----:R-:W4:Y:S04]  /*5a3b0*/  LDL.LU R4, [R1+0xa0] ;  /* 0x0000a00001047983 */ /* 0x001f280000300800 */
[----:B------:R0:W-:Y:S04]  /*5a3c0*/  STL [R1+0x4c], R27 ;  /* 0x00004c1b01007387 */ /* 0x0001e80000100800 */
[----:B0-----:R-:W3:Y:S04]  /*5a3d0*/  LDL.LU.64 R26, [R1+0x2ca0] ;  /* 0x002ca000011a7983 */ /* 0x001ee80000300a00 */
[----:B------:R-:W3:Y:S04]  /*5a3e0*/  LDL.LU.64 R24, [R1+0x2c98] ;  /* 0x002c980001187983 */ /* 0x000ee80000300a00 */
[----:B--2---:R-:W-:Y:S04]  /*5a3f0*/  STS.128 [R3+UR6+0x200], R16 ;  /* 0x0002001003007988 */ /* 0x004fe80008000c06 */
[----:B---3--:R0:W-:Y:S04]  /*5a400*/  STS.128 [R3+UR6], R24 ;  /* 0x0000001803007988 */ /* 0x0081e80008000c06 */
[----:B0-----:R-:W2:Y:S04]  /*5a410*/  LDL.LU R24, [R1+0xc0] ;  /* 0x0000c00001187983 */ /* 0x001ea80000300800 */
[----:B------:R-:W4:Y:S04]  /*5a420*/  LDL.LU R25, [R1+0xcc] ;  /* 0x0000cc0001197983 */ /* 0x000f280000300800 */
[----:B------:R-:W3:Y:S04]  /*5a430*/  LDL.LU R26, [R1+0xd4] ;  /* 0x0000d400011a7983 */ /* 0x000ee80000300800 */
[----:B------:R-:W3:Y:S04]  /*5a440*/  LDL.LU R27, [R1+0xd0] ;  /* 0x0000d000011b7983 */ /* 0x000ee80000300800 */
[----:B------:R-:W2:Y:S04]  /*5a450*/  LDL.LU R16, [R1+0x90] ;  /* 0x0000900001107983 */ /* 0x000ea80000300800 */
[----:B------:R-:W3:Y:S04]  /*5a460*/  LDL.LU R17, [R1+0x9c] ;  /* 0x00009c0001117983 */ /* 0x000ee80000300800 */
[----:B------:R-:W3:Y:S04]  /*5a470*/  LDL.LU R18, [R1+0xa8] ;  /* 0x0000a80001127983 */ /* 0x000ee80000300800 */
[----:B------:R-:W3:Y:S01]  /*5a480*/  LDL.LU R19, [R1+0xc8] ;  /* 0x0000c80001137983 */ /* 0x000ee20000300800 */
[----:B--2---:R-:W-:-:S03]  /*5a490*/  F2FP.BF16.F32.PACK_AB R16, R20, R16 ;  /* 0x000000101410723e */ /* 0x004fc600000010ff */
[----:B------:R-:W2:Y:S01]  /*5a4a0*/  LDL.LU R20, [R1+0x2c90] ;  /* 0x002c900001147983 */ /* 0x000ea20000300800 */
[----:B------:R-:W-:Y:S02]  /*5a4b0*/  F2FP.BF16.F32.PACK_AB R22, R14, R22 ;  /* 0x000000160e16723e */ /* 0x000fe400000010ff */
[----:B----4-:R-:W-:Y:S02]  /*5a4c0*/  F2FP.BF16.F32.PACK_AB R23, R25, R23 ;  /* 0x000000171917723e */ /* 0x010fe400000010ff */
[----:B------:R-:W-:Y:S02]  /*5a4d0*/  F2FP.BF16.F32.PACK_AB R25, R6, R5 ;  /* 0x000000050619723e */ /* 0x000fe400000010ff */
[----:B---3--:R-:W-:Y:S02]  /*5a4e0*/  F2FP.BF16.F32.PACK_AB R19, R19, R24 ;  /* 0x000000181313723e */ /* 0x008fe400000010ff */
[----:B------:R-:W-:Y:S02]  /*5a4f0*/  F2FP.BF16.F32.PACK_AB R24, R26, R27 ;  /* 0x0000001b1a18723e */ /* 0x000fe400000010ff */
[----:B------:R-:W-:-:S02]  /*5a500*/  F2FP.BF16.F32.PACK_AB R26, R13, R8 ;  /* 0x000000080d1a723e */ /* 0x000fc400000010ff */
[----:B------:R-:W-:Y:S02]  /*5a510*/  F2FP.BF16.F32.PACK_AB R21, R29, R21 ;  /* 0x000000151d15723e */ /* 0x000fe400000010ff */
[----:B------:R-:W-:-:S05]  /*5a520*/  F2FP.BF16.F32.PACK_AB R27, R12, R2 ;  /* 0x000000020c1b723e */ /* 0x000fca00000010ff */
[----:B------:R0:W-:Y:S01]  /*5a530*/  STS.128 [R3+UR6+0x100], R24 ;  /* 0x0001001803007988 */ /* 0x0001e20008000c06 */
[----:B------:R-:W1:Y:S01]  /*5a540*/  S2R R2, SR_CTAID.X ;  /* 0x0000000000027919 */ /* 0x000e620000002500 */
[----:B0-----:R-:W0:Y:S01]  /*5a550*/  S2R R27, SR_TID.X ;  /* 0x00000000001b7919 */ /* 0x001e220000002100 */
[----:B-1----:R-:W-:-:S04]  /*5a560*/  SHF.L.U32 R2, R2, 0x5, RZ ;  /* 0x0000000502027819 */ /* 0x002fc800000006ff */
[----:B0-----:R-:W-:Y:S02]  /*5a570*/  LOP3.LUT R2, R2, 0x1f, R27, 0xf8, !PT ;  /* 0x0000001f02027812 */ /* 0x001fe400078ef81b */
[----:B--2---:R-:W-:Y:S02]  /*5a580*/  F2FP.BF16.F32.PACK_AB R20, R17, R20 ;  /* 0x000000141114723e */ /* 0x004fe400000010ff */
[----:B------:R-:W-:Y:S02]  /*5a590*/  F2FP.BF16.F32.PACK_AB R17, R18, R4 ;  /* 0x000000041211723e */ /* 0x000fe400000010ff */
[----:B------:R-:W-:Y:S02]  /*5a5a0*/  F2FP.BF16.F32.PACK_AB R18, R0, R28 ;  /* 0x0000001c0012723e */ /* 0x000fe400000010ff */
[----:B------:R-:W2:Y:S01]  /*5a5b0*/  LDL.LU R0, [R1+0x214] ;  /* 0x0002140001007983 */ /* 0x000ea20000300800 */
[----:B------:R-:W0:Y:S03]  /*5a5c0*/  LDC.64 R28, c[0x0][0x228] ;  /* 0x00008a00ff1c7b82 */ /* 0x000e260000000a00 */
[----:B------:R-:W3:Y:S04]  /*5a5d0*/  LDL.LU R14, [R1+0xe4] ;  /* 0x0000e400010e7983 */ /* 0x000ee80000300800 */
[----:B------:R-:W4:Y:S04]  /*5a5e0*/  LDL.LU R4, [R1+0xf4] ;  /* 0x0000f40001047983 */ /* 0x000f280000300800 */
[----:B------:R-:W2:Y:S04]  /*5a5f0*/  LDL.LU R5, [R1+0x224] ;  /* 0x0002240001057983 */ /* 0x000ea80000300800 */
[----:B------:R-:W2:Y:S04]  /*5a600*/  LDL.LU R6, [R1+0x230] ;  /* 0x0002300001067983 */ /* 0x000ea80000300800 */
[----:B------:R-:W2:Y:S04]  /*5a610*/  LDL.LU R13, [R1+0x250] ;  /* 0x00025000010d7983 */ /* 0x000ea80000300800 */
[----:B------:R-:W2:Y:S04]  /*5a620*/  LDL.LU R8, [R1+0x258] ;  /* 0x0002580001087983 */ /* 0x000ea80000300800 */
[----:B------:R-:W2:Y:S04]  /*5a630*/  LDL.LU R12, [R1+0x268] ;  /* 0x00026800010c7983 */ /* 0x000ea80000300800 */
[----:B------:R1:W-:Y:S04]  /*5a640*/  STS.128 [R3+UR6+0x80], R16 ;  /* 0x0000801003007988 */ /* 0x0003e80008000c06 */
[----:B------:R0:W-:Y:S04]  /*5a650*/  STS.128 [R3+UR6+0x280], R20 ;  /* 0x0002801403007988 */ /* 0x0001e80008000c06 */
[----:B-1----:R-:W2:Y:S04]  /*5a660*/  LDL.LU R16, [R1+0x218] ;  /* 0x0002180001107983 */ /* 0x002ea80000300800 */
[----:B------:R-:W2:Y:S04]  /*5a670*/  LDL.LU R17, [R1+0x24c] ;  /* 0x00024c0001117983 */ /* 0x000ea80000300800 */
[----:B------:R-:W2:Y:S04]  /*5a680*/  LDL.LU R18, [R1+0x25c] ;  /* 0x00025c0001127983 */ /* 0x000ea80000300800 */
[----:B------:R-:W2:Y:S04]  /*5a690*/  LDL.LU R19, [R1+0x26c] ;  /* 0x00026c0001137983 */ /* 0x000ea80000300800 */
[----:B0-----:R-:W2:Y:S04]  /*5a6a0*/  LDL.LU R20, [R1+0x21c] ;  /* 0x00021c0001147983 */ /* 0x001ea80000300800 */
[----:B------:R-:W2:Y:S04]  /*5a6b0*/  LDL.LU R21, [R1+0x244] ;  /* 0x0002440001157983 */ /* 0x000ea80000300800 */
[----:B------:R-:W2:Y:S04]  /*5a6c0*/  LDL.LU R22, [R1+0x254] ;  /* 0x0002540001167983 */ /* 0x000ea80000300800 */
[----:B------:R-:W2:Y:S04]  /*5a6d0*/  LDL.LU R23, [R1+0x264] ;  /* 0x0002640001177983 */ /* 0x000ea80000300800 */
[----:B------:R-:W3:Y:S04]  /*5a6e0*/  LDL.LU R24, [R1+0xdc] ;  /* 0x0000dc0001187983 */ /* 0x000ee80000300800 */
[----:B------:R-:W4:Y:S04]  /*5a6f0*/  LDL.LU R25, [R1+0xec] ;  /* 0x0000ec0001197983 */ /* 0x000f280000300800 */
[----:B------:R-:W2:Y:S04]  /*5a700*/  LDL.LU R26, [R1+0x210] ;  /* 0x00021000011a7983 */ /* 0x000ea80000300800 */
[----:B------:R-:W2:Y:S01]  /*5a710*/  LDL.LU R27, [R1+0xfc] ;  /* 0x0000fc00011b7983 */ /* 0x000ea20000300800 */
[----:B---3--:R-:W-:-:S03]  /*5a720*/  F2FP.BF16.F32.PACK_AB R24, R14, R24 ;  /* 0x000000180e18723e */ /* 0x008fc600000010ff */
[----:B------:R-:W3:Y:S01]  /*5a730*/  LDL.LU R14, [R1+0x2c8c] ;  /* 0x002c8c00010e7983 */ /* 0x000ee20000300800 */
[----:B----4-:R-:W-:-:S03]  /*5a740*/  F2FP.BF16.F32.PACK_AB R25, R4, R25 ;  /* 0x000000190419723e */ /* 0x010fc600000010ff */
[----:B------:R-:W4:Y:S01]  /*5a750*/  LDL.LU R4, [R1+0x2c88] ;  /* 0x002c880001047983 */ /* 0x000f220000300800 */
[----:B--2---:R-:W-:Y:S02]  /*5a760*/  F2FP.BF16.F32.PACK_AB R26, R26, R27 ;  /* 0x0000001b1a1a723e */ /* 0x004fe400000010ff */
[----:B------:R-:W-:Y:S02]  /*5a770*/  F2FP.BF16.F32.PACK_AB R27, R16, R0 ;  /* 0x00000000101b723e */ /* 0x000fe400000010ff */
[----:B------:R-:W2:Y:S01]  /*5a780*/  LDL.LU R16, [R1+0x220] ;  /* 0x0002200001107983 */ /* 0x000ea20000300800 */
[----:B------:R-:W-:Y:S01]  /*5a790*/  UIMAD UR4, UR7, UR4, URZ ;  /* 0x00000004070472a4 */ /* 0x000fe2000f8e023f */
[----:B------:R-:W-:-:S03]  /*5a7a0*/  IMAD R2, R2, UR5, RZ ;  /* 0x0000000502027c24 */ /* 0x000fc6000f8e02ff */
[----:B------:R-:W-:Y:S01]  /*5a7b0*/  USHF.L.U32 UR8, UR4, 0x1, URZ ;  /* 0x0000000104087899 */ /* 0x000fe2000800063f */
[----:B------:R-:W-:Y:S01]  /*5a7c0*/  IMAD.SHL.U32 R0, R2, 0x2, RZ ;  /* 0x0000000202007824 */ /* 0x000fe200078e00ff */
[----:B------:R0:W-:Y:S04]  /*5a7d0*/  STS.128 [R3+UR6+0x300], R24 ;  /* 0x0003001803007988 */ /* 0x0001e80008000c06 */
[----:B------:R-:W-:Y:S01]  /*5a7e0*/  IADD3 R0, P1, P6, R0, UR8, R28 ;  /* 0x0000000800007c10 */ /* 0x000fe2000fe3e01c */
[----:B------:R-:W-:Y:S01]  /*5a7f0*/  UIMAD.WIDE UR4, UR4, 0x2, URZ ;  /* 0x00000002040478a5 */ /* 0x000fe2000f8e023f */
[----:B------:R-:W-:-:S05]  /*5a800*/  IMAD.HI R2, R2, 0x2, RZ ;  /* 0x0000000202027827 */ /* 0x000fca00078e02ff */
[----:B------:R-:W-:Y:S01]  /*5a810*/  IADD3.X R2, R2, UR5, R29, P1, P6 ;  /* 0x0000000502027c10 */ /* 0x000fe20008fec41d */
[----:B------:R-:W-:Y:S01]  /*5a820*/  ULDC UR4, c[0x0][0x27c] ;  /* 0x00009f0000047ab9 */ /* 0x000fe20000000800 */
[----:B------:R-:W-:Y:S02]  /*5a830*/  F2FP.BF16.F32.PACK_AB R20, R5, R20 ;  /* 0x000000140514723e */ /* 0x000fe400000010ff */
[----:B------:R-:W-:Y:S02]  /*5a840*/  F2FP.BF16.F32.PACK_AB R17, R13, R17 ;  /* 0x000000110d11723e */ /* 0x000fe400000010ff */
[----:B------:R-:W-:Y:S02]  /*5a850*/  F2FP.BF16.F32.PACK_AB R22, R8, R22 ;  /* 0x000000160816723e */ /* 0x000fe400000010ff */
[----:B------:R-:W-:Y:S02]  /*5a860*/  F2FP.BF16.F32.PACK_AB R23, R12, R23 ;  /* 0x000000170c17723e */ /* 0x000fe400000010ff */
[----:B----4-:R-:W-:-:S02]  /*5a870*/  MOV R28, R4 ;  /* 0x00000004001c7202 */ /* 0x010fc40000000f00 */
[----:B------:R-:W4:Y:S04]  /*5a880*/  LDL.LU R4, [R1+0x2c84] ;  /* 0x002c840001047983 */ /* 0x000f280000300800 */
[----:B0-----:R-:W3:Y:S04]  /*5a890*/  LDL.LU R27, [R1+0x3c] ;  /* 0x00003c00011b7983 */ /* 0x001ee80000300800 */
[----:B------:R-:W4:Y:S04]  /*5a8a0*/  LDL.LU R25, [R1+0x248] ;  /* 0x0002480001197983 */ /* 0x000f280000300800 */
[----:B------:R-:W3:Y:S04]  /*5a8b0*/  LDL.LU R26, [R1+0x260] ;  /* 0x00026000011a7983 */ /* 0x000ee80000300800 */
[----:B------:R-:W3:Y:S01]  /*5a8c0*/  LDL.LU R29, [R1+0x270] ;  /* 0x00027000011d7983 */ /* 0x000ee20000300800 */
[----:B--2---:R-:W-:-:S03]  /*5a8d0*/  F2FP.BF16.F32.PACK_AB R16, R6, R16 ;  /* 0x000000100610723e */ /* 0x004fc600000010ff */
[----:B------:R-:W2:Y:S04]  /*5a8e0*/  LDL.LU R5, [R1+0x2c80] ;  /* 0x002c800001057983 */ /* 0x000ea80000300800 */
[----:B------:R-:W2:Y:S04]  /*5a8f0*/  LDL.LU R6, [R1+0x2c7c] ;  /* 0x002c7c0001067983 */ /* 0x000ea80000300800 */
[----:B------:R-:W2:Y:S04]  /*5a900*/  LDL.LU R13, [R1+0x2c78] ;  /* 0x002c7800010d7983 */ /* 0x000ea80000300800 */
[----:B------:R-:W2:Y:S04]  /*5a910*/  LDL.LU R8, [R1+0x2c74] ;  /* 0x002c740001087983 */ /* 0x000ea80000300800 */
[----:B------:R-:W2:Y:S01]  /*5a920*/  LDL.LU R12, [R1+0x2c70] ;  /* 0x002c7000010c7983 */ /* 0x000ea20000300800 */
[----:B------:R-:W-:-:S02]  /*5a930*/  MOV R24, R28 ;  /* 0x0000001c00187202 */ /* 0x000fc40000000f00 */
[----:B------:R-:W0:Y:S01]  /*5a940*/  LDC R28, c[0x0][0x278] ;  /* 0x00009e00ff1c7b82 */ /* 0x000e220000000800 */
[----:B----4-:R-:W-:Y:S02]  /*5a950*/  F2FP.BF16.F32.PACK_AB R21, R25, R21 ;  /* 0x000000151915723e */ /* 0x010fe400000010ff */
[----:B------:R-:W1:Y:S01]  /*5a960*/  S2R R25, SR_TID.X ;  /* 0x0000000000197919 */ /* 0x000e620000002100 */
[----:B---3--:R-:W-:Y:S02]  /*5a970*/  F2FP.BF16.F32.PACK_AB R18, R26, R18 ;  /* 0x000000121a12723e */ /* 0x008fe400000010ff */
[----:B------:R-:W-:Y:S01]  /*5a980*/  F2FP.BF16.F32.PACK_AB R19, R29, R19 ;  /* 0x000000131d13723e */ /* 0x000fe200000010ff */
[----:B------:R3:W-:Y:S04]  /*5a990*/  STS.128 [R3+UR6+0x180], R20 ;  /* 0x0001801403007988 */ /* 0x0007e80008000c06 */
[----:B------:R4:W-:Y:S01]  /*5a9a0*/  STS.128 [R3+UR6+0x380], R16 ;  /* 0x0003801003007988 */ /* 0x0009e20008000c06 */
[----:B------:R-:W-:-:S02]  /*5a9b0*/  MOV R29, R24 ;  /* 0x00000018001d7202 */ /* 0x000fc40000000f00 */
[----:B-1----:R-:W-:-:S04]  /*5a9c0*/  SHF.R.U32.HI R25, RZ, 0x5, R25 ;  /* 0x00000005ff197819 */ /* 0x002fc80000011619 */
[----:B------:R-:W-:-:S05]  /*5a9d0*/  SGXT.U32 R25, R25, 0x2 ;  /* 0x000000021919781a */ /* 0x000fca0000000000 */
[----:B0-----:R-:W-:-:S05]  /*5a9e0*/  IMAD R25, R25, R28, RZ ;  /* 0x0000001c19197224 */ /* 0x001fca00078e02ff */
[----:B------:R-:W-:Y:S01]  /*5a9f0*/  LEA R26, R28, R25, 0x2 ;  /* 0x000000191c1a7211 */ /* 0x000fe200078e10ff */
[----:B------:R-:W-:Y:S01]  /*5aa00*/  BAR.SYNC.DEFER_BLOCKING 0x0 ;  /* 0x0000000000007b1d */ /* 0x000fe20000010000 */
[----:B------:R-:W-:-:S03]  /*5aa10*/  LEA R24, P1, R25, R0, 0x1 ;  /* 0x0000000019187211 */ /* 0x000fc600078208ff */
[----:B---3--:R-:W-:Y:S01]  /*5aa20*/  IMAD R22, R28, 0x4, R26 ;  /* 0x000000041c167824 */ /* 0x008fe200078e021a */
[----:B------:R-:W-:Y:S02]  /*5aa30*/  LEA R20, P6, R26, R0, 0x1 ;  /* 0x000000001a147211 */ /* 0x000fe400078c08ff */
[----:B------:R-:W-:Y:S02]  /*5aa40*/  LEA.HI.X.SX32 R25, R25, R2, 0x1, P1 ;  /* 0x0000000219197211 */ /* 0x000fe400008f0eff */
[----:B----4-:R-:W-:Y:S02]  /*5aa50*/  LEA R3, R28, R22, 0x2 ;  /* 0x000000161c037211 */ /* 0x010fe400078e10ff */
[----:B------:R-:W-:Y:S02]  /*5aa60*/  LEA.HI.X.SX32 R21, R26, R2, 0x1, P6 ;  /* 0x000000021a157211 */ /* 0x000fe400030f0eff */
[----:B------:R-:W-:Y:S01]  /*5aa70*/  LEA R23, R28, R3, 0x2 ;  /* 0x000000031c177211 */ /* 0x000fe200078e10ff */
[----:B------:R-:W3:Y:S01]  /*5aa80*/  LDL.LU R26, [R1+0x10] ;  /* 0x00001000011a7983 */ /* 0x000ee20000300800 */
[----:B------:R-:W-:-:S04]  /*5aa90*/  LEA R16, P1, R22, R0, 0x1 ;  /* 0x0000000016107211 */ /* 0x000fc800078208ff */
[----:B------:R-:W-:Y:S01]  /*5aaa0*/  LEA.HI.X.SX32 R17, R22, R2, 0x1, P1 ;  /* 0x0000000216117211 */ /* 0x000fe200008f0eff */
[----:B--2---:R-:W-:Y:S04]  /*5aab0*/  STG.E.U16 desc[UR10][R24.64], R12 ;  /* 0x0000000c18007986 */ /* 0x004fe8000c10150a */
[----:B------:R0:W-:Y:S01]  /*5aac0*/  STG.E.U16 desc[UR10][R20.64], R4 ;  /* 0x0000000414007986 */ /* 0x0001e2000c10150a */
[----:B------:R-:W-:Y:S02]  /*5aad0*/  LEA R22, R28, R23, 0x2 ;  /* 0x000000171c167211 */ /* 0x000fe400078e10ff */
[----:B0-----:R-:W-:-:S04]  /*5aae0*/  LEA R20, P6, R23, R0, 0x1 ;  /* 0x0000000017147211 */ /* 0x001fc800078c08ff */
[----:B------:R-:W-:Y:S02]  /*5aaf0*/  LEA.HI.X.SX32 R21, R23, R2, 0x1, P6 ;  /* 0x0000000217157211 */ /* 0x000fe400030f0eff */
[----:B------:R-:W2:Y:S01]  /*5ab00*/  LDL.LU R23, [R1] ;  /* 0x0000000001177983 */ /* 0x000ea20000300800 */
[----:B------:R-:W-:-:S03]  /*5ab10*/  LEA R18, P1, R3, R0, 0x1 ;  /* 0x0000000003127211 */ /* 0x000fc600078208ff */
[----:B------:R0:W-:Y:S01]  /*5ab20*/  STG.E.U16 desc[UR10][R16.64], R8 ;  /* 0x0000000810007986 */ /* 0x0001e2000c10150a */
[----:B------:R-:W-:Y:S02]  /*5ab30*/  LEA.HI.X.SX32 R19, R3, R2, 0x1, P1 ;  /* 0x0000000203137211 */ /* 0x000fe400008f0eff */
[----:B------:R-:W-:Y:S02]  /*5ab40*/  LEA R3, R28, R22, 0x2 ;  /* 0x000000161c037211 */ /* 0x000fe400078e10ff */
[----:B0-----:R-:W-:-:S04]  /*5ab50*/  LEA R16, P1, R22, R0, 0x1 ;  /* 0x0000000016107211 */ /* 0x001fc800078208ff */
[----:B------:R-:W-:Y:S01]  /*5ab60*/  LEA.HI.X.SX32 R17, R22, R2, 0x1, P1 ;  /* 0x0000000216117211 */ /* 0x000fe200008f0eff */
[----:B------:R-:W-:Y:S01]  /*5ab70*/  IMAD R22, R28, 0x4, R3 ;  /* 0x000000041c167824 */ /* 0x000fe200078e0203 */
[----:B------:R-:W-:Y:S02]  /*5ab80*/  PRMT R4, R12, 0x7632, R4 ;  /* 0x000076320c047816 */ /* 0x000fe40000000004 */
[----:B------:R-:W-:Y:S01]  /*5ab90*/  PRMT R8, R8, 0x7632, R8 ;  /* 0x0000763208087816 */ /* 0x000fe20000000008 */
[----:B--2---:R0:W-:Y:S04]  /*5aba0*/  STG.E.U16 desc[UR10][R18.64], R23 ;  /* 0x0000001712007986 */ /* 0x0041e8000c10150a */
[----:B---3--:R1:W-:Y:S01]  /*5abb0*/  STG.E.U16 desc[UR10][R20.64], R26 ;  /* 0x0000001a14007986 */ /* 0x0083e2000c10150a */
[----:B0-----:R-:W-:-:S04]  /*5abc0*/  LEA R18, P1, R3, R0, 0x1 ;  /* 0x0000000003127211 */ /* 0x001fc800078208ff */
[----:B------:R-:W-:Y:S02]  /*5abd0*/  LEA.HI.X.SX32 R19, R3, R2, 0x1, P1 ;  /* 0x0000000203137211 */ /* 0x000fe400008f0eff */
[----:B-1----:R-:W-:Y:S02]  /*5abe0*/  LEA R20, P1, R22, R0, 0x1 ;  /* 0x0000000016147211 */ /* 0x002fe400078208ff */
[----:B------:R-:W-:Y:S01]  /*5abf0*/  LEA R3, R28, R22, 0x2 ;  /* 0x000000161c037211 */ /* 0x000fe200078e10ff */
[----:B------:R0:W-:Y:S01]  /*5ac00*/  STG.E.U16 desc[UR10][R16.64], R14 ;  /* 0x0000000e10007986 */ /* 0x0001e2000c10150a */
[----:B------:R-:W-:Y:S02]  /*5ac10*/  LEA.HI.X.SX32 R21, R22, R2, 0x1, P1 ;  /* 0x0000000216157211 */ /* 0x000fe400008f0eff */
[----:B------:R-:W-:Y:S01]  /*5ac20*/  LEA R12, R28, R3, 0x2 ;  /* 0x000000031c0c7211 */ /* 0x000fe200078e10ff */
[----:B------:R1:W-:Y:S01]  /*5ac30*/  STG.E.U16 desc[UR10][R18.64], R13 ;  /* 0x0000000d12007986 */ /* 0x0003e2000c10150a */
[----:B0-----:R-:W-:-:S04]  /*5ac40*/  LEA R16, P1, R3, R0, 0x1 ;  /* 0x0000000003107211 */ /* 0x001fc800078208ff */
[----:B------:R-:W-:Y:S02]  /*5ac50*/  LEA.HI.X.SX32 R17, R3, R2, 0x1, P1 ;  /* 0x0000000203117211 */ /* 0x000fe400008f0eff */
[----:B-1----:R-:W-:Y:S02]  /*5ac60*/  LEA R18, P1, R12, R0, 0x1 ;  /* 0x000000000c127211 */ /* 0x002fe400078208ff */
[----:B------:R-:W-:Y:S01]  /*5ac70*/  LEA R3, R28, R12, 0x2 ;  /* 0x0000000c1c037211 */ /* 0x000fe200078e10ff */
[----:B------:R-:W-:Y:S01]  /*5ac80*/  STG.E.U16 desc[UR10][R20.64], R9 ;  /* 0x0000000914007986 */ /* 0x000fe2000c10150a */
[----:B------:R-:W-:Y:S02]  /*5ac90*/  LEA.HI.X.SX32 R19, R12, R2, 0x1, P1 ;  /* 0x000000020c137211 */ /* 0x000fe400008f0eff */
[----:B------:R-:W-:Y:S01]  /*5aca0*/  PRMT R12, R4, 0x7632, R12 ;  /* 0x00007632040c7816 */ /* 0x000fe2000000000c */
[----:B------:R0:W-:Y:S04]  /*5acb0*/  STG.E.U16 desc[UR10][R16.64], R4 ;  /* 0x0000000410007986 */ /* 0x0001e8000c10150a */
[----:B------:R1:W-:Y:S01]  /*5acc0*/  STG.E.U16 desc[UR10][R18.64], R12 ;  /* 0x0000000c12007986 */ /* 0x0003e2000c10150a */
[----:B0-----:R-:W-:-:S02]  /*5acd0*/  LEA R16, P1, R3, R0, 0x1 ;  /* 0x0000000003107211 */ /* 0x001fc400078208ff */
[----:B------:R-:W-:Y:S02]  /*5ace0*/  LEA R4, R28, R3, 0x2 ;  /* 0x000000031c047211 */ /* 0x000fe400078e10ff */
[----:B------:R-:W-:Y:S02]  /*5acf0*/  LEA.HI.X.SX32 R17, R3, R2, 0x1, P1 ;  /* 0x0000000203117211 */ /* 0x000fe400008f0eff */
[----:B-1----:R-:W-:Y:S01]  /*5ad00*/  LEA R18, P1, R4, R0, 0x1 ;  /* 0x0000000004127211 */ /* 0x002fe200078208ff */
[--C-:B------:R-:W-:Y:S02]  /*5ad10*/  IMAD R3, R28, 0x4, R4.reuse ;  /* 0x000000041c037824 */ /* 0x100fe400078e0204 */
[----:B------:R0:W-:Y:S01]  /*5ad20*/  STG.E.U16 desc[UR10][R16.64], R8 ;  /* 0x0000000810007986 */ /* 0x0001e2000c10150a */
[----:B------:R-:W-:Y:S02]  /*5ad30*/  LEA.HI.X.SX32 R19, R4, R2, 0x1, P1 ;  /* 0x0000000204137211 */ /* 0x000fe400008f0eff */
[----:B------:R-:W-:-:S02]  /*5ad40*/  PRMT R4, R23, 0x7632, R4 ;  /* 0x0000763217047816 */ /* 0x000fc40000000004 */
[----:B------:R-:W-:-:S03]  /*5ad50*/  LEA R12, R28, R3, 0x2 ;  /* 0x000000031c0c7211 */ /* 0x000fc600078e10ff */
[----:B------:R1:W-:Y:S01]  /*5ad60*/  STG.E.U16 desc[UR10][R18.64], R4 ;  /* 0x0000000412007986 */ /* 0x0003e2000c10150a */
[C---:B0-----:R-:W-:Y:S02]  /*5ad70*/  LEA R16, P1, R3.reuse, R0, 0x1 ;  /* 0x0000000003107211 */ /* 0x041fe400078208ff */
[----:B------:R-:W-:Y:S02]  /*5ad80*/  PRMT R8, R26, 0x7632, R8 ;  /* 0x000076321a087816 */ /* 0x000fe40000000008 */
[----:B------:R-:W-:Y:S02]  /*5ad90*/  LEA.HI.X.SX32 R17, R3, R2, 0x1, P1 ;  /* 0x0000000203117211 */ /* 0x000fe400008f0eff */
[----:B-1----:R-:W-:Y:S02]  /*5ada0*/  LEA R18, P1, R12, R0, 0x1 ;  /* 0x000000000c127211 */ /* 0x002fe400078208ff */
[----:B------:R-:W-:Y:S01]  /*5adb0*/  LEA R4, R28, R12, 0x2 ;  /* 0x0000000c1c047211 */ /* 0x000fe200078e10ff */
[----:B------:R0:W-:Y:S01]  /*5adc0*/  STG.E.U16 desc[UR10][R16.64], R8 ;  /* 0x0000000810007986 */ /* 0x0001e2000c10150a */
[----:B------:R-:W-:-:S02]  /*5add0*/  LEA.HI.X.SX32 R19, R12, R2, 0x1, P1 ;  /* 0x000000020c137211 */ /* 0x000fc400008f0eff */
[----:B------:R-:W-:Y:S02]  /*5ade0*/  LEA R3, R28, R4, 0x2 ;  /* 0x000000041c037211 */ /* 0x000fe400078e10ff */
[----:B------:R-:W-:Y:S02]  /*5adf0*/  PRMT R12, R14, 0x7632, R12 ;  /* 0x000076320e0c7816 */ /* 0x000fe4000000000c */
[----:B------:R-:W2:Y:S01]  /*5ae00*/  LDL.LU R14, [R1+0x2c6c] ;  /* 0x002c6c00010e7983 */ /* 0x000ea20000300800 */
[C---:B0-----:R-:W-:Y:S02]  /*5ae10*/  LEA R16, P1, R4.reuse, R0, 0x1 ;  /* 0x0000000004107211 */ /* 0x041fe400078208ff */
[----:B------:R-:W-:Y:S02]  /*5ae20*/  PRMT R8, R13, 0x7632, R8 ;  /* 0x000076320d087816 */ /* 0x000fe40000000008 */
[----:B------:R-:W-:Y:S01]  /*5ae30*/  LEA.HI.X.SX32 R17, R4, R2, 0x1, P1 ;  /* 0x0000000204117211 */ /* 0x000fe200008f0eff */
[----:B------:R-:W3:Y:S01]  /*5ae40*/  LDL.LU R13, [R1+0x2c68] ;  /* 0x002c6800010d7983 */ /* 0x000ee20000300800 */
[----:B------:R-:W-:-:S02]  /*5ae50*/  LEA R20, P1, R3, R0, 0x1 ;  /* 0x0000000003147211 */ /* 0x000fc400078208ff */
[----:B------:R-:W-:Y:S01]  /*5ae60*/  LEA R4, R28, R3, 0x2 ;  /* 0x000000031c047211 */ /* 0x000fe200078e10ff */
[----:B------:R-:W4:Y:S01]  /*5ae70*/  LDL.LU R23, [R1+0x4] ;  /* 0x0000040001177983 */ /* 0x000f220000300800 */
[----:B------:R-:W-:Y:S02]  /*5ae80*/  LEA.HI.X.SX32 R21, R3, R2, 0x1, P1 ;  /* 0x0000000203157211 */ /* 0x000fe400008f0eff */
[----:B------:R-:W-:Y:S01]  /*5ae90*/  PRMT R3, R9, 0x7632, R3 ;  /* 0x0000763209037816 */ /* 0x000fe20000000003 */
[----:B------:R-:W2:Y:S04]  /*5aea0*/  LDL.LU R26, [R1+0x14] ;  /* 0x00001400011a7983 */ /* 0x000ea80000300800 */
[----:B------:R-:W4:Y:S04]  /*5aeb0*/  LDL.LU R9, [R1+0x2c64] ;  /* 0x002c640001097983 */ /* 0x000f280000300800 */
[----:B------:R-:W-:Y:S04]  /*5aec0*/  STG.E.U16 desc[UR10][R18.64], R12 ;  /* 0x0000000c12007986 */ /* 0x000fe8000c10150a */
[----:B------:R0:W-:Y:S04]  /*5aed0*/  STG.E.U16 desc[UR10][R16.64], R8 ;  /* 0x0000000810007986 */ /* 0x0001e8000c10150a */
[----:B------:R1:W-:Y:S01]  /*5aee0*/  STG.E.U16 desc[UR10][R20.64], R3 ;  /* 0x0000000314007986 */ /* 0x0003e2000c10150a */
[----:B0-----:R-:W-:Y:S01]  /*5aef0*/  LEA R16, P6, R4, R0, 0x1 ;  /* 0x0000000004107211 */ /* 0x001fe200078c08ff */
[----:B------:R-:W-:-:S03]  /*5af00*/  IMAD R8, R28, 0x4, R4 ;  /* 0x000000041c087824 */ /* 0x000fc600078e0204 */
[----:B------:R-:W-:Y:S02]  /*5af10*/  LEA.HI.X.SX32 R17, R4, R2, 0x1, P6 ;  /* 0x0000000204117211 */ /* 0x000fe400030f0eff */
[----:B------:R-:W-:Y:S02]  /*5af20*/  LEA R4, R28, R8, 0x2 ;  /* 0x000000081c047211 */ /* 0x000fe400078e10ff */
[----:B------:R-:W-:Y:S02]  /*5af30*/  LEA R18, P1, R8, R0, 0x1 ;  /* 0x0000000008127211 */ /* 0x000fe400078208ff */
[----:B-1----:R-:W-:Y:S02]  /*5af40*/  LEA R3, R28, R4, 0x2 ;  /* 0x000000041c037211 */ /* 0x002fe400078e10ff */
[----:B------:R-:W-:Y:S02]  /*5af50*/  LEA.HI.X.SX32 R19, R8, R2, 0x1, P1 ;  /* 0x0000000208137211 */ /* 0x000fe400008f0eff */
[----:B------:R-:W-:-:S02]  /*5af60*/  LEA R20, P1, R4, R0, 0x1 ;  /* 0x0000000004147211 */ /* 0x000fc400078208ff */
[----:B------:R-:W-:Y:S02]  /*5af70*/  LEA R8, R28, R3, 0x2 ;  /* 0x000000031c087211 */ /* 0x000fe400078e10ff */
[----:B------:R-:W-:Y:S02]  /*5af80*/  LEA.HI.X.SX32 R21, R4, R2, 0x1, P1 ;  /* 0x0000000204157211 */ /* 0x000fe400008f0eff */
[----:B------:R-:W-:Y:S01]  /*5af90*/  LEA R4, R28, R8, 0x2 ;  /* 0x000000081c047211 */ /* 0x000fe200078e10ff */
[----:B---3--:R-:W-:Y:S04]  /*5afa0*/  STG.E.U16 desc[UR10][R16.64], R13 ;  /* 0x0000000d10007986 */ /* 0x008fe8000c10150a */
[----:B------:R0:W-:Y:S04]  /*5afb0*/  STG.E.U16 desc[UR10][R18.64], R5 ;  /* 0x0000000512007986 */ /* 0x0001e8000c10150a */
[----:B----4-:R1:W-:Y:S01]  /*5afc0*/  STG.E.U16 desc[UR10][R20.64], R9 ;  /* 0x0000000914007986 */ /* 0x0103e2000c10150a */
[----:B0-----:R-:W-:-:S02]  /*5afd0*/  LEA R18, P1, R3, R0, 0x1 ;  /* 0x0000000003127211 */ /* 0x001fc400078208ff */
[----:B------:R-:W-:Y:S02]  /*5afe0*/  LEA R16, P6, R8, R0, 0x1 ;  /* 0x0000000008107211 */ /* 0x000fe400078c08ff */
[----:B------:R-:W-:Y:S01]  /*5aff0*/  LEA.HI.X.SX32 R19, R3, R2, 0x1, P1 ;  /* 0x0000000203137211 */ /* 0x000fe200008f0eff */
[----:B------:R-:W-:Y:S01]  /*5b000*/  IMAD R3, R28, 0x4, R4 ;  /* 0x000000041c037824 */ /* 0x000fe200078e0204 */
[----:B-1----:R-:W-:-:S03]  /*5b010*/  LEA R20, P1, R4, R0, 0x1 ;  /* 0x0000000004147211 */ /* 0x002fc600078208ff */
[----:B------:R0:W-:Y:S01]  /*5b020*/  STG.E.U16 desc[UR10][R18.64], R23 ;  /* 0x0000001712007986 */ /* 0x0001e2000c10150a */
[-C--:B------:R-:W-:Y:S02]  /*5b030*/  LEA.HI.X.SX32 R17, R8, R2.reuse, 0x1, P6 ;  /* 0x0000000208117211 */ /* 0x080fe400030f0eff */
[----:B------:R-:W-:Y:S02]  /*5b040*/  LEA.HI.X.SX32 R21, R4, R2, 0x1, P1 ;  /* 0x0000000204157211 */ /* 0x000fe400008f0eff */
[----:B------:R-:W-:Y:S01]  /*5b050*/  LEA R4, R28, R3, 0x2 ;  /* 0x000000031c047211 */ /* 0x000fe200078e10ff */
[----:B--2---:R1:W-:Y:S01]  /*5b060*/  STG.E.U16 desc[UR10][R16.64], R26 ;  /* 0x0000001a10007986 */ /* 0x0043e2000c10150a */
[----:B0-----:R-:W-:-:S04]  /*5b070*/  LEA R18, P1, R3, R0, 0x1 ;  /* 0x0000000003127211 */ /* 0x001fc800078208ff */
[----:B------:R-:W-:Y:S02]  /*5b080*/  LEA.HI.X.SX32 R19, R3, R2, 0x1, P1 ;  /* 0x0000000203137211 */ /* 0x000fe400008f0eff */
[----:B-1----:R-:W-:Y:S02]  /*5b090*/  LEA R16, P1, R4, R0, 0x1 ;  /* 0x0000000004107211 */ /* 0x002fe400078208ff */
[----:B------:R-:W-:Y:S02]  /*5b0a0*/  LEA R3, R28, R4, 0x2 ;  /* 0x000000041c037211 */ /* 0x000fe400078e10ff */
[----:B------:R-:W-:Y:S02]  /*5b0b0*/  LEA.HI.X.SX32 R17, R4, R2, 0x1, P1 ;  /* 0x0000000204117211 */ /* 0x000fe400008f0eff */
[----:B------:R-:W-:Y:S01]  /*5b0c0*/  LEA R12, P1, R3, R0, 0x1 ;  /* 0x00000000030c7211 */ /* 0x000fe200078208ff */
[----:B------:R-:W-:Y:S01]  /*5b0d0*/  STG.E.U16 desc[UR10][R20.64], R11 ;  /* 0x0000000b14007986 */ /* 0x000fe2000c10150a */
[----:B------:R-:W-:-:S02]  /*5b0e0*/  LEA R4, R28, R3, 0x2 ;  /* 0x000000031c047211 */ /* 0x000fc400078e10ff */
[----:B------:R-:W-:Y:S01]  /*5b0f0*/  PRMT R5, R13, 0x7632, R5 ;  /* 0x000076320d057816 */ /* 0x000fe20000000005 */
[----:B------:R-:W-:Y:S01]  /*5b100*/  STG.E.U16 desc[UR10][R18.64], R14 ;  /* 0x0000000e12007986 */ /* 0x000fe2000c10150a */
[----:B------:R-:W-:Y:S02]  /*5b110*/  LEA.HI.X.SX32 R13, R3, R2, 0x1, P1 ;  /* 0x00000002030d7211 */ /* 0x000fe400008f0eff */
[----:B------:R-:W-:Y:S01]  /*5b120*/  LEA R3, R28, R4, 0x2 ;  /* 0x000000041c037211 */ /* 0x000fe200078e10ff */
[----:B------:R0:W-:Y:S01]  /*5b130*/  STG.E.U16 desc[UR10][R16.64], R10 ;  /* 0x0000000a10007986 */ /* 0x0001e2000c10150a */
[----:B------:R-:W-:-:S03]  /*5b140*/  PRMT R8, R5, 0x7632, R8 ;  /* 0x0000763205087816 */ /* 0x000fc60000000008 */
[----:B------:R1:W-:Y:S01]  /*5b150*/  STG.E.U16 desc[UR10][R12.64], R5 ;  /* 0x000000050c007986 */ /* 0x0003e2000c10150a */
[----:B0-----:R-:W-:-:S04]  /*5b160*/  LEA R16, P1, R4, R0, 0x1 ;  /* 0x0000000004107211 */ /* 0x001fc800078208ff */
[----:B------:R-:W-:Y:S02]  /*5b170*/  LEA.HI.X.SX32 R17, R4, R2, 0x1, P1 ;  /* 0x0000000204117211 */ /* 0x000fe400008f0eff */
[----:B-1----:R-:W-:Y:S01]  /*5b180*/  PRMT R12, R9, 0x7632, R12 ;  /* 0x00007632090c7816 */ /* 0x002fe2000000000c */
[C---:B------:R-:W-:Y:S01]  /*5b190*/  IMAD R9, R28.reuse, 0x4, R3 ;  /* 0x000000041c097824 */ /* 0x040fe200078e0203 */
[C---:B------:R-:W-:Y:S01]  /*5b1a0*/  LEA R4, P1, R3.reuse, R0, 0x1 ;  /* 0x0000000003047211 */ /* 0x040fe200078208ff */
[----:B------:R0:W-:Y:S03]  /*5b1b0*/  STG.E.U16 desc[UR10][R16.64], R8 ;  /* 0x0000000810007986 */ /* 0x0001e6000c10150a */
[----:B------:R-:W-:Y:S02]  /*5b1c0*/  LEA.HI.X.SX32 R5, R3, R2, 0x1, P1 ;  /* 0x0000000203057211 */ /* 0x000fe400008f0eff */
[----:B------:R-:W-:-:S03]  /*5b1d0*/  LEA R3, R28, R9, 0x2 ;  /* 0x000000091c037211 */ /* 0x000fc600078e10ff */
[----:B------:R1:W-:Y:S01]  /*5b1e0*/  STG.E.U16 desc[UR10][R4.64], R12 ;  /* 0x0000000c04007986 */ /* 0x0003e2000c10150a */
[----:B0-----:R-:W-:Y:S02]  /*5b1f0*/  LEA R8, P1, R9, R0, 0x1 ;  /* 0x0000000009087211 */ /* 0x001fe400078208ff */
[----:B------:R-:W-:Y:S02]  /*5b200*/  PRMT R16, R23, 0x7632, R16 ;  /* 0x0000763217107816 */ /* 0x000fe40000000010 */
[----:B------:R-:W-:Y:S01]  /*5b210*/  LEA.HI.X.SX32 R9, R9, R2, 0x1, P1 ;  /* 0x0000000209097211 */ /* 0x000fe200008f0eff */
[----:B------:R-:W2:Y:S01]  /*5b220*/  LDL.LU R23, [R1+0x8] ;  /* 0x0000080001177983 */ /* 0x000ea20000300800 */
[C---:B-1----:R-:W-:Y:S02]  /*5b230*/  LEA R4, P1, R3.reuse, R0, 0x1 ;  /* 0x0000000003047211 */ /* 0x042fe400078208ff */
[----:B------:R-:W-:Y:S01]  /*5b240*/  LEA R12, R28, R3, 0x2 ;  /* 0x000000031c0c7211 */ /* 0x000fe200078e10ff */
[----:B------:R0:W-:Y:S01]  /*5b250*/  STG.E.U16 desc[UR10][R8.64], R16 ;  /* 0x0000001008007986 */ /* 0x0001e2000c10150a */
[----:B------:R-:W-:-:S02]  /*5b260*/  LEA.HI.X.SX32 R5, R3, R2, 0x1, P1 ;  /* 0x0000000203057211 */ /* 0x000fc400008f0eff */
[----:B------:R-:W-:Y:S02]  /*5b270*/  LEA R3, R28, R12, 0x2 ;  /* 0x0000000c1c037211 */ /* 0x000fe400078e10ff */
[----:B------:R-:W-:Y:S02]  /*5b280*/  PRMT R13, R26, 0x7632, R13 ;  /* 0x000076321a0d7816 */ /* 0x000fe4000000000d */
[----:B------:R-:W3:Y:S01]  /*5b290*/  LDL.LU R26, [R1+0x18] ;  /* 0x00001800011a7983 */ /* 0x000ee20000300800 */
[C---:B0-----:R-:W-:Y:S02]  /*5b2a0*/  LEA R8, P1, R12.reuse, R0, 0x1 ;  /* 0x000000000c087211 */ /* 0x041fe400078208ff */
[----:B------:R-:W-:Y:S02]  /*5b2b0*/  PRMT R16, R11, 0x7632, R16 ;  /* 0x000076320b107816 */ /* 0x000fe40000000010 */
[----:B------:R-:W-:Y:S01]  /*5b2c0*/  LEA.HI.X.SX32 R9, R12, R2, 0x1, P1 ;  /* 0x000000020c097211 */ /* 0x000fe200008f0eff */
[----:B------:R-:W4:Y:S01]  /*5b2d0*/  LDL.LU R11, [R1+0x2c60] ;  /* 0x002c6000010b7983 */ /* 0x000f220000300800 */
[----:B------:R-:W-:-:S02]  /*5b2e0*/  LEA R12, P1, R3, R0, 0x1 ;  /* 0x00000000030c7211 */ /* 0x000fc400078208ff */
[----:B------:R-:W-:Y:S01]  /*5b2f0*/  PRMT R18, R14, 0x7632, R18 ;  /* 0x000076320e127816 */ /* 0x000fe20000000012 */
[----:B------:R0:W-:Y:S04]  /*5b300*/  STG.E.U16 desc[UR10][R4.64], R13 ;  /* 0x0000000d04007986 */ /* 0x0001e8000c10150a */
[----:B------:R-:W2:Y:S04]  /*5b310*/  LDL.LU R14, [R1+0x2c5c] ;  /* 0x002c5c00010e7983 */ /* 0x000ea80000300800 */
[----:B------:R-:W-:Y:S01]  /*5b320*/  STG.E.U16 desc[UR10][R8.64], R16 ;  /* 0x0000001008007986 */ /* 0x000fe2000c10150a */
[----:B0-----:R-:W-:-:S05]  /*5b330*/  LEA.HI.X.SX32 R13, R3, R2, 0x1, P1 ;  /* 0x00000002030d7211 */ /* 0x001fca00008f0eff */
[----:B------:R0:W-:Y:S02]  /*5b340*/  STG.E.U16 desc[UR10][R12.64], R18 ;  /* 0x000000120c007986 */ /* 0x0001e4000c10150a */
[----:B0-----:R-:W-:Y:S02]  /*5b350*/  PRMT R18, R10, 0x7632, R18 ;  /* 0x000076320a127816 */ /* 0x001fe40000000012 */
[----:B------:R-:W3:Y:S01]  /*5b360*/  LDL.LU R10, [R1+0x2c58] ;  /* 0x002c5800010a7983 */ /* 0x000ee20000300800 */
[----:B------:R-:W-:-:S05]  /*5b370*/  LEA R17, R28, R3, 0x2 ;  /* 0x000000031c117211 */ /* 0x000fca00078e10ff */
[----:B------:R-:W-:-:S05]  /*5b380*/  IMAD R4, R28, 0x4, R17 ;  /* 0x000000041c047824 */ /* 0x000fca00078e0211 */
[----:B------:R-:W-:-:S04]  /*5b390*/  LEA R5, R28, R4, 0x2 ;  /* 0x000000041c057211 */ /* 0x000fc800078e10ff */
[----:B------:R-:W-:-:S04]  /*5b3a0*/  LEA R9, R28, R5, 0x2 ;  /* 0x000000051c097211 */ /* 0x000fc800078e10ff */
[----:B------:R-:W-:Y:S02]  /*5b3b0*/  LEA R3, R28, R9, 0x2 ;  /* 0x000000091c037211 */ /* 0x000fe400078e10ff */
[CC--:B------:R-:W-:Y:S02]  /*5b3c0*/  LEA R16, P1, R17.reuse, R0.reuse, 0x1 ;  /* 0x0000000011107211 */ /* 0x0c0fe400078208ff */
[----:B------:R-:W-:Y:S02]  /*5b3d0*/  LEA R12, P6, R4, R0, 0x1 ;  /* 0x00000000040c7211 */ /* 0x000fe400078c08ff */
[----:B------:R-:W-:Y:S02]  /*5b3e0*/  LEA R8, R28, R3, 0x2 ;  /* 0x000000031c087211 */ /* 0x000fe400078e10ff */
[-C--:B------:R-:W-:Y:S02]  /*5b3f0*/  LEA.HI.X.SX32 R17, R17, R2.reuse, 0x1, P1 ;  /* 0x0000000211117211 */ /* 0x080fe400008f0eff */
[----:B------:R-:W-:Y:S01]  /*5b400*/  LEA.HI.X.SX32 R13, R4, R2, 0x1, P6 ;  /* 0x00000002040d7211 */ /* 0x000fe200030f0eff */
[----:B------:R-:W-:Y:S01]  /*5b410*/  IMAD R19, R28, 0x4, R8 ;  /* 0x000000041c137824 */ /* 0x000fe200078e0208 */
[C---:B------:R-:W-:Y:S01]  /*5b420*/  LEA R4, P1, R5.reuse, R0, 0x1 ;  /* 0x0000000005047211 */ /* 0x040fe200078208ff */
[----:B------:R0:W-:Y:S03]  /*5b430*/  STG.E.U16 desc[UR10][R16.64], R18 ;  /* 0x0000001210007986 */ /* 0x0001e6000c10150a */
[----:B------:R-:W-:-:S02]  /*5b440*/  LEA.HI.X.SX32 R5, R5, R2, 0x1, P1 ;  /* 0x0000000205057211 */ /* 0x000fc400008f0eff */
[C---:B------:R-:W-:Y:S02]  /*5b450*/  LEA R20, R28.reuse, R19, 0x2 ;  /* 0x000000131c147211 */ /* 0x040fe400078e10ff */
[C---:B0-----:R-:W-:Y:S02]  /*5b460*/  LEA R16, P1, R9.reuse, R0, 0x1 ;  /* 0x0000000009107211 */ /* 0x041fe400078208ff */
[C---:B------:R-:W-:Y:S02]  /*5b470*/  LEA R21, R28.reuse, R20, 0x2 ;  /* 0x000000141c157211 */ /* 0x040fe400078e10ff */
[----:B------:R-:W-:Y:S02]  /*5b480*/  LEA.HI.X.SX32 R17, R9, R2, 0x1, P1 ;  /* 0x0000000209117211 */ /* 0x000fe400008f0eff */
[----:B------:R-:W-:Y:S02]  /*5b490*/  LEA R9, R28, R21, 0x2 ;  /* 0x000000151c097211 */ /* 0x000fe400078e10ff */
[----:B------:R-:W-:Y:S01]  /*5b4a0*/  PRMT R24, R15, 0x7632, R24 ;  /* 0x000076320f187816 */ /* 0x000fe20000000018 */
[----:B--2---:R0:W-:Y:S04]  /*5b4b0*/  STG.E.U16 desc[UR10][R12.64], R14 ;  /* 0x0000000e0c007986 */ /* 0x0041e8000c10150a */
[----:B------:R1:W-:Y:S01]  /*5b4c0*/  STG.E.U16 desc[UR10][R4.64], R6 ;  /* 0x0000000604007986 */ /* 0x0003e2000c10150a */
[----:B0-----:R-:W-:-:S04]  /*5b4d0*/  LEA R12, P6, R3, R0, 0x1 ;  /* 0x00000000030c7211 */ /* 0x001fc800078c08ff */
[----:B------:R-:W-:Y:S02]  /*5b4e0*/  LEA.HI.X.SX32 R13, R3, R2, 0x1, P6 ;  /* 0x00000002030d7211 */ /* 0x000fe400030f0eff */
[----:B-1----:R-:W-:-:S04]  /*5b4f0*/  LEA R4, P1, R8, R0, 0x1 ;  /* 0x0000000008047211 */ /* 0x002fc800078208ff */
[----:B------:R-:W-:Y:S02]  /*5b500*/  LEA.HI.X.SX32 R5, R8, R2, 0x1, P1 ;  /* 0x0000000208057211 */ /* 0x000fe400008f0eff */
[----:B------:R-:W-:Y:S01]  /*5b510*/  LEA R18, P1, R19, R0, 0x1 ;  /* 0x0000000013127211 */ /* 0x000fe200078208ff */
[----:B---3--:R-:W-:Y:S01]  /*5b520*/  STG.E.U16 desc[UR10][R16.64], R10 ;  /* 0x0000000a10007986 */ /* 0x008fe2000c10150a */
[----:B------:R-:W-:-:S03]  /*5b530*/  LEA R3, R28, R9, 0x2 ;  /* 0x000000091c037211 */ /* 0x000fc600078e10ff */
[----:B------:R0:W-:Y:S01]  /*5b540*/  STG.E.U16 desc[UR10][R12.64], R23 ;  /* 0x000000170c007986 */ /* 0x0001e2000c10150a */
[----:B------:R-:W-:-:S03]  /*5b550*/  LEA.HI.X.SX32 R19, R19, R2, 0x1, P1 ;  /* 0x0000000213137211 */ /* 0x000fc600008f0eff */
[----:B------:R1:W-:Y:S01]  /*5b560*/  STG.E.U16 desc[UR10][R4.64], R26 ;  /* 0x0000001a04007986 */ /* 0x0003e2000c10150a */
[----:B------:R-:W-:Y:S01]  /*5b570*/  IMAD R8, R28, 0x4, R3 ;  /* 0x000000041c087824 */ /* 0x000fe200078e0203 */
[----:B0-----:R-:W-:-:S04]  /*5b580*/  LEA R12, P6, R20, R0, 0x1 ;  /* 0x00000000140c7211 */ /* 0x001fc800078c08ff */
[----:B------:R-:W-:Y:S02]  /*5b590*/  LEA.HI.X.SX32 R13, R20, R2, 0x1, P6 ;  /* 0x00000002140d7211 */ /* 0x000fe400030f0eff */
[C---:B-1----:R-:W-:Y:S01]  /*5b5a0*/  LEA R4, P1, R21.reuse, R0, 0x1 ;  /* 0x0000000015047211 */ /* 0x042fe200078208ff */
[----:B------:R-:W-:Y:S03]  /*5b5b0*/  STG.E.U16 desc[UR10][R18.64], R7 ;  /* 0x0000000712007986 */ /* 0x000fe6000c10150a */
[----:B------:R-:W-:Y:S01]  /*5b5c0*/  LEA.HI.X.SX32 R5, R21, R2, 0x1, P1 ;  /* 0x0000000215057211 */ /* 0x000fe200008f0eff */
[----:B----4-:R0:W-:Y:S01]  /*5b5d0*/  STG.E.U16 desc[UR10][R12.64], R11 ;  /* 0x0000000b0c007986 */ /* 0x0101e2000c10150a */
[----:B------:R-:W-:Y:S02]  /*5b5e0*/  LEA R16, R28, R8, 0x2 ;  /* 0x000000081c107211 */ /* 0x000fe400078e10ff */
[----:B------:R-:W-:Y:S01]  /*5b5f0*/  PRMT R10, R14, 0x7632, R10 ;  /* 0x000076320e0a7816 */ /* 0x000fe2000000000a */
[----:B------:R1:W-:Y:S01]  /*5b600*/  STG.E.U16 desc[UR10][R4.64], R15 ;  /* 0x0000000f04007986 */ /* 0x0003e2000c10150a */
[----:B------:R-:W-:-:S02]  /*5b610*/  LEA R17, R28, R16, 0x2 ;  /* 0x000000101c117211 */ /* 0x000fc400078e10ff */
[----:B0-----:R-:W-:-:S04]  /*5b620*/  LEA R12, P1, R9, R0, 0x1 ;  /* 0x00000000090c7211 */ /* 0x001fc800078208ff */
[----:B------:R-:W-:Y:S02]  /*5b630*/  LEA.HI.X.SX32 R13, R9, R2, 0x1, P1 ;  /* 0x00000002090d7211 */ /* 0x000fe400008f0eff */
[C---:B-1----:R-:W-:Y:S02]  /*5b640*/  LEA R4, P1, R3.reuse, R0, 0x1 ;  /* 0x0000000003047211 */ /* 0x042fe400078208ff */
[----:B------:R-:W-:Y:S01]  /*5b650*/  PRMT R6, R6, 0x7632, R6 ;  /* 0x0000763206067816 */ /* 0x000fe20000000006 */
[----:B------:R0:W-:Y:S01]  /*5b660*/  STG.E.U16 desc[UR10][R12.64], R10 ;  /* 0x0000000a0c007986 */ /* 0x0001e2000c10150a */
[----:B------:R-:W-:Y:S02]  /*5b670*/  LEA.HI.X.SX32 R5, R3, R2, 0x1, P1 ;  /* 0x0000000203057211 */ /* 0x000fe400008f0eff */
[----:B------:R-:W-:-:S03]  /*5b680*/  LEA R20, R28, R17, 0x2 ;  /* 0x000000111c147211 */ /* 0x000fc600078e10ff */
[----:B------:R1:W-:Y:S01]  /*5b690*/  STG.E.U16 desc[UR10][R4.64], R6 ;  /* 0x0000000604007986 */ /* 0x0003e2000c10150a */
[----:B------:R-:W-:Y:S02]  /*5b6a0*/  LEA R18, R28, R20, 0x2 ;  /* 0x000000141c127211 */ /* 0x000fe400078e10ff */
[----:B0-----:R-:W-:-:S04]  /*5b6b0*/  LEA R12, P1, R8, R0, 0x1 ;  /* 0x00000000080c7211 */ /* 0x001fc800078208ff */
[----:B------:R-:W-:Y:S02]  /*5b6c0*/  LEA.HI.X.SX32 R13, R8, R2, 0x1, P1 ;  /* 0x00000002080d7211 */ /* 0x000fe400008f0eff */
[----:B-1----:R-:W-:Y:S01]  /*5b6d0*/  LEA R4, P1, R16, R0, 0x1 ;  /* 0x0000000010047211 */ /* 0x002fe200078208ff */
[----:B------:R-:W-:Y:S01]  /*5b6e0*/  IMAD R19, R28, 0x4, R18 ;  /* 0x000000041c137824 */ /* 0x000fe200078e0212 */
[----:B------:R-:W-:Y:S02]  /*5b6f0*/  PRMT R6, R10, 0x7632, R6 ;  /* 0x000076320a067816 */ /* 0x000fe40000000006 */
[----:B------:R-:W-:Y:S02]  /*5b700*/  LEA.HI.X.SX32 R5, R16, R2, 0x1, P1 ;  /* 0x0000000210057211 */ /* 0x000fe400008f0eff */
[----:B------:R-:W-:Y:S01]  /*5b710*/  LEA R16, P1, R17, R0, 0x1 ;  /* 0x0000000011107211 */ /* 0x000fe200078208ff */
[----:B------:R0:W-:Y:S01]  /*5b720*/  STG.E.U16 desc[UR10][R12.64], R6 ;  /* 0x000000060c007986 */ /* 0x0001e2000c10150a */
[----:B------:R-:W-:-:S02]  /*5b730*/  PRMT R10, R23, 0x7632, R10 ;  /* 0x00007632170a7816 */ /* 0x000fc4000000000a */
[C---:B------:R-:W-:Y:S02]  /*5b740*/  LEA R9, R28.reuse, R19, 0x2 ;  /* 0x000000131c097211 */ /* 0x040fe400078e10ff */
[----:B------:R-:W-:Y:S01]  /*5b750*/  LEA.HI.X.SX32 R17, R17, R2, 0x1, P1 ;  /* 0x0000000211117211 */ /* 0x000fe200008f0eff */
[----:B------:R1:W-:Y:S01]  /*5b760*/  STG.E.U16 desc[UR10][R4.64], R10 ;  /* 0x0000000a04007986 */ /* 0x0003e2000c10150a */
[----:B------:R-:W-:Y:S02]  /*5b770*/  LEA R14, R28, R9, 0x2 ;  /* 0x000000091c0e7211 */ /* 0x000fe400078e10ff */
[----:B------:R-:W-:Y:S02]  /*5b780*/  PRMT R22, R26, 0x7632, R22 ;  /* 0x000076321a167816 */ /* 0x000fe40000000016 */
[----:B0-----:R-:W-:-:S04]  /*5b790*/  LEA R12, P1, R20, R0, 0x1 ;  /* 0x00000000140c7211 */ /* 0x001fc800078208ff */
[----:B------:R-:W-:Y:S02]  /*5b7a0*/  LEA.HI.X.SX32 R13, R20, R2, 0x1, P1 ;  /* 0x00000002140d7211 */ /* 0x000fe400008f0eff */
[----:B-1----:R-:W-:Y:S01]  /*5b7b0*/  PRMT R10, R7, 0x7632, R10 ;  /* 0x00007632070a7816 */ /* 0x002fe2000000000a */
[----:B------:R-:W-:Y:S01]  /*5b7c0*/  STG.E.U16 desc[UR10][R16.64], R22 ;  /* 0x0000001610007986 */ /* 0x000fe2000c10150a */
[----:B------:R-:W-:-:S03]  /*5b7d0*/  LEA R3, R28, R14, 0x2 ;  /* 0x0000000e1c037211 */ /* 0x000fc600078e10ff */
[----:B------:R0:W-:Y:S01]  /*5b7e0*/  STG.E.U16 desc[UR10][R12.64], R10 ;  /* 0x0000000a0c007986 */ /* 0x0001e2000c10150a */
[----:B------:R-:W-:-:S03]  /*5b7f0*/  LEA R8, R28, R3, 0x2 ;  /* 0x000000031c087211 */ /* 0x000fc600078e10ff */
[----:B------:R-:W2:Y:S02]  /*5b800*/  LDL.LU R7, [R1+0x2c54] ;  /* 0x002c540001077983 */ /* 0x000ea40000300800 */
[----:B------:R-:W-:Y:S01]  /*5b810*/  IMAD R21, R28, 0x4, R8 ;  /* 0x000000041c157824 */ /* 0x000fe200078e0208 */
[----:B0-----:R-:W-:Y:S02]  /*5b820*/  PRMT R10, R11, 0x7632, R10 ;  /* 0x000076320b0a7816 */ /* 0x001fe4000000000a */
[----:B------:R-:W3:Y:S04]  /*5b830*/  LDL.LU R11, [R1+0x2c50] ;  /* 0x002c5000010b7983 */ /* 0x000ee80000300800 */
[----:B------:R-:W4:Y:S01]  /*5b840*/  LDL.LU R15, [R1+0x2c4c] ;  /* 0x002c4c00010f7983 */ /* 0x000f220000300800 */
[----:B------:R-:W-:-:S02]  /*5b850*/  LEA R16, P1, R18, R0, 0x1 ;  /* 0x0000000012107211 */ /* 0x000fc400078208ff */
[----:B------:R-:W-:Y:S02]  /*5b860*/  LEA R6, R28, R21, 0x2 ;  /* 0x000000151c067211 */ /* 0x000fe400078e10ff */
[----:B------:R-:W-:Y:S02]  /*5b870*/  LEA.HI.X.SX32 R17, R18, R2, 0x1, P1 ;  /* 0x0000000212117211 */ /* 0x000fe400008f0eff */
[----:B------:R-:W-:-:S03]  /*5b880*/  LEA R5, R28, R6, 0x2 ;  /* 0x000000061c057211 */ /* 0x000fc600078e10ff */
[----:B------:R0:W-:Y:S01]  /*5b890*/  STG.E.U16 desc[UR10][R16.64], R10 ;  /* 0x0000000a10007986 */ /* 0x0001e2000c10150a */
[----:B------:R-:W-:-:S05]  /*5b8a0*/  LEA R4, R28, R5, 0x2 ;  /* 0x000000051c047211 */ /* 0x000fca00078e10ff */
[C---:B------:R-:W-:Y:S01]  /*5b8b0*/  IMAD R23, R28.reuse, 0x4, R4 ;  /* 0x000000041c177824 */ /* 0x040fe200078e0204 */
[----:B0-----:R-:W0:Y:S04]  /*5b8c0*/  LDC R10, c[0x0][0x278] ;  /* 0x00009e00ff0a7b82 */ /* 0x001e280000000800 */
[C---:B------:R-:W-:Y:S02]  /*5b8d0*/  LEA R20, R28.reuse, R23, 0x2 ;  /* 0x000000171c147211 */ /* 0x040fe400078e10ff */
[----:B------:R-:W-:Y:S02]  /*5b8e0*/  MOV R26, R27 ;  /* 0x0000001b001a7202 */ /* 0x000fe40000000f00 */
[----:B------:R-:W-:-:S04]  /*5b8f0*/  LEA R27, R28, R20, 0x2 ;  /* 0x000000141c1b7211 */ /* 0x000fc800078e10ff */
[----:B------:R-:W-:-:S05]  /*5b900*/  LEA R22, R28, R27, 0x2 ;  /* 0x0000001b1c167211 */ /* 0x000fca00078e10ff */
[----:B------:R1:W-:Y:S01]  /*5b910*/  STL [R1+0x2c48], R22 ;  /* 0x002c481601007387 */ /* 0x0003e20000100800 */
[----:B0-----:R-:W-:-:S03]  /*5b920*/  LEA R28, R10, R22, 0x2 ;  /* 0x000000160a1c7211 */ /* 0x001fc600078e10ff */
[----:B-1----:R-:W3:Y:S01]  /*5b930*/  LDL.LU R22, [R1+0xc] ;  /* 0x00000c0001167983 */ /* 0x002ee20000300800 */
[----:B------:R-:W-:-:S04]  /*5b940*/  LEA R18, P1, R19, R0, 0x1 ;  /* 0x0000000013127211 */ /* 0x000fc800078208ff */
[----:B------:R-:W-:Y:S02]  /*5b950*/  LEA.HI.X.SX32 R19, R19, R2, 0x1, P1 ;  /* 0x0000000213137211 */ /* 0x000fe400008f0eff */
[----:B------:R-:W-:-:S04]  /*5b960*/  LEA R12, P1, R9, R0, 0x1 ;  /* 0x00000000090c7211 */ /* 0x000fc800078208ff */
[----:B------:R-:W-:Y:S02]  /*5b970*/  LEA.HI.X.SX32 R13, R9, R2, 0x1, P1 ;  /* 0x00000002090d7211 */ /* 0x000fe400008f0eff */
[C---:B------:R-:W-:Y:S01]  /*5b980*/  LEA R16, P1, R14.reuse, R0, 0x1 ;  /* 0x000000000e107211 */ /* 0x040fe200078208ff */
[----:B------:R0:W-:Y:S03]  /*5b990*/  STG.E.U16 desc[UR10][R18.64], R24 ;  /* 0x0000001812007986 */ /* 0x0001e6000c10150a */
[----:B------:R-:W-:Y:S01]  /*5b9a0*/  LEA.HI.X.SX32 R17, R14, R2, 0x1, P1 ;  /* 0x000000020e117211 */ /* 0x000fe200008f0eff */
[----:B0-----:R-:W-:Y:S01]  /*5b9b0*/  IMAD.MOV.U32 R24, RZ, RZ, R29 ;  /* 0x000000ffff187224 */ /* 0x001fe200078e001d */
[----:B------:R-:W-:-:S04]  /*5b9c0*/  LEA R29, R10, R28, 0x2 ;  /* 0x0000001c0a1d7211 */ /* 0x000fc800078e10ff */
[----:B------:R-:W-:-:S04]  /*5b9d0*/  LEA R9, R10, R29, 0x2 ;  /* 0x0000001d0a097211 */ /* 0x000fc800078e10ff */
[----:B------:R-:W-:-:S05]  /*5b9e0*/  LEA R9, R10, R9, 0x2 ;  /* 0x000000090a097211 */ /* 0x000fca00078e10ff */
[----:B------:R-:W-:Y:S01]  /*5b9f0*/  IMAD R9, R10, 0x4, R9 ;  /* 0x000000040a097824 */ /* 0x000fe200078e0209 */
[----:B------:R-:W-:Y:S01]  /*5ba00*/  MOV R14, R24 ;  /* 0x00000018000e7202 */ /* 0x000fe20000000f00 */
[----:B----4-:R-:W-:Y:S04]  /*5ba10*/  STG.E.U16 desc[UR10][R12.64], R15 ;  /* 0x0000000f0c007986 */ /* 0x010fe8000c10150a */
[----:B--2---:R0:W-:Y:S02]  /*5ba20*/  STG.E.U16 desc[UR10][R16.64], R7 ;  /* 0x0000000710007986 */ /* 0x0041e4000c10150a */
[----:B0-----:R-:W0:Y:S01]  /*5ba30*/  LDC R17, c[0x0][0x278] ;  /* 0x00009e00ff117b82 */ /* 0x001e220000000800 */
[----:B------:R-:W-:Y:S02]  /*5ba40*/  PRMT R18, R7, 0x7632, R18 ;  /* 0x0000763207127816 */ /* 0x000fe40000000012 */
[----:B------:R-:W-:-:S02]  /*5ba50*/  LEA R12, P1, R3, R0, 0x1 ;  /* 0x00000000030c7211 */ /* 0x000fc400078208ff */
[----:B------:R-:W-:Y:S01]  /*5ba60*/  PRMT R19, R15, 0x7632, R19 ;  /* 0x000076320f137816 */ /* 0x000fe20000000013 */
[----:B------:R1:W-:Y:S01]  /*5ba70*/  STL.S16 [R1+0x20], R18 ;  /* 0x0000201201007387 */ /* 0x0003e20000100600 */
[----:B------:R-:W-:Y:S02]  /*5ba80*/  LEA.HI.X.SX32 R13, R3, R2, 0x1, P1 ;  /* 0x00000002030d7211 */ /* 0x000fe400008f0eff */
[----:B------:R-:W-:Y:S02]  /*5ba90*/  PRMT R15, R19, 0x7610, R15 ;  /* 0x00007610130f7816 */ /* 0x000fe4000000000f */
[----:B-1----:R-:W-:-:S04]  /*5baa0*/  LEA R18, P1, R8, R0, 0x1 ;  /* 0x0000000008127211 */ /* 0x002fc800078208ff */
[----:B------:R-:W-:Y:S02]  /*5bab0*/  LEA.HI.X.SX32 R19, R8, R2, 0x1, P1 ;  /* 0x0000000208137211 */ /* 0x000fe400008f0eff */
[-C--:B------:R-:W-:Y:S02]  /*5bac0*/  LEA R10, P1, R21, R0.reuse, 0x1 ;  /* 0x00000000150a7211 */ /* 0x080fe400078208ff */
[----:B0-----:R-:W-:Y:S02]  /*5bad0*/  LEA R3, R17, R9, 0x2 ;  /* 0x0000000911037211 */ /* 0x001fe400078e10ff */
[----:B------:R-:W-:Y:S01]  /*5bae0*/  LEA R8, P6, R6, R0, 0x1 ;  /* 0x0000000006087211 */ /* 0x000fe200078c08ff */
[----:B---3--:R0:W-:Y:S01]  /*5baf0*/  STG.E.U16 desc[UR10][R12.64], R11 ;  /* 0x0000000b0c007986 */ /* 0x0081e2000c10150a */
[----:B------:R-:W-:Y:S02]  /*5bb00*/  PRMT R7, R11, 0x7632, R7 ;  /* 0x000076320b077816 */ /* 0x000fe40000000007 */
[----:B------:R-:W-:Y:S01]  /*5bb10*/  LEA R24, R17, R3, 0x2 ;  /* 0x0000000311187211 */ /* 0x000fe200078e10ff */
[----:B------:R1:W-:Y:S04]  /*5bb20*/  STL [R1+0x4], R9 ;  /* 0x0000040901007387 */ /* 0x0003e80000100800 */
[----:B------:R2:W-:Y:S01]  /*5bb30*/  STL.S16 [R1+0x24], R7 ;  /* 0x0000240701007387 */ /* 0x0005e20000100600 */
[----:B0-----:R-:W-:-:S02]  /*5bb40*/  LEA.HI.X.SX32 R11, R21, R2, 0x1, P1 ;  /* 0x00000002150b7211 */ /* 0x001fc400008f0eff */
[----:B-1----:R-:W-:Y:S01]  /*5bb50*/  LEA.HI.X.SX32 R9, R6, R2, 0x1, P6 ;  /* 0x0000000206097211 */ /* 0x002fe200030f0eff */
[----:B------:R-:W-:Y:S01]  /*5bb60*/  STL [R1+0x2c38], R3 ;  /* 0x002c380301007387 */ /* 0x000fe20000100800 */
[-C--:B------:R-:W-:Y:S01]  /*5bb70*/  LEA R16, P1, R5, R0.reuse, 0x1 ;  /* 0x0000000005107211 */ /* 0x080fe200078208ff */
[----:B------:R-:W0:Y:S01]  /*5bb80*/  LDC R21, c[0x0][0x278] ;  /* 0x00009e00ff157b82 */ /* 0x000e220000000800 */
[C---:B------:R-:W-:Y:S02]  /*5bb90*/  LEA R12, P6, R4.reuse, R0, 0x1 ;  /* 0x00000000040c7211 */ /* 0x040fe400078c08ff */
[----:B--2---:R-:W-:Y:S01]  /*5bba0*/  LEA R7, R17, R24, 0x2 ;  /* 0x0000001811077211 */ /* 0x004fe200078e10ff */
[----:B------:R1:W-:Y:S01]  /*5bbb0*/  STL [R1+0x2c3c], R24 ;  /* 0x002c3c1801007387 */ /* 0x0003e20000100800 */
[-C--:B------:R-:W-:Y:S02]  /*5bbc0*/  LEA.HI.X.SX32 R17, R5, R2.reuse, 0x1, P1 ;  /* 0x0000000205117211 */ /* 0x080fe400008f0eff */
[----:B------:R-:W-:Y:S01]  /*5bbd0*/  LEA.HI.X.SX32 R13, R4, R2, 0x1, P6 ;  /* 0x00000002040d7211 */ /* 0x000fe200030f0eff */
[----:B------:R2:W-:Y:S01]  /*5bbe0*/  STG.E.U16 desc[UR10][R18.64], R22 ;  /* 0x0000001612007986 */ /* 0x0005e2000c10150a */
[----:B------:R-:W-:-:S03]  /*5bbf0*/  PRMT R25, R22, 0x7632, R25 ;  /* 0x0000763216197816 */ /* 0x000fc60000000019 */
[----:B-1----:R-:W3:Y:S04]  /*5bc00*/  LDL.LU R24, [R1+0x1c] ;  /* 0x00001c0001187983 */ /* 0x002ee80000300800 */
[----:B------:R-:W-:Y:S04]  /*5bc10*/  STL.64 [R1+0x2c40], R10 ;  /* 0x002c400a01007387 */ /* 0x000fe80000100a00 */
[----:B------:R-:W-:Y:S04]  /*5bc20*/  STL.64 [R1+0x2c30], R8 ;  /* 0x002c300801007387 */ /* 0x000fe80000100a00 */
[----:B------:R1:W-:Y:S04]  /*5bc30*/  STL.64 [R1+0x10], R16 ;  /* 0x0000101001007387 */ /* 0x0003e80000100a00 */
[----:B------:R-:W-:Y:S04]  /*5bc40*/  STL.64 [R1+0x2c00], R12 ;  /* 0x002c000c01007387 */ /* 0x000fe80000100a00 */
[----:B--2---:R-:W2:Y:S01]  /*5bc50*/  LDL.LU R22, [R1+0x2c48] ;  /* 0x002c480001167983 */ /* 0x004ea20000300800 */
[----:B------:R-:W-:Y:S01]  /*5bc60*/  IMAD.MOV.U32 R3, RZ, RZ, R14 ;  /* 0x000000ffff037224 */ /* 0x000fe200078e000e */
[----:B------:R-:W-:-:S02]  /*5bc70*/  LEA R14, P1, R23, R0, 0x1 ;  /* 0x00000000170e7211 */ /* 0x000fc400078208ff */
[C---:B-1----:R-:W-:Y:S02]  /*5bc80*/  LEA R16, P6, R20.reuse, R0, 0x1 ;  /* 0x0000000014107211 */ /* 0x042fe400078c08ff */
[----:B------:R-:W-:Y:S02]  /*5bc90*/  PRMT R11, R15, 0x7610, R11 ;  /* 0x000076100f0b7816 */ /* 0x000fe4000000000b */
[-C--:B------:R-:W-:Y:S02]  /*5bca0*/  LEA.HI.X.SX32 R15, R23, R2.reuse, 0x1, P1 ;  /* 0x00000002170f7211 */ /* 0x080fe400008f0eff */
[----:B------:R-:W-:-:S03]  /*5bcb0*/  LEA.HI.X.SX32 R17, R20, R2, 0x1, P6 ;  /* 0x0000000214117211 */ /* 0x000fc600030f0eff */
[----:B------:R1:W-:Y:S01]  /*5bcc0*/  STL [R1+0x2bf8], R15 ;  /* 0x002bf80f01007387 */ /* 0x0003e20000100800 */
[----:B------:R-:W-:-:S04]  /*5bcd0*/  LEA R18, P1, R27, R0, 0x1 ;  /* 0x000000001b127211 */ /* 0x000fc800078208ff */
[----:B------:R-:W-:Y:S01]  /*5bce0*/  LEA.HI.X.SX32 R19, R27, R2, 0x1, P1 ;  /* 0x000000021b137211 */ /* 0x000fe200008f0eff */
[----:B-1----:R-:W4:Y:S04]  /*5bcf0*/  LDL.LU R15, [R1+0x4] ;  /* 0x00000400010f7983 */ /* 0x002f280000300800 */
[----:B------:R1:W-:Y:S04]  /*5bd00*/  STL.64 [R1+0x2be8], R16 ;  /* 0x002be81001007387 */ /* 0x0003e80000100a00 */
[----:B------:R-:W-:Y:S01]  /*5bd10*/  STL.64 [R1+0x2be0], R18 ;  /* 0x002be01201007387 */ /* 0x000fe20000100a00 */
[----:B-1----:R-:W1:Y:S03]  /*5bd20*/  LDC R16, c[0x0][0x278] ;  /* 0x00009e00ff107b82 */ /* 0x002e660000000800 */
[----:B------:R0:W-:Y:S02]  /*5bd30*/  STL.64 [R1+0x2c10], R18 ;  /* 0x002c101201007387 */ /* 0x0001e40000100a00 */
[----:B0-----:R-:W-:-:S04]  /*5bd40*/  LEA R6, R21, R7, 0x2 ;  /* 0x0000000715067211 */ /* 0x001fc800078e10ff */
[C---:B------:R-:W-:Y:S01]  /*5bd50*/  LEA R5, R21.reuse, R6, 0x2 ;  /* 0x0000000615057211 */ /* 0x040fe200078e10ff */
[----:B------:R-:W0:Y:S03]  /*5bd60*/  LDC R19, c[0x0][0x278] ;  /* 0x00009e00ff137b82 */ /* 0x000e260000000800 */
[----:B------:R-:W-:Y:S02]  /*5bd70*/  LEA R4, R21, R5, 0x2 ;  /* 0x0000000515047211 */ /* 0x000fe400078e10ff */
[----:B------:R-:W-:Y:S02]  /*5bd80*/  PRMT R17, R25, 0x7610, R17 ;  /* 0x0000761019117816 */ /* 0x000fe40000000011 */
[----:B------:R-:W-:Y:S02]  /*5bd90*/  MOV R8, R26 ;  /* 0x0000001a00087202 */ /* 0x000fe40000000f00 */
[----:B-1----:R-:W-:-:S05]  /*5bda0*/  LEA R25, R16, R4, 0x2 ;  /* 0x0000000410197211 */ /* 0x002fca00078e10ff */
[----:B------:R-:W-:-:S05]  /*5bdb0*/  IMAD R26, R16, 0x4, R25 ;  /* 0x00000004101a7824 */ /* 0x000fca00078e0219 */
[----:B0-----:R-:W-:Y:S02]  /*5bdc0*/  LEA R27, R19, R26, 0x2 ;  /* 0x0000001a131b7211 */ /* 0x001fe400078e10ff */
[----:B--2---:R-:W-:-:S04]  /*5bdd0*/  LEA R20, P6, R22, R0, 0x1 ;  /* 0x0000000016147211 */ /* 0x004fc800078c08ff */
[----:B------:R-:W-:Y:S02]  /*5bde0*/  LEA.HI.X.SX32 R21, R22, R2, 0x1, P6 ;  /* 0x0000000216157211 */ /* 0x000fe400030f0eff */
[CC--:B------:R-:W-:Y:S02]  /*5bdf0*/  LEA R22, P1, R28.reuse, R0.reuse, 0x1 ;  /* 0x000000001c167211 */ /* 0x0c0fe400078208ff */
[----:B------:R-:W-:Y:S01]  /*5be00*/  LEA R10, P6, R29, R0, 0x1 ;  /* 0x000000001d0a7211 */ /* 0x000fe200078c08ff */
[----:B------:R0:W-:Y:S01]  /*5be10*/  STL.64 [R1+0x2bc8], R20 ;  /* 0x002bc81401007387 */ /* 0x0001e20000100a00 */
[----:B------:R-:W-:-:S05]  /*5be20*/  LEA.HI.X.SX32 R23, R28, R2, 0x1, P1 ;  /* 0x000000021c177211 */ /* 0x000fca00008f0eff */
[----:B------:R-:W-:Y:S01]  /*5be30*/  STL.64 [R1+0x2bc0], R22 ;  /* 0x002bc01601007387 */ /* 0x000fe20000100a00 */
[----:B0-----:R-:W-:Y:S02]  /*5be40*/  PRMT R20, R11, 0x7610, R20 ;  /* 0x000076100b147816 */ /* 0x001fe40000000014 */
[----:B------:R-:W-:Y:S01]  /*5be50*/  LEA.HI.X.SX32 R11, R29, R2, 0x1, P6 ;  /* 0x000000021d0b7211 */ /* 0x000fe200030f0eff */
[----:B------:R-:W-:Y:S04]  /*5be60*/  STL.64 [R1+0x2c08], R22 ;  /* 0x002c081601007387 */ /* 0x000fe80000100a00 */
[----:B------:R-:W-:Y:S04]  /*5be70*/  STL.64 [R1+0x2c20], R26 ;  /* 0x002c201a01007387 */ /* 0x000fe80000100a00 */
[----:B------:R0:W-:Y:S04]  /*5be80*/  STL.64 [R1+0x30], R10 ;  /* 0x0000300a01007387 */ /* 0x0001e80000100a00 */
[----:B0-----:R-:W2:Y:S01]  /*5be90*/  LDL.LU.64 R10, [R1+0x2c40] ;  /* 0x002c4000010a7983 */ /* 0x001ea20000300a00 */
[----:B------:R-:W-:-:S02]  /*5bea0*/  LEA R28, R19, R27, 0x2 ;  /* 0x0000001b131c7211 */ /* 0x000fc400078e10ff */
[----:B------:R-:W-:Y:S01]  /*5beb0*/  MOV R27, R3 ;  /* 0x00000003001b7202 */ /* 0x000fe20000000f00 */
[C-C-:B------:R-:W-:Y:S01]  /*5bec0*/  IMAD R3, R16.reuse, 0x4, R29.reuse ;  /* 0x0000000410037824 */ /* 0x140fe200078e021d */
[----:B------:R-:W-:Y:S02]  /*5bed0*/  LEA R26, R16, R29, 0x2 ;  /* 0x0000001d101a7211 */ /* 0x000fe400078e10ff */
[----:B---3--:R-:W-:Y:S02]  /*5bee0*/  PRMT R12, R24, 0x7632, R12 ;  /* 0x00007632180c7816 */ /* 0x008fe4000000000c */
[----:B------:R-:W-:Y:S02]  /*5bef0*/  LEA R26, R16, R26, 0x2 ;  /* 0x0000001a101a7211 */ /* 0x000fe400078e10ff */
[----:B------:R-:W-:Y:S02]  /*5bf00*/  LEA R16, P1, R3, R0, 0x1 ;  /* 0x0000000003107211 */ /* 0x000fe400078208ff */
[----:B------:R-:W-:-:S02]  /*5bf10*/  PRMT R29, R17, 0x7610, R29 ;  /* 0x00007610111d7816 */ /* 0x000fc4000000001d */
[----:B------:R-:W-:Y:S02]  /*5bf20*/  LEA.HI.X.SX32 R17, R3, R2, 0x1, P1 ;  /* 0x0000000203117211 */ /* 0x000fe400008f0eff */
[----:B------:R-:W-:Y:S02]  /*5bf30*/  MOV R23, R8 ;  /* 0x0000000800177202 */ /* 0x000fe40000000f00 */
[----:B------:R-:W-:Y:S02]  /*5bf40*/  PRMT R9, R29, 0x7610, R9 ;  /* 0x000076101d097816 */ /* 0x000fe40000000009 */
[C---:B------:R-:W-:Y:S02]  /*5bf50*/  LEA R8, P6, R26.reuse, R0, 0x1 ;  /* 0x000000001a087211 */ /* 0x040fe400078c08ff */
[----:B------:R-:W-:Y:S02]  /*5bf60*/  PRMT R22, R9, 0x7610, R22 ;  /* 0x0000761009167816 */ /* 0x000fe40000000016 */
[----:B------:R-:W-:Y:S01]  /*5bf70*/  LEA.HI.X.SX32 R9, R26, R2, 0x1, P6 ;  /* 0x000000021a097211 */ /* 0x000fe200030f0eff */
[----:B--2---:R0:W-:Y:S04]  /*5bf80*/  STG.E.U16 desc[UR10][R10.64], R24 ;  /* 0x000000180a007986 */ /* 0x0041e8000c10150a */
[----:B0-----:R-:W2:Y:S04]  /*5bf90*/  LDL.LU R24, [R1+0x2c3c] ;  /* 0x002c3c0001187983 */ /* 0x001ea80000300800 */
[----:B------:R-:W3:Y:S04]  /*5bfa0*/  LDL.LU.64 R10, [R1+0x10] ;  /* 0x00001000010a7983 */ /* 0x000ee80000300a00 */
[----:B------:R-:W2:Y:S04]  /*5bfb0*/  LDL.LU R3, [R1+0x2c38] ;  /* 0x002c380001037983 */ /* 0x000ea80000300800 */
[----:B------:R-:W-:Y:S04]  /*5bfc0*/  STL.64 [R1+0x2c18], R16 ;  /* 0x002c181001007387 */ /* 0x000fe80000100a00 */
[----:B------:R0:W-:Y:S04]  /*5bfd0*/  STL.64 [R1+0x220], R8 ;  /* 0x0002200801007387 */ /* 0x0001e80000100a00 */
[----:B0-----:R-:W2:Y:S01]  /*5bfe0*/  LDL.LU.64 R8, [R1+0x2c30] ;  /* 0x002c300001087983 */ /* 0x001ea20000300a00 */
[----:B------:R-:W-:-:S05]  /*5bff0*/  LEA R29, R19, R28, 0x2 ;  /* 0x0000001c131d7211 */ /* 0x000fca00078e10ff */
[----:B------:R4:W-:Y:S01]  /*5c000*/  STL.64 [R1+0x2c28], R28 ;  /* 0x002c281c01007387 */ /* 0x0009e20000100a00 */
[----:B------:R-:W-:Y:S02]  /*5c010*/  PRMT R21, R27, 0x7632, R21 ;  /* 0x000076321b157816 */ /* 0x000fe40000000015 */
[----:B------:R-:W-:Y:S02]  /*5c020*/  PRMT R18, R20, 0x7610, R18 ;  /* 0x0000761014127816 */ /* 0x000fe40000000012 */
[----:B----4-:R-:W-:Y:S01]  /*5c030*/  LEA R28, P1, R15, R0, 0x1 ;  /* 0x000000000f1c7211 */ /* 0x010fe200078208ff */
[----:B------:R0:W-:Y:S01]  /*5c040*/  STL.S16 [R1+0x38], R21 ;  /* 0x0000381501007387 */ /* 0x0001e20000100600 */
[----:B---3--:R-:W-:Y:S01]  /*5c050*/  IMAD.MOV.U32 R17, RZ, RZ, R11 ;  /* 0x000000ffff117224 */ /* 0x008fe200078e000b */
[----:B------:R-:W-:Y:S02]  /*5c060*/  LEA R11, R19, R29, 0x2 ;  /* 0x0000001d130b7211 */ /* 0x000fe400078e10ff */
[----:B------:R-:W-:-:S02]  /*5c070*/  LEA.HI.X.SX32 R29, R15, R2, 0x1, P1 ;  /* 0x000000020f1d7211 */ /* 0x000fc400008f0eff */
[----:B--2---:R-:W-:-:S03]  /*5c080*/  LEA R20, P6, R3, R0, 0x1 ;  /* 0x0000000003147211 */ /* 0x004fc600078c08ff */
[----:B------:R1:W-:Y:S01]  /*5c090*/  STL.64 [R1+0x210], R28 ;  /* 0x0002101c01007387 */ /* 0x0003e20000100a00 */
[----:B0-----:R-:W-:Y:S02]  /*5c0a0*/  LEA.HI.X.SX32 R21, R3, R2, 0x1, P6 ;  /* 0x0000000203157211 */ /* 0x001fe400030f0eff */
[----:B-1----:R-:W-:-:S03]  /*5c0b0*/  LEA R28, P1, R24, R0, 0x1 ;  /* 0x00000000181c7211 */ /* 0x002fc600078208ff */
[----:B------:R0:W-:Y:S01]  /*5c0c0*/  STL.64 [R1+0x208], R20 ;  /* 0x0002081401007387 */ /* 0x0001e20000100a00 */
[----:B------:R-:W-:-:S03]  /*5c0d0*/  LEA.HI.X.SX32 R29, R24, R2, 0x1, P1 ;  /* 0x00000002181d7211 */ /* 0x000fc600008f0eff */
[----:B------:R-:W2:Y:S04]  /*5c0e0*/  LDL.LU R15, [R1+0x4c] ;  /* 0x00004c00010f7983 */ /* 0x000ea80000300800 */
[----:B------:R1:W-:Y:S01]  /*5c0f0*/  STL.64 [R1+0x200], R28 ;  /* 0x0002001c01007387 */ /* 0x0003e20000100a00 */
[----:B0-----:R-:W-:-:S04]  /*5c100*/  LEA R20, P6, R7, R0, 0x1 ;  /* 0x0000000007147211 */ /* 0x001fc800078c08ff */
[----:B------:R-:W-:Y:S01]  /*5c110*/  LEA.HI.X.SX32 R21, R7, R2, 0x1, P6 ;  /* 0x0000000207157211 */ /* 0x000fe200030f0eff */
[----:B-1----:R-:W-:Y:S01]  /*5c120*/  IMAD.MOV.U32 R29, RZ, RZ, R27 ;  /* 0x000000ffff1d7224 */ /* 0x002fe200078e001b */
[CC--:B------:R-:W-:Y:S02]  /*5c130*/  LEA R28, P1, R6.reuse, R0.reuse, 0x1 ;  /* 0x00000000061c7211 */ /* 0x0c0fe400078208ff */
[C---:B------:R-:W-:Y:S02]  /*5c140*/  LEA R26, P6, R5.reuse, R0, 0x1 ;  /* 0x00000000051a7211 */ /* 0x040fe400078c08ff */
[----:B------:R0:W-:Y:S02]  /*5c150*/  STG.E.U16 desc[UR10][R8.64], R29 ;  /* 0x0000001d08007986 */ /* 0x0001e4000c10150a */
[-C--:B------:R-:W-:Y:S02]  /*5c160*/  LEA.HI.X.SX32 R27, R5, R2.reuse, 0x1, P6 ;  /* 0x00000002051b7211 */ /* 0x080fe400030f0eff */
[----:B------:R-:W-:Y:S01]  /*5c170*/  STL.64 [R1+0x2bf0], R20 ;  /* 0x002bf01401007387 */ /* 0x000fe20000100a00 */
[----:B0-----:R-:W-:-:S05]  /*5c180*/  LEA.HI.X.SX32 R29, R6, R2, 0x1, P1 ;  /* 0x00000002061d7211 */ /* 0x001fca00008f0eff */
[----:B------:R0:W-:Y:S04]  /*5c190*/  STL.64 [R1+0x1f0], R28 ;  /* 0x0001f01c01007387 */ /* 0x0001e80000100a00 */
[----:B0-----:R-:W3:Y:S04]  /*5c1a0*/  LDL.LU.64 R28, [R1+0x2c28] ;  /* 0x002c2800011c7983 */ /* 0x001ee80000300a00 */
[----:B------:R0:W-:Y:S02]  /*5c1b0*/  STL.64 [R1+0x1e8], R26 ;  /* 0x0001e81a01007387 */ /* 0x0001e40000100a00 */
[----:B0-----:R-:W-:-:S04]  /*5c1c0*/  LEA R26, P1, R4, R0, 0x1 ;  /* 0x00000000041a7211 */ /* 0x001fc800078208ff */
[----:B------:R-:W-:-:S05]  /*5c1d0*/  LEA.HI.X.SX32 R27, R4, R2, 0x1, P1 ;  /* 0x00000002041b7211 */ /* 0x000fca00008f0eff */
[----:B------:R0:W-:Y:S04]  /*5c1e0*/  STL.64 [R1+0x1e0], R26 ;  /* 0x0001e01a01007387 */ /* 0x0001e80000100a00 */
[----:B0-----:R-:W4:Y:S01]  /*5c1f0*/  LDL.LU.64 R26, [R1+0x2c20] ;  /* 0x002c2000011a7983 */ /* 0x001f220000300a00 */
[----:B------:R-:W-:Y:S02]  /*5c200*/  MOV R16, R10 ;  /* 0x0000000a00107202 */ /* 0x000fe40000000f00 */
[----:B------:R-:W-:-:S04]  /*5c210*/  LEA R10, R19, R11, 0x2 ;  /* 0x0000000b130a7211 */ /* 0x000fc800078e10ff */
[----:B------:R-:W-:-:S04]  /*5c220*/  LEA R3, R19, R10, 0x2 ;  /* 0x0000000a13037211 */ /* 0x000fc800078e10ff */
[----:B------:R-:W-:Y:S02]  /*5c230*/  LEA R24, R19, R3, 0x2 ;  /* 0x0000000313187211 */ /* 0x000fe400078e10ff */
[----:B------:R-:W-:Y:S02]  /*5c240*/  LEA R8, P6, R25, R0, 0x1 ;  /* 0x0000000019087211 */ /* 0x000fe400078c08ff */
[----:B------:R-:W-:Y:S02]  /*5c250*/  LEA R7, R19, R24, 0x2 ;  /* 0x0000001813077211 */ /* 0x000fe400078e10ff */
[----:B------:R-:W-:Y:S02]  /*5c260*/  LEA.HI.X.SX32 R9, R25, R2, 0x1, P6 ;  /* 0x0000000219097211 */ /* 0x000fe400030f0eff */
[C---:B------:R-:W-:Y:S02]  /*5c270*/  LEA R5, R19.reuse, R7, 0x2 ;  /* 0x0000000713057211 */ /* 0x040fe400078e10ff */
[----:B------:R-:W-:Y:S01]  /*5c280*/  PRMT R21, R18, 0x7610, R21 ;  /* 0x0000761012157816 */ /* 0x000fe20000000015 */
[----:B------:R4:W-:Y:S01]  /*5c290*/  STL.64 [R1+0x1d8], R8 ;  /* 0x0001d80801007387 */ /* 0x0009e20000100a00 */
[----:B------:R-:W-:-:S05]  /*5c2a0*/  LEA R6, R19, R5, 0x2 ;  /* 0x0000000513067211 */ /* 0x000fca00078e10ff */
[----:B------:R-:W-:Y:S01]  /*5c2b0*/  IMAD R4, R19, 0x4, R6 ;  /* 0x0000000413047824 */ /* 0x000fe200078e0206 */
[----:B------:R-:W-:-:S05]  /*5c2c0*/  MOV R25, R23 ;  /* 0x0000001700197202 */ /* 0x000fca0000000f00 */
[----:B------:R0:W-:Y:S01]  /*5c2d0*/  STG.E.U16 desc[UR10][R16.64], R25 ;  /* 0x0000001910007986 */ /* 0x0001e2000c10150a */
[CC--:B----4-:R-:W-:Y:S02]  /*5c2e0*/  LEA R8, P1, R26.reuse, R0.reuse, 0x1 ;  /* 0x000000001a087211 */ /* 0x0d0fe400078208ff */
[C---:B------:R-:W-:Y:S02]  /*5c2f0*/  LEA R18, P6, R27.reuse, R0, 0x1 ;  /* 0x000000001b127211 */ /* 0x040fe400078c08ff */
[-C--:B------:R-:W-:Y:S02]  /*5c300*/  LEA.HI.X.SX32 R9, R26, R2.reuse, 0x1, P1 ;  /* 0x000000021a097211 */ /* 0x080fe400008f0eff */
[----:B------:R-:W-:Y:S01]  /*5c310*/  LEA.HI.X.SX32 R19, R27, R2, 0x1, P6 ;  /* 0x000000021b137211 */ /* 0x000fe200030f0eff */
[----:B------:R-:W1:Y:S02]  /*5c320*/  LDC R26, c[0x0][0x278] ;  /* 0x00009e00ff1a7b82 */ /* 0x000e640000000800 */
[----:B------:R-:W-:Y:S04]  /*5c330*/  STL.64 [R1+0x1d0], R8 ;  /* 0x0001d00801007387 */ /* 0x000fe80000100a00 */
[----:B------:R3:W-:Y:S04]  /*5c340*/  STL.64 [R1+0x1c8], R18 ;  /* 0x0001c81201007387 */ /* 0x0007e80000100a00 */
[----:B0-----:R-:W4:Y:S01]  /*5c350*/  LDL.LU.64 R16, [R1+0x2c18] ;  /* 0x002c180001107983 */ /* 0x001f220000300a00 */
[----:B---3--:R-:W-:-:S04]  /*5c360*/  LEA R18, P1, R28, R0, 0x1 ;  /* 0x000000001c127211 */ /* 0x008fc800078208ff */
[----:B------:R-:W-:-:S05]  /*5c370*/  LEA.HI.X.SX32 R19, R28, R2, 0x1, P1 ;  /* 0x000000021c137211 */ /* 0x000fca00008f0eff */
[----:B------:R0:W-:Y:S04]  /*5c380*/  STL.64 [R1+0x1c0], R18 ;  /* 0x0001c01201007387 */ /* 0x0001e80000100a00 */
[----:B0-----:R-:W3:Y:S01]  /*5c390*/  LDL.LU.64 R18, [R1+0x2c10] ;  /* 0x002c100001127983 */ /* 0x001ee20000300a00 */
[----:B------:R-:W-:Y:S02]  /*5c3a0*/  PRMT R20, R22, 0x7610, R20 ;  /* 0x0000761016147816 */ /* 0x000fe40000000014 */
[----:B------:R-:W-:Y:S02]  /*5c3b0*/  LEA R22, P6, R29, R0, 0x1 ;  /* 0x000000001d167211 */ /* 0x000fe400078c08ff */
[----:B------:R-:W-:Y:S02]  /*5c3c0*/  PRMT R13, R23, 0x7632, R13 ;  /* 0x00007632170d7816 */ /* 0x000fe4000000000d */
[----:B------:R-:W-:-:S05]  /*5c3d0*/  LEA.HI.X.SX32 R23, R29, R2, 0x1, P6 ;  /* 0x000000021d177211 */ /* 0x000fca00030f0eff */
[----:B------:R0:W-:Y:S01]  /*5c3e0*/  STL.64 [R1+0x1b8], R22 ;  /* 0x0001b81601007387 */ /* 0x0001e20000100a00 */
[----:B------:R-:W-:Y:S02]  /*5c3f0*/  PRMT R28, R13, 0x7610, R28 ;  /* 0x000076100d1c7816 */ /* 0x000fe4000000001c */
[----:B0-----:R-:W-:-:S04]  /*5c400*/  LEA R22, P1, R11, R0, 0x1 ;  /* 0x000000000b167211 */ /* 0x001fc800078208ff */
[----:B------:R-:W-:Y:S02]  /*5c410*/  LEA.HI.X.SX32 R23, R11, R2, 0x1, P1 ;  /* 0x000000020b177211 */ /* 0x000fe400008f0eff */
[----:B---3--:R-:W-:Y:S01]  /*5c420*/  PRMT R18, R12, 0x7610, R18 ;  /* 0x000076100c127816 */ /* 0x008fe20000000012 */
[----:B------:R-:W0:Y:S01]  /*5c430*/  LDC R11, c[0x0][0x278] ;  /* 0x00009e00ff0b7b82 */ /* 0x000e220000000800 */
[C---:B------:R-:W-:Y:S01]  /*5c440*/  LEA R12, P6, R10.reuse, R0, 0x1 ;  /* 0x000000000a0c7211 */ /* 0x040fe200078c08ff */
[----:B------:R3:W-:Y:S03]  /*5c450*/  STL.64 [R1+0x1b0], R22 ;  /* 0x0001b01601007387 */ /* 0x0007e60000100a00 */
[----:B------:R-:W-:-:S05]  /*5c460*/  LEA.HI.X.SX32 R13, R10, R2, 0x1, P6 ;  /* 0x000000020a0d7211 */ /* 0x000fca00030f0eff */
[----:B------:R2:W-:Y:S01]  /*5c470*/  STL.64 [R1+0x1a8], R12 ;  /* 0x0001a80c01007387 */ /* 0x0005e20000100a00 */
[----:B---3--:R-:W-:-:S04]  /*5c480*/  LEA R22, P1, R3, R0, 0x1 ;  /* 0x0000000003167211 */ /* 0x008fc800078208ff */
[----:B------:R-:W-:Y:S02]  /*5c490*/  LEA.HI.X.SX32 R23, R3, R2, 0x1, P1 ;  /* 0x0000000203177211 */ /* 0x000fe400008f0eff */
[----:B--2---:R-:W-:-:S03]  /*5c4a0*/  LEA R12, P6, R24, R0, 0x1 ;  /* 0x00000000180c7211 */ /* 0x004fc600078c08ff */
[----:B------:R2:W-:Y:S01]  /*5c4b0*/  STL.64 [R1+0x1a0], R22 ;  /* 0x0001a01601007387 */ /* 0x0005e20000100a00 */
[----:B------:R-:W-:-:S03]  /*5c4c0*/  LEA.HI.X.SX32 R13, R24, R2, 0x1, P6 ;  /* 0x00000002180d7211 */ /* 0x000fc600030f0eff */
[----:B--2---:R-:W2:Y:S04]  /*5c4d0*/  LDL.LU.64 R22, [R1+0x2c08] ;  /* 0x002c080001167983 */ /* 0x004ea80000300a00 */
[----:B------:R3:W-:Y:S04]  /*5c4e0*/  STL.64 [R1+0x198], R12 ;  /* 0x0001980c01007387 */ /* 0x0007e80000100a00 */
[----:B---3--:R-:W3:Y:S01]  /*5c4f0*/  LDL.LU.64 R12, [R1+0x2c00] ;  /* 0x002c0000010c7983 */ /* 0x008ee20000300a00 */
[----:B------:R-:W-:Y:S02]  /*5c500*/  PRMT R27, R15, 0x7632, R27 ;  /* 0x000076320f1b7816 */ /* 0x000fe4000000001b */
[----:B------:R-:W-:-:S02]  /*5c510*/  PRMT R24, R28, 0x7610, R24 ;  /* 0x000076101c187816 */ /* 0x000fc40000000018 */
[----:B------:R-:W-:Y:S02]  /*5c520*/  PRMT R29, R21, 0x7610, R29 ;  /* 0x00007610151d7816 */ /* 0x000fe4000000001d */
[----:B------:R-:W-:Y:S02]  /*5c530*/  PRMT R19, R20, 0x7610, R19 ;  /* 0x0000761014137816 */ /* 0x000fe40000000013 */
[-C--:B------:R-:W-:Y:S02]  /*5c540*/  LEA R28, P1, R7, R0.reuse, 0x1 ;  /* 0x00000000071c7211 */ /* 0x080fe400078208ff */
[----:B------:R-:W-:-:S04]  /*5c550*/  LEA R20, P6, R5, R0, 0x1 ;  /* 0x0000000005147211 */ /* 0x000fc800078c08ff */
[----:B------:R-:W-:Y:S02]  /*5c560*/  LEA.HI.X.SX32 R21, R5, R2, 0x1, P6 ;  /* 0x0000000205157211 */ /* 0x000fe400030f0eff */
[----:B-1----:R-:W-:Y:S01]  /*5c570*/  LEA R8, R26, R4, 0x2 ;  /* 0x000000041a087211 */ /* 0x002fe200078e10ff */
[----:B---3--:R1:W-:Y:S04]  /*5c580*/  STG.E.U16 desc[UR10][R12.64], R15 ;  /* 0x0000000f0c007986 */ /* 0x0083e8000c10150a */
[----:B-1----:R-:W3:Y:S01]  /*5c590*/  LDL.LU R15, [R1+0x2bf8] ;  /* 0x002bf800010f7983 */ /* 0x002ee20000300800 */
[----:B------:R-:W-:Y:S01]  /*5c5a0*/  PRMT R13, R29, 0x7610, R13 ;  /* 0x000076101d0d7816 */ /* 0x000fe2000000000d */
[----:B------:R-:W1:Y:S01]  /*5c5b0*/  LDC R12, c[0x0][0x278] ;  /* 0x00009e00ff0c7b82 */ /* 0x000e620000000800 */
[----:B------:R-:W-:-:S05]  /*5c5c0*/  LEA.HI.X.SX32 R29, R7, R2, 0x1, P1 ;  /* 0x00000002071d7211 */ /* 0x000fca00008f0eff */
[----:B------:R4:W-:Y:S04]  /*5c5d0*/  STL.64 [R1+0x190], R28 ;  /* 0x0001901c01007387 */ /* 0x0009e80000100a00 */
[----:B------:R0:W-:Y:S01]  /*5c5e0*/  STL.64 [R1+0x188], R20 ;  /* 0x0001881401007387 */ /* 0x0001e20000100a00 */
[----:B------:R-:W-:Y:S02]  /*5c5f0*/  LEA R9, R26, R8, 0x2 ;  /* 0x000000081a097211 */ /* 0x000fe400078e10ff */
[----:B----4-:R-:W-:Y:S02]  /*5c600*/  MOV R28, R16 ;  /* 0x00000010001c7202 */ /* 0x010fe40000000f00 */
[-C--:B0-----:R-:W-:Y:S02]  /*5c610*/  LEA R20, P1, R6, R0.reuse, 0x1 ;  /* 0x0000000006147211 */ /* 0x081fe400078208ff */
[----:B------:R-:W-:-:S02]  /*5c620*/  LEA R16, P6, R4, R0, 0x1 ;  /* 0x0000000004107211 */ /* 0x000fc400078c08ff */
[-C--:B------:R-:W-:Y:S02]  /*5c630*/  LEA.HI.X.SX32 R21, R6, R2.reuse, 0x1, P1 ;  /* 0x0000000206157211 */ /* 0x080fe400008f0eff */
[----:B------:R-:W-:Y:S02]  /*5c640*/  MOV R29, R17 ;  /* 0x00000011001d7202 */ /* 0x000fe40000000f00 */
[----:B------:R-:W-:Y:S01]  /*5c650*/  LEA.HI.X.SX32 R17, R4, R2, 0x1, P6 ;  /* 0x0000000204117211 */ /* 0x000fe200030f0eff */
[----:B------:R0:W-:Y:S01]  /*5c660*/  STL.64 [R1+0x180], R20 ;  /* 0x0001801401007387 */ /* 0x0001e20000100a00 */
[----:B------:R-:W-:-:S03]  /*5c670*/  LEA R25, R26, R9, 0x2 ;  /* 0x000000091a197211 */ /* 0x000fc600078e10ff */
[----:B------:R4:W-:Y:S01]  /*5c680*/  STL.64 [R1+0x178], R16 ;  /* 0x0001781001007387 */ /* 0x0009e20000100a00 */
[CC--:B0-----:R-:W-:Y:S02]  /*5c690*/  LEA R20, P1, R8.reuse, R0.reuse, 0x1 ;  /* 0x0000000008147211 */ /* 0x0c1fe400078208ff */
[C---:B----4-:R-:W-:Y:S02]  /*5c6a0*/  LEA R16, P6, R9.reuse, R0, 0x1 ;  /* 0x0000000009107211 */ /* 0x050fe400078c08ff */
[-C--:B------:R-:W-:Y:S02]  /*5c6b0*/  LEA.HI.X.SX32 R21, R8, R2.reuse, 0x1, P1 ;  /* 0x0000000208157211 */ /* 0x080fe400008f0eff */
[----:B------:R-:W-:Y:S01]  /*5c6c0*/  LEA.HI.X.SX32 R17, R9, R2, 0x1, P6 ;  /* 0x0000000209117211 */ /* 0x000fe200030f0eff */
[----:B------:R-:W4:Y:S01]  /*5c6d0*/  LDL.LU.S16 R8, [R1+0x20] ;  /* 0x0000200001087983 */ /* 0x000f220000300600 */
[----:B------:R-:W-:-:S03]  /*5c6e0*/  LEA R26, R26, R25, 0x2 ;  /* 0x000000191a1a7211 */ /* 0x000fc600078e10ff */
[----:B------:R0:W-:Y:S04]  /*5c6f0*/  STL.64 [R1+0x170], R20 ;  /* 0x0001701401007387 */ /* 0x0001e80000100a00 */
[----:B------:R2:W-:Y:S01]  /*5c700*/  STL.64 [R1+0x168], R16 ;  /* 0x0001681001007387 */ /* 0x0005e20000100a00 */
[CC--:B0-----:R-:W-:Y:S02]  /*5c710*/  LEA R20, P1, R25.reuse, R0.reuse, 0x1 ;  /* 0x0000000019147211 */ /* 0x0c1fe400078208ff */
[C---:B--2---:R-:W-:Y:S02]  /*5c720*/  LEA R16, P6, R26.reuse, R0, 0x1 ;  /* 0x000000001a107211 */ /* 0x044fe400078c08ff */
[-C--:B------:R-:W-:Y:S02]  /*5c730*/  LEA.HI.X.SX32 R21, R25, R2.reuse, 0x1, P1 ;  /* 0x0000000219157211 */ /* 0x080fe400008f0eff */
[----:B------:R-:W-:-:S03]  /*5c740*/  LEA.HI.X.SX32 R17, R26, R2, 0x1, P6 ;  /* 0x000000021a117211 */ /* 0x000fc600030f0eff */
[----:B------:R0:W-:Y:S04]  /*5c750*/  STL.64 [R1+0x160], R20 ;  /* 0x0001601401007387 */ /* 0x0001e80000100a00 */
[----:B0-----:R-:W2:Y:S04]  /*5c760*/  LDL.LU.64 R20, [R1+0x2bf0] ;  /* 0x002bf00001147983 */ /* 0x001ea80000300a00 */
[----:B---3--:R0:W-:Y:S02]  /*5c770*/  STG.E.U16 desc[UR10][R14.64], R13 ;  /* 0x0000000d0e007986 */ /* 0x0081e4000c10150a */
[----:B0-----:R-:W-:-:S02]  /*5c780*/  PRMT R14, R24, 0x7610, R14 ;  /* 0x00007610180e7816 */ /* 0x001fc4000000000e */
[----:B------:R-:W3:Y:S04]  /*5c790*/  LDL.LU.64 R24, [R1+0x220] ;  /* 0x0002200001187983 */ /* 0x000ee80000300a00 */
[----:B------:R0:W-:Y:S04]  /*5c7a0*/  STL.64 [R1+0x158], R16 ;  /* 0x0001581001007387 */ /* 0x0001e80000100a00 */
[----:B0-----:R-:W4:Y:S01]  /*5c7b0*/  LDL.LU.64 R16, [R1+0x2be8] ;  /* 0x002be80001107983 */ /* 0x001f220000300a00 */
[----:B------:R-:W-:Y:S01]  /*5c7c0*/  IMAD R10, R11, 0x4, R26 ;  /* 0x000000040b0a7824 */ /* 0x000fe200078e021a */
[----:B------:R-:W-:-:S04]  /*5c7d0*/  PRMT R22, R18, 0x7610, R22 ;  /* 0x0000761012167816 */ /* 0x000fc80000000016 */
[C---:B------:R-:W-:Y:S02]  /*5c7e0*/  LEA R18, P1, R10.reuse, R0, 0x1 ;  /* 0x000000000a127211 */ /* 0x040fe400078208ff */
[----:B------:R-:W-:Y:S02]  /*5c7f0*/  PRMT R23, R19, 0x7610, R23 ;  /* 0x0000761013177816 */ /* 0x000fe40000000017 */
[----:B------:R-:W-:Y:S01]  /*5c800*/  LEA.HI.X.SX32 R19, R10, R2, 0x1, P1 ;  /* 0x000000020a137211 */ /* 0x000fe200008f0eff */
[----:B------:R-:W-:Y:S01]  /*5c810*/  STL.64 [R1+0x2bd0], R26 ;  /* 0x002bd01a01007387 */ /* 0x000fe20000100a00 */
[----:B------:R-:W-:-:S04]  /*5c820*/  LEA R3, R11, R10, 0x2 ;  /* 0x0000000a0b037211 */ /* 0x000fc800078e10ff */
[----:B------:R-:W-:Y:S01]  /*5c830*/  LEA R11, R11, R3, 0x2 ;  /* 0x000000030b0b7211 */ /* 0x000fe200078e10ff */
[----:B----4-:R0:W-:Y:S04]  /*5c840*/  STG.E.U16 desc[UR10][R16.64], R8 ;  /* 0x0000000810007986 */ /* 0x0101e8000c10150a */
[----:B0-----:R-:W4:Y:S04]  /*5c850*/  LDL.LU.S16 R16, [R1+0x24] ;  /* 0x0000240001107983 */ /* 0x001f280000300600 */
[----:B------:R0:W-:Y:S04]  /*5c860*/  STL.64 [R1+0x150], R18 ;  /* 0x0001501201007387 */ /* 0x0001e80000100a00 */
[----:B0-----:R-:W4:Y:S01]  /*5c870*/  LDL.LU.64 R18, [R1+0x2be0] ;  /* 0x002be00001127983 */ /* 0x001f220000300a00 */
[----:B------:R-:W-:Y:S01]  /*5c880*/  LEA R26, P6, R3, R0, 0x1 ;  /* 0x00000000031a7211 */ /* 0x000fe200078c08ff */
[----:B-1----:R-:W-:-:S03]  /*5c890*/  IMAD R7, R12, 0x4, R11 ;  /* 0x000000040c077824 */ /* 0x002fc600078e020b */
[----:B------:R-:W-:Y:S01]  /*5c8a0*/  LEA.HI.X.SX32 R27, R3, R2, 0x1, P6 ;  /* 0x00000002031b7211 */ /* 0x000fe200030f0eff */
[----:B---3--:R0:W-:Y:S04]  /*5c8b0*/  STL.64 [R1+0x2bd8], R24 ;  /* 0x002bd81801007387 */ /* 0x0081e80000100a00 */
[----:B------:R1:W-:Y:S01]  /*5c8c0*/  STL.64 [R1+0x148], R26 ;  /* 0x0001481a01007387 */ /* 0x0003e20000100a00 */
[----:B------:R-:W-:Y:S02]  /*5c8d0*/  LEA R5, R12, R7, 0x2 ;  /* 0x000000070c057211 */ /* 0x000fe400078e10ff */
[-C--:B0-----:R-:W-:Y:S02]  /*5c8e0*/  LEA R24, P6, R7, R0.reuse, 0x1 ;  /* 0x0000000007187211 */ /* 0x081fe400078c08ff */
[----:B-1----:R-:W-:-:S02]  /*5c8f0*/  LEA R26, P1, R11, R0, 0x1 ;  /* 0x000000000b1a7211 */ /* 0x002fc400078208ff */
[-C--:B------:R-:W-:Y:S02]  /*5c900*/  LEA.HI.X.SX32 R25, R7, R2.reuse, 0x1, P6 ;  /* 0x0000000207197211 */ /* 0x080fe400030f0eff */
[----:B------:R-:W-:Y:S01]  /*5c910*/  LEA.HI.X.SX32 R27, R11, R2, 0x1, P1 ;  /* 0x000000020b1b7211 */ /* 0x000fe200008f0eff */
[----:B------:R-:W0:Y:S01]  /*5c920*/  LDC R7, c[0x0][0x278] ;  /* 0x00009e00ff077b82 */ /* 0x000e220000000800 */
[----:B------:R-:W-:-:S03]  /*5c930*/  LEA R4, R12, R5, 0x2 ;  /* 0x000000050c047211 */ /* 0x000fc600078e10ff */
[----:B------:R1:W-:Y:S01]  /*5c940*/  STL.64 [R1+0x140], R26 ;  /* 0x0001401a01007387 */ /* 0x0003e20000100a00 */
[----:B------:R-:W-:-:S03]  /*5c950*/  LEA R6, R12, R4, 0x2 ;  /* 0x000000040c067211 */ /* 0x000fc600078e10ff */
[----:B------:R3:W-:Y:S01]  /*5c960*/  STL.64 [R1+0x138], R24 ;  /* 0x0001381801007387 */ /* 0x0007e20000100a00 */
[-C--:B-1----:R-:W-:Y:S02]  /*5c970*/  LEA R26, P6, R4, R0.reuse, 0x1 ;  /* 0x00000000041a7211 */ /* 0x082fe400078c08ff */
[----:B---3--:R-:W-:-:S04]  /*5c980*/  LEA R24, P1, R5, R0, 0x1 ;  /* 0x0000000005187211 */ /* 0x008fc800078208ff */
[-C--:B------:R-:W-:Y:S02]  /*5c990*/  LEA.HI.X.SX32 R25, R5, R2.reuse, 0x1, P1 ;  /* 0x0000000205197211 */ /* 0x080fe400008f0eff */
[----:B------:R-:W-:-:S03]  /*5c9a0*/  LEA.HI.X.SX32 R27, R4, R2, 0x1, P6 ;  /* 0x00000002041b7211 */ /* 0x000fc600030f0eff */
[----:B------:R1:W-:Y:S04]  /*5c9b0*/  STL.64 [R1+0x130], R24 ;  /* 0x0001301801007387 */ /* 0x0003e80000100a00 */
[----:B-1----:R-:W3:Y:S04]  /*5c9c0*/  LDL.LU.64 R24, [R1+0x2bd8] ;  /* 0x002bd80001187983 */ /* 0x002ee80000300a00 */
[----:B------:R1:W-:Y:S04]  /*5c9d0*/  STL.64 [R1+0x128], R26 ;  /* 0x0001281a01007387 */ /* 0x0003e80000100a00 */
[----:B-1----:R-:W3:Y:S04]  /*5c9e0*/  LDL.LU.64 R26, [R1+0x2bd0] ;  /* 0x002bd000011a7983 */ /* 0x002ee80000300a00 */
[----:B----4-:R2:W-:Y:S02]  /*5c9f0*/  STG.E.U16 desc[UR10][R18.64], R16 ;  /* 0x0000001012007986 */ /* 0x0105e4000c10150a */
[----:B--2---:R-:W-:Y:S01]  /*5ca00*/  IMAD.MOV.U32 R18, RZ, RZ, R20 ;  /* 0x000000ffff127224 */ /* 0x004fe200078e0014 */
[----:B------:R-:W-:-:S02]  /*5ca10*/  LEA R20, P1, R6, R0, 0x1 ;  /* 0x0000000006147211 */ /* 0x000fc400078208ff */
[----:B------:R-:W-:Y:S02]  /*5ca20*/  MOV R19, R21 ;  /* 0x0000001500137202 */ /* 0x000fe40000000f00 */
[----:B------:R-:W-:-:S05]  /*5ca30*/  LEA.HI.X.SX32 R21, R6, R2, 0x1, P1 ;  /* 0x0000000206157211 */ /* 0x000fca00008f0eff */
[----:B------:R1:W-:Y:S04]  /*5ca40*/  STL.64 [R1+0x120], R20 ;  /* 0x0001201401007387 */ /* 0x0003e80000100a00 */
[----:B-1----:R-:W2:Y:S01]  /*5ca50*/  LDL.LU.64 R20, [R1+0x2bc8] ;  /* 0x002bc80001147983 */ /* 0x002ea20000300a00 */
[----:B------:R-:W-:Y:S02]  /*5ca60*/  LEA R9, R12, R6, 0x2 ;  /* 0x000000060c097211 */ /* 0x000fe400078e10ff */
[----:B------:R-:W-:Y:S02]  /*5ca70*/  PRMT R17, R14, 0x7610, R17 ;  /* 0x000076100e117816 */ /* 0x000fe40000000011 */
[----:B------:R-:W-:Y:S02]  /*5ca80*/  LEA R16, P6, R9, R0, 0x1 ;  /* 0x0000000009107211 */ /* 0x000fe400078c08ff */
[----:B------:R-:W-:-:S02]  /*5ca90*/  PRMT R4, R17, 0x7610, R4 ;  /* 0x0000761011047816 */ /* 0x000fc40000000004 */
[----:B------:R-:W-:Y:S02]  /*5caa0*/  PRMT R6, R23, 0x7610, R6 ;  /* 0x0000761017067816 */ /* 0x000fe40000000006 */
[----:B------:R-:W-:-:S05]  /*5cab0*/  LEA.HI.X.SX32 R17, R9, R2, 0x1, P6 ;  /* 0x0000000209117211 */ /* 0x000fca00030f0eff */
[----:B------:R1:W-:Y:S01]  /*5cac0*/  STL.64 [R1+0x118], R16 ;  /* 0x0001181001007387 */ /* 0x0003e20000100a00 */
[----:B------:R-:W-:Y:S01]  /*5cad0*/  IMAD R13, R12, 0x4, R9 ;  /* 0x000000040c0d7824 */ /* 0x000fe200078e0209 */
[----:B------:R-:W-:-:S04]  /*5cae0*/  PRMT R5, R22, 0x7610, R5 ;  /* 0x0000761016057816 */ /* 0x000fc80000000005 */
[----:B------:R-:W-:Y:S02]  /*5caf0*/  LEA R14, R12, R13, 0x2 ;  /* 0x0000000d0c0e7211 */ /* 0x000fe400078e10ff */
[CC--:B------:R-:W-:Y:S02]  /*5cb00*/  LEA R22, P1, R13.reuse, R0.reuse, 0x1 ;  /* 0x000000000d167211 */ /* 0x0c0fe400078208ff */
[----:B-1----:R-:W-:Y:S02]  /*5cb10*/  LEA R16, P6, R14, R0, 0x1 ;  /* 0x000000000e107211 */ /* 0x002fe400078c08ff */
[----:B------:R-:W-:Y:S01]  /*5cb20*/  LEA.HI.X.SX32 R23, R13, R2, 0x1, P1 ;  /* 0x000000020d177211 */ /* 0x000fe200008f0eff */
[----:B--2---:R1:W-:Y:S04]  /*5cb30*/  STG.E.U16 desc[UR10][R20.64], R6 ;  /* 0x0000000614007986 */ /* 0x0043e8000c10150a */
[----:B-1----:R-:W2:Y:S01]  /*5cb40*/  LDL.LU R20, [R1+0x228] ;  /* 0x0002280001147983 */ /* 0x002ea20000300800 */
[----:B------:R-:W-:-:S02]  /*5cb50*/  LEA R10, R12, R14, 0x2 ;  /* 0x0000000e0c0a7211 */ /* 0x000fc400078e10ff */
[----:B------:R-:W-:Y:S01]  /*5cb60*/  LEA.HI.X.SX32 R17, R14, R2, 0x1, P6 ;  /* 0x000000020e117211 */ /* 0x000fe200030f0eff */
[----:B------:R1:W-:Y:S01]  /*5cb70*/  STL.64 [R1+0x110], R22 ;  /* 0x0001101601007387 */ /* 0x0003e20000100a00 */
[----:B------:R-:W-:Y:S02]  /*5cb80*/  LEA R12, R12, R10, 0x2 ;  /* 0x0000000a0c0c7211 */ /* 0x000fe400078e10ff */
[----:B---3--:R-:W-:Y:S02]  /*5cb90*/  PRMT R26, R4, 0x7610, R26 ;  /* 0x00007610041a7816 */ /* 0x008fe4000000001a */
[C---:B0-----:R-:W-:Y:S01]  /*5cba0*/  LEA R8, R7.reuse, R12, 0x2 ;  /* 0x0000000c07087211 */ /* 0x041fe200078e10ff */
[----:B-1----:R-:W3:Y:S04]  /*5cbb0*/  LDL.LU.64 R22, [R1+0x2bc0] ;  /* 0x002bc00001167983 */ /* 0x002ee80000300a00 */
[----:B------:R-:W-:Y:S04]  /*5cbc0*/  STL [R1+0x2bb8], R27 ;  /* 0x002bb81b01007387 */ /* 0x000fe80000100800 */
[----:B------:R0:W-:Y:S04]  /*5cbd0*/  STL.64 [R1+0x108], R16 ;  /* 0x0001081001007387 */ /* 0x0001e80000100a00 */
[----:B------:R1:W-:Y:S01]  /*5cbe0*/  STL.64 [R1+0x2bb0], R24 ;  /* 0x002bb01801007387 */ /* 0x0003e20000100a00 */
[----:B------:R-:W-:-:S02]  /*5cbf0*/  LEA R11, R7, R8, 0x2 ;  /* 0x00000008070b7211 */ /* 0x000fc400078e10ff */
[-C--:B0-----:R-:W-:Y:S02]  /*5cc00*/  LEA R16, P6, R12, R0.reuse, 0x1 ;  /* 0x000000000c107211 */ /* 0x081fe400078c08ff */
[----:B-1----:R-:W-:Y:S02]  /*5cc10*/  LEA R24, P1, R10, R0, 0x1 ;  /* 0x000000000a187211 */ /* 0x002fe400078208ff */
[-C--:B------:R-:W-:Y:S02]  /*5cc20*/  LEA.HI.X.SX32 R17, R12, R2.reuse, 0x1, P6 ;  /* 0x000000020c117211 */ /* 0x080fe400030f0eff */
[----:B------:R-:W-:Y:S01]  /*5cc30*/  LEA.HI.X.SX32 R25, R10, R2, 0x1, P1 ;  /* 0x000000020a197211 */ /* 0x000fe200008f0eff */
[----:B------:R-:W-:Y:S01]  /*5cc40*/  STL [R1+0x2bbc], R26 ;  /* 0x002bbc1a01007387 */ /* 0x000fe20000100800 */
[----:B------:R-:W-:Y:S01]  /*5cc50*/  LEA R3, R7, R11, 0x2 ;  /* 0x0000000b07037211 */ /* 0x000fe200078e10ff */
[----:B------:R-:W0:Y:S02]  /*5cc60*/  LDC R10, c[0x0][0x278] ;  /* 0x00009e00ff0a7b82 */ /* 0x000e240000000800 */
[----:B------:R1:W-:Y:S04]  /*5cc70*/  STL.64 [R1+0x100], R24 ;  /* 0x0001001801007387 */ /* 0x0003e80000100a00 */
[----:B------:R4:W-:Y:S01]  /*5cc80*/  STL.64 [R1+0xf8], R16 ;  /* 0x0000f81001007387 */ /* 0x0009e20000100a00 */
[----:B-1----:R-:W-:-:S02]  /*5cc90*/  LEA R24, P1, R8, R0, 0x1 ;  /* 0x0000000008187211 */ /* 0x002fc400078208ff */
[C---:B----4-:R-:W-:Y:S02]  /*5cca0*/  LEA R16, P6, R11.reuse, R0, 0x1 ;  /* 0x000000000b107211 */ /* 0x050fe400078c08ff */
[-C--:B------:R-:W-:Y:S02]  /*5ccb0*/  LEA.HI.X.SX32 R25, R8, R2.reuse, 0x1, P1 ;  /* 0x0000000208197211 */ /* 0x080fe400008f0eff */
[----:B------:R-:W-:-:S05]  /*5ccc0*/  LEA.HI.X.SX32 R17, R11, R2, 0x1, P6 ;  /* 0x000000020b117211 */ /* 0x000fca00030f0eff */
[----:B------:R-:W-:Y:S04]  /*5ccd0*/  STL.64 [R1+0xe8], R16 ;  /* 0x0000e81001007387 */ /* 0x000fe80000100a00 */
[----:B------:R-:W-:Y:S04]  /*5cce0*/  STL.64 [R1+0xf0], R24 ;  /* 0x0000f01801007387 */ /* 0x000fe80000100a00 */
[----:B--2---:R-:W1:Y:S04]  /*5ccf0*/  LDS.128 R24, [R20+UR6] ;  /* 0x0000000614187984 */ /* 0x004e680008000c00 */
[----:B-1----:R-:W-:Y:S04]  /*5cd00*/  STL.64 [R1+0x10], R24 ;  /* 0x0000101801007387 */ /* 0x002fe80000100a00 */
[----:B------:R1:W-:Y:S04]  /*5cd10*/  STL.64 [R1+0x18], R26 ;  /* 0x0000181a01007387 */ /* 0x0003e80000100a00 */
[----:B-1----:R-:W2:Y:S01]  /*5cd20*/  LDL.LU R26, [R1+0x2bbc] ;  /* 0x002bbc00011a7983 */ /* 0x002ea20000300800 */
[----:B------:R-:W-:-:S02]  /*5cd30*/  LEA R9, R7, R3, 0x2 ;  /* 0x0000000307097211 */ /* 0x000fc400078e10ff */
[-C--:B------:R-:W-:Y:S01]  /*5cd40*/  LEA R16, P1, R3, R0.reuse, 0x1 ;  /* 0x0000000003107211 */ /* 0x080fe200078208ff */
[----:B------:R-:W4:Y:S01]  /*5cd50*/  LDL.LU R21, [R1+0x50] ;  /* 0x0000500001157983 */ /* 0x000f220000300800 */
[----:B------:R-:W-:Y:S02]  /*5cd60*/  LEA R12, P6, R9, R0, 0x1 ;  /* 0x00000000090c7211 */ /* 0x000fe400078c08ff */
[-C--:B------:R-:W-:Y:S02]  /*5cd70*/  LEA.HI.X.SX32 R17, R3, R2.reuse, 0x1, P1 ;  /* 0x0000000203117211 */ /* 0x080fe400008f0eff */
[----:B------:R-:W-:-:S03]  /*5cd80*/  LEA.HI.X.SX32 R13, R9, R2, 0x1, P6 ;  /* 0x00000002090d7211 */ /* 0x000fc600030f0eff */
[----:B------:R-:W-:Y:S04]  /*5cd90*/  STL.64 [R1+0xe0], R16 ;  /* 0x0000e01001007387 */ /* 0x000fe80000100a00 */
[----:B------:R-:W-:Y:S01]  /*5cda0*/  STL.64 [R1+0xd8], R12 ;  /* 0x0000d80c01007387 */ /* 0x000fe20000100a00 */
[----:B--2---:R-:W-:-:S03]  /*5cdb0*/  PRMT R14, R26, 0x7610, R14 ;  /* 0x000076101a0e7816 */ /* 0x004fc6000000000e */
[----:B------:R-:W1:Y:S04]  /*5cdc0*/  LDS.128 R24, [R20+UR6+0x400] ;  /* 0x0004000614187984 */ /* 0x000e680008000c00 */
[----:B-1----:R-:W-:Y:S04]  /*5cdd0*/  STL.64 [R1], R24 ;  /* 0x0000001801007387 */ /* 0x002fe80000100a00 */
[----:B------:R1:W-:Y:S04]  /*5cde0*/  STL.64 [R1+0x8], R26 ;  /* 0x0000081a01007387 */ /* 0x0003e80000100a00 */
[----:B-1----:R-:W2:Y:S04]  /*5cdf0*/  LDL.LU R27, [R1+0x2bb8] ;  /* 0x002bb800011b7983 */ /* 0x002ea80000300800 */
[----:B------:R-:W4:Y:S01]  /*5ce00*/  LDL.LU.64 R24, [R1+0x2bb0] ;  /* 0x002bb00001187983 */ /* 0x000f220000300a00 */
[----:B------:R-:W-:-:S03]  /*5ce10*/  IMAD R6, R7, 0x4, R9 ;  /* 0x0000000407067824 */ /* 0x000fc600078e0209 */
[----:B---3--:R1:W-:Y:S02]  /*5ce20*/  STG.E.U16 desc[UR10][R22.64], R5 ;  /* 0x0000000516007986 */ /* 0x0083e4000c10150a */
[----:B-1----:R-:W-:Y:S02]  /*5ce30*/  MOV R22, R18 ;  /* 0x0000001200167202 */ /* 0x002fe40000000f00 */
[----:B------:R-:W-:Y:S01]  /*5ce40*/  LEA R18, P1, R6, R0, 0x1 ;  /* 0x0000000006127211 */ /* 0x000fe200078208ff */
[----:B------:R-:W-:-:S03]  /*5ce50*/  IMAD.MOV.U32 R23, RZ, RZ, R19 ;  /* 0x000000ffff177224 */ /* 0x000fc600078e0013 */
[----:B------:R-:W-:Y:S01]  /*5ce60*/  LEA.HI.X.SX32 R19, R6, R2, 0x1, P1 ;  /* 0x0000000206137211 */ /* 0x000fe200008f0eff */
[----:B------:R1:W-:Y:S04]  /*5ce70*/  STL.64 [R1+0x2ba0], R28 ;  /* 0x002ba01c01007387 */ /* 0x0003e80000100a00 */
[----:B------:R-:W-:Y:S01]  /*5ce80*/  STL.64 [R1+0xd0], R18 ;  /* 0x0000d01201007387 */ /* 0x000fe20000100a00 */
[----:B------:R-:W-:-:S04]  /*5ce90*/  LEA R7, R7, R6, 0x2 ;  /* 0x0000000607077211 */ /* 0x000fc800078e10ff */
[C---:B0-----:R-:W-:Y:S02]  /*5cea0*/  LEA R4, R10.reuse, R7, 0x2 ;  /* 0x000000070a047211 */ /* 0x041fe400078e10ff */
[C---:B------:R-:W-:Y:S02]  /*5ceb0*/  LEA R16, P6, R7.reuse, R0, 0x1 ;  /* 0x0000000007107211 */ /* 0x040fe400078c08ff */
[----:B------:R-:W-:Y:S02]  /*5cec0*/  LEA R5, R10, R4, 0x2 ;  /* 0x000000040a057211 */ /* 0x000fe400078e10ff */
[----:B------:R-:W-:Y:S02]  /*5ced0*/  LEA.HI.X.SX32 R17, R7, R2, 0x1, P6 ;  /* 0x0000000207117211 */ /* 0x000fe400030f0eff */
[CC--:B-1----:R-:W-:Y:S02]  /*5cee0*/  LEA R28, P1, R4.reuse, R0.reuse, 0x1 ;  /* 0x00000000041c7211 */ /* 0x0c2fe400078208ff */
[----:B------:R-:W-:Y:S01]  /*5cef0*/  LEA R6, P6, R5, R0, 0x1 ;  /* 0x0000000005067211 */ /* 0x000fe200078c08ff */
[----:B------:R0:W-:Y:S01]  /*5cf00*/  STL.64 [R1+0xc8], R16 ;  /* 0x0000c81001007387 */ /* 0x0001e20000100a00 */
[----:B------:R-:W-:-:S02]  /*5cf10*/  LEA.HI.X.SX32 R29, R4, R2, 0x1, P1 ;  /* 0x00000002041d7211 */ /* 0x000fc400008f0eff */
[----:B------:R-:W-:Y:S02]  /*5cf20*/  LEA.HI.X.SX32 R7, R5, R2, 0x1, P6 ;  /* 0x0000000205077211 */ /* 0x000fe400030f0eff */
[----:B------:R-:W-:-:S04]  /*5cf30*/  LEA R8, R10, R5, 0x2 ;  /* 0x000000050a087211 */ /* 0x000fc800078e10ff */
[----:B------:R-:W-:-:S04]  /*5cf40*/  LEA R3, R10, R8, 0x2 ;  /* 0x000000080a037211 */ /* 0x000fc800078e10ff */
[----:B------:R-:W-:-:S04]  /*5cf50*/  LEA R12, R10, R3, 0x2 ;  /* 0x000000030a0c7211 */ /* 0x000fc800078e10ff */
[----:B------:R-:W-:-:S04]  /*5cf60*/  LEA R13, R10, R12, 0x2 ;  /* 0x0000000c0a0d7211 */ /* 0x000fc800078e10ff */
[----:B0-----:R-:W-:-:S04]  /*5cf70*/  LEA R17, R10, R13, 0x2 ;  /* 0x0000000d0a117211 */ /* 0x001fc800078e10ff */
[----:B------:R-:W-:Y:S02]  /*5cf80*/  LEA R16, R10, R17, 0x2 ;  /* 0x000000110a107211 */ /* 0x000fe400078e10ff */
[----:B--2---:R-:W-:Y:S02]  /*5cf90*/  PRMT R15, R27, 0x7610, R15 ;  /* 0x000076101b0f7816 */ /* 0x004fe4000000000f */
[----:B----4-:R-:W-:Y:S01]  /*5cfa0*/  MOV R18, R24 ;  /* 0x0000001800127202 */ /* 0x010fe20000000f00 */
[----:B------:R-:W-:Y:S02]  /*5cfb0*/  IMAD.MOV.U32 R19, RZ, RZ, R25 ;  /* 0x000000ffff137224 */ /* 0x000fe400078e0019 */
[----:B------:R-:W0:Y:S04]  /*5cfc0*/  LDS.128 R24, [R20+UR6+0x800] ;  /* 0x0008000614187984 */ /* 0x000e280008000c00 */
[----:B------:R1:W-:Y:S04]  /*5cfd0*/  STL.64 [R1+0x2ba8], R18 ;  /* 0x002ba81201007387 */ /* 0x0003e80000100a00 */
[----:B0-----:R-:W-:Y:S04]  /*5cfe0*/  STL [R1+0x2b60], R25 ;  /* 0x002b601901007387 */ /* 0x001fe80000100800 */
[----:B------:R-:W-:Y:S04]  /*5cff0*/  STL.64 [R1+0x2ae0], R26 ;  /* 0x002ae01a01007387 */ /* 0x000fe80000100a00 */
[----:B------:R-:W-:Y:S04]  /*5d000*/  STL.64 [R1+0x2b98], R22 ;  /* 0x002b981601007387 */ /* 0x000fe80000100a00 */
[----:B------:R0:W-:Y:S04]  /*5d010*/  STL.64 [R1+0xc0], R28 ;  /* 0x0000c01c01007387 */ /* 0x0001e80000100a00 */
[----:B------:R-:W-:Y:S04]  /*5d020*/  STL.64 [R1+0xb8], R6 ;  /* 0x0000b80601007387 */ /* 0x000fe80000100a00 */
[----:B------:R2:W3:Y:S01]  /*5d030*/  LDS.128 R4, [R20+UR6+0xc00] ;  /* 0x000c000614047984 */ /* 0x0004e20008000c00 */
[----:B-1----:R-:W-:-:S04]  /*5d040*/  LEA R18, P1, R8, R0, 0x1 ;  /* 0x0000000008127211 */ /* 0x002fc800078208ff */
[----:B------:R-:W-:Y:S02]  /*5d050*/  LEA.HI.X.SX32 R19, R8, R2, 0x1, P1 ;  /* 0x0000000208137211 */ /* 0x000fe400008f0eff */
[C---:B0-----:R-:W-:Y:S02]  /*5d060*/  LEA R28, P6, R3.reuse, R0, 0x1 ;  /* 0x00000000031c7211 */ /* 0x041fe400078c08ff */
[----:B--2---:R-:W-:Y:S02]  /*5d070*/  LEA R20, R10, R16, 0x2 ;  /* 0x000000100a147211 */ /* 0x004fe400078e10ff */
[----:B------:R-:W-:-:S03]  /*5d080*/  LEA.HI.X.SX32 R29, R3, R2, 0x1, P6 ;  /* 0x00000002031d7211 */ /* 0x000fc600030f0eff */
[----:B------:R-:W-:Y:S02]  /*5d090*/  IMAD R3, R10, 0x4, R20 ;  /* 0x000000040a037824 */ /* 0x000fe400078e0214 */
[----:B------:R-:W0:Y:S04]  /*5d0a0*/  LDS.128 R8, [R21+UR6] ;  /* 0x0000000615087984 */ /* 0x000e280008000c00 */
[----:B---3--:R-:W-:Y:S04]  /*5d0b0*/  STL.64 [R1+0x2b70], R4 ;  /* 0x002b700401007387 */ /* 0x008fe80000100a00 */
[----:B------:R-:W-:Y:S04]  /*5d0c0*/  STL.64 [R1+0x2ad0], R6 ;  /* 0x002ad00601007387 */ /* 0x000fe80000100a00 */
[----:B------:R1:W-:Y:S04]  /*5d0d0*/  STL.64 [R1+0xb0], R18 ;  /* 0x0000b01201007387 */ /* 0x0003e80000100a00 */
[----:B-1----:R-:W2:Y:S01]  /*5d0e0*/  LDL.LU.64 R18, [R1+0x2ba8] ;  /* 0x002ba80001127983 */ /* 0x002ea20000300a00 */
[----:B------:R-:W-:-:S03]  /*5d0f0*/  LEA R22, P1, R12, R0, 0x1 ;  /* 0x000000000c167211 */ /* 0x000fc600078208ff */
[----:B------:R1:W-:Y:S04]  /*5d100*/  STL.64 [R1+0xa8], R28 ;  /* 0x0000a81c01007387 */ /* 0x0003e80000100a00 */
[----:B-1----:R-:W3:Y:S04]  /*5d110*/  LDL.LU.64 R28, [R1+0x2ba0] ;  /* 0x002ba000011c7983 */ /* 0x002ee80000300a00 */
[----:B------:R-:W-:Y:S04]  /*5d120*/  STL [R1+0xa0], R22 ;  /* 0x0000a01601007387 */ /* 0x000fe80000100800 */
[----:B0-----:R0:W-:Y:S02]  /*5d130*/  STL.64 [R1+0x2b80], R8 ;  /* 0x002b800801007387 */ /* 0x0011e40000100a00 */
[----:B0-----:R-:W-:-:S02]  /*5d140*/  MOV R8, R22 ;  /* 0x0000001600087202 */ /* 0x001fc40000000f00 */
[----:B------:R-:W-:Y:S02]  /*5d150*/  MOV R9, R23 ;  /* 0x0000001700097202 */ /* 0x000fe40000000f00 */
[----:B------:R-:W4:Y:S01]  /*5d160*/  LDL.LU.64 R22, [R1+0x2b98] ;  /* 0x002b980001167983 */ /* 0x000f220000300a00 */
[C---:B------:R-:W-:Y:S02]  /*5d170*/  LEA R4, P6, R13.reuse, R0, 0x1 ;  /* 0x000000000d047211 */ /* 0x040fe400078c08ff */
[----:B------:R-:W-:Y:S02]  /*5d180*/  PRMT R26, R14, 0x7610, R26 ;  /* 0x000076100e1a7816 */ /* 0x000fe4000000001a */
[-C--:B------:R-:W-:Y:S02]  /*5d190*/  LEA.HI.X.SX32 R9, R12, R2.reuse, 0x1, P1 ;  /* 0x000000020c097211 */ /* 0x080fe400008f0eff */
[----:B------:R-:W-:Y:S02]  /*5d1a0*/  LEA.HI.X.SX32 R5, R13, R2, 0x1, P6 ;  /* 0x000000020d057211 */ /* 0x000fe400030f0eff */
[----:B------:R-:W-:-:S02]  /*5d1b0*/  PRMT R25, R15, 0x7610, R25 ;  /* 0x000076100f197816 */ /* 0x000fc40000000019 */
[----:B------:R-:W0:Y:S04]  /*5d1c0*/  LDS.128 R12, [R21+UR6+0x400] ;  /* 0x00040006150c7984 */ /* 0x000e280008000c00 */
[----:B------:R1:W-:Y:S04]  /*5d1d0*/  STL.64 [R1+0x2af0], R10 ;  /* 0x002af00a01007387 */ /* 0x0003e80000100a00 */
[----:B------:R-:W-:Y:S04]  /*5d1e0*/  STL.64 [R1+0x2b90], R24 ;  /* 0x002b901801007387 */ /* 0x000fe80000100a00 */
[----:B------:R-:W-:Y:S04]  /*5d1f0*/  STL [R1+0xa4], R9 ;  /* 0x0000a40901007387 */ /* 0x000fe80000100800 */
[----:B------:R1:W-:Y:S02]  /*5d200*/  STL.64 [R1+0x98], R4 ;  /* 0x0000980401007387 */ /* 0x0003e40000100a00 */
[----:B-1----:R-:W1:Y:S01]  /*5d210*/  LDC R10, c[0x0][0x278] ;  /* 0x00009e00ff0a7b82 */ /* 0x002e620000000800 */
[----:B------:R-:W-:-:S04]  /*5d220*/  LEA R4, P1, R17, R0, 0x1 ;  /* 0x0000000011047211 */ /* 0x000fc800078208ff */
[----:B------:R-:W-:Y:S01]  /*5d230*/  LEA.HI.X.SX32 R5, R17, R2, 0x1, P1 ;  /* 0x0000000211057211 */ /* 0x000fe200008f0eff */
[----:B0-----:R0:W-:Y:S04]  /*5d240*/  STL.64 [R1+0x2b88], R12 ;  /* 0x002b880c01007387 */ /* 0x0011e80000100a00 */
[----:B------:R-:W-:Y:S04]  /*5d250*/  STL.64 [R1+0x2ae8], R14 ;  /* 0x002ae80e01007387 */ /* 0x000fe80000100a00 */
[----:B------:R4:W-:Y:S04]  /*5d260*/  STL.64 [R1+0x90], R4 ;  /* 0x0000900401007387 */ /* 0x0009e80000100a00 */
[----:B------:R-:W3:Y:S01]  /*5d270*/  LDL.LU.S16 R27, [R1+0x38] ;  /* 0x00003800011b7983 */ /* 0x000ee20000300600 */
[----:B--2---:R-:W-:-:S02]  /*5d280*/  MOV R24, R18 ;  /* 0x0000001200187202 */ /* 0x004fc40000000f00 */
[C---:B------:R-:W-:Y:S02]  /*5d290*/  LEA R18, P6, R16.reuse, R0, 0x1 ;  /* 0x0000000010127211 */ /* 0x040fe400078c08ff */
[----:B------:R-:W-:Y:S02]  /*5d2a0*/  MOV R25, R19 ;  /* 0x0000001300197202 */ /* 0x000fe40000000f00 */
[----:B------:R-:W-:-:S05]  /*5d2b0*/  LEA.HI.X.SX32 R19, R16, R2, 0x1, P6 ;  /* 0x0000000210137211 */ /* 0x000fca00030f0eff */
[----:B------:R-:W-:Y:S04]  /*5d2c0*/  STL.64 [R1+0x88], R18 ;  /* 0x0000881201007387 */ /* 0x000fe80000100a00 */
[----:B------:R-:W2:Y:S01]  /*5d2d0*/  LDS.128 R16, [R21+UR6+0x800] ;  /* 0x0008000615107984 */ /* 0x000ea20008000c00 */
[----:B0-----:R-:W-:Y:S02]  /*5d2e0*/  MOV R12, R24 ;  /* 0x00000018000c7202 */ /* 0x001fe40000000f00 */
[C---:B------:R-:W-:Y:S02]  /*5d2f0*/  LEA R24, P1, R20.reuse, R0, 0x1 ;  /* 0x0000000014187211 */ /* 0x040fe400078208ff */
[----:B------:R-:W-:Y:S02]  /*5d300*/  MOV R13, R25 ;  /* 0x00000019000d7202 */ /* 0x000fe40000000f00 */
[----:B------:R-:W-:-:S02]  /*5d310*/  LEA.HI.X.SX32 R25, R20, R2, 0x1, P1 ;  /* 0x0000000214197211 */ /* 0x000fc400008f0eff */
[----:B----4-:R-:W-:Y:S02]  /*5d320*/  MOV R4, R22 ;  /* 0x0000001600047202 */ /* 0x010fe40000000f00 */
[C---:B------:R-:W-:Y:S02]  /*5d330*/  LEA R22, P6, R3.reuse, R0, 0x1 ;  /* 0x0000000003167211 */ /* 0x040fe400078c08ff */
[----:B------:R-:W-:Y:S02]  /*5d340*/  MOV R5, R23 ;  /* 0x0000001700057202 */ /* 0x000fe40000000f00 */
[----:B------:R-:W-:Y:S01]  /*5d350*/  LEA.HI.X.SX32 R23, R3, R2, 0x1, P6 ;  /* 0x0000000203177211 */ /* 0x000fe200030f0eff */
[----:B--2---:R-:W-:Y:S04]  /*5d360*/  STL.64 [R1+0x2b78], R16 ;  /* 0x002b781001007387 */ /* 0x004fe80000100a00 */
[----:B------:R-:W-:Y:S04]  /*5d370*/  STL.64 [R1+0x2ad8], R18 ;  /* 0x002ad81201007387 */ /* 0x000fe80000100a00 */
[----:B------:R0:W-:Y:S04]  /*5d380*/  STL.64 [R1+0x80], R24 ;  /* 0x0000801801007387 */ /* 0x0001e80000100a00 */
[----:B0-----:R-:W2:Y:S04]  /*5d390*/  LDL.LU.64 R24, [R1+0x2b90] ;  /* 0x002b900001187983 */ /* 0x001ea80000300a00 */
[----:B------:R-:W-:Y:S04]  /*5d3a0*/  STL.64 [R1+0x78], R22 ;  /* 0x0000781601007387 */ /* 0x000fe80000100a00 */
[----:B------:R-:W0:Y:S04]  /*5d3b0*/  LDS.128 R20, [R21+UR6+0xc00] ;  /* 0x000c000615147984 */ /* 0x000e280008000c00 */
[----:B0-----:R0:W-:Y:S04]  /*5d3c0*/  STL.64 [R1+0x2b68], R20 ;  /* 0x002b681401007387 */ /* 0x0011e80000100a00 */
[----:B0-----:R-:W4:Y:S01]  /*5d3d0*/  LDL.LU.64 R20, [R1+0x30] ;  /* 0x0000300001147983 */ /* 0x001f220000300a00 */
[----:B---3--:R-:W-:-:S02]  /*5d3e0*/  MOV R9, R29 ;  /* 0x0000001d00097202 */ /* 0x008fc40000000f00 */
[----:B-1----:R-:W-:Y:S01]  /*5d3f0*/  LEA R29, R10, R3, 0x2 ;  /* 0x000000030a1d7211 */ /* 0x002fe200078e10ff */
[----:B------:R-:W-:-:S04]  /*5d400*/  IMAD.MOV.U32 R8, RZ, RZ, R28 ;  /* 0x000000ffff087224 */ /* 0x000fc800078e001c */
[----:B------:R-:W-:Y:S01]  /*5d410*/  IMAD R28, R10, 0x4, R29 ;  /* 0x000000040a1c7824 */ /* 0x000fe200078e021d */
[----:B------:R-:W-:-:S04]  /*5d420*/  LEA R18, P1, R29, R0, 0x1 ;  /* 0x000000001d127211 */ /* 0x000fc800078208ff */
[----:B------:R-:W-:Y:S02]  /*5d430*/  LEA R16, P6, R28, R0, 0x1 ;  /* 0x000000001c107211 */ /* 0x000fe400078c08ff */
[----:B------:R-:W-:Y:S02]  /*5d440*/  LEA R15, R10, R28, 0x2 ;  /* 0x0000001c0a0f7211 */ /* 0x000fe400078e10ff */
[-C--:B------:R-:W-:Y:S02]  /*5d450*/  LEA.HI.X.SX32 R19, R29, R2.reuse, 0x1, P1 ;  /* 0x000000021d137211 */ /* 0x080fe400008f0eff */
[----:B------:R-:W-:Y:S01]  /*5d460*/  LEA.HI.X.SX32 R17, R28, R2, 0x1, P6 ;  /* 0x000000021c117211 */ /* 0x000fe200030f0eff */
[----:B------:R-:W-:Y:S01]  /*5d470*/  STL.64 [R1+0x2ac8], R22 ;  /* 0x002ac81601007387 */ /* 0x000fe20000100a00 */
[----:B------:R-:W-:-:S03]  /*5d480*/  LEA R14, R10, R15, 0x2 ;  /* 0x0000000f0a0e7211 */ /* 0x000fc600078e10ff */
[----:B------:R0:W-:Y:S02]  /*5d490*/  STL.64 [R1+0x70], R18 ;  /* 0x0000701201007387 */ /* 0x0001e40000100a00 */
[----:B------:R-:W-:Y:S02]  /*5d4a0*/  IMAD R6, R10, 0x4, R14 ;  /* 0x000000040a067824 */ /* 0x000fe400078e020e */
[----:B------:R1:W-:Y:S01]  /*5d4b0*/  STL.64 [R1+0x68], R16 ;  /* 0x0000681001007387 */ /* 0x0003e20000100a00 */
[C---:B0-----:R-:W-:Y:S02]  /*5d4c0*/  LEA R18, P1, R15.reuse, R0, 0x1 ;  /* 0x000000000f127211 */ /* 0x041fe400078208ff */
[----:B-1----:R-:W-:Y:S02]  /*5d4d0*/  MOV R16, R12 ;  /* 0x0000000c00107202 */ /* 0x002fe40000000f00 */
[----:B------:R-:W-:Y:S02]  /*5d4e0*/  LEA R12, P6, R14, R0, 0x1 ;  /* 0x000000000e0c7211 */ /* 0x000fe400078c08ff */
[----:B------:R-:W-:-:S02]  /*5d4f0*/  LEA.HI.X.SX32 R19, R15, R2, 0x1, P1 ;  /* 0x000000020f137211 */ /* 0x000fc400008f0eff */
[----:B------:R-:W-:Y:S02]  /*5d500*/  MOV R17, R13 ;  /* 0x0000000d00117202 */ /* 0x000fe40000000f00 */
[----:B------:R-:W-:Y:S02]  /*5d510*/  LEA.HI.X.SX32 R13, R14, R2, 0x1, P6 ;  /* 0x000000020e0d7211 */ /* 0x000fe400030f0eff */
[----:B------:R-:W-:Y:S02]  /*5d520*/  LEA R3, R10, R6, 0x2 ;  /* 0x000000060a037211 */ /* 0x000fe400078e10ff */
[----:B------:R-:W-:Y:S02]  /*5d530*/  LEA R14, P1, R6, R0, 0x1 ;  /* 0x00000000060e7211 */ /* 0x000fe400078208ff */
[----:B------:R-:W-:Y:S02]  /*5d540*/  LEA R29, R10, R3, 0x2 ;  /* 0x000000030a1d7211 */ /* 0x000fe400078e10ff */
[----:B------:R-:W-:-:S03]  /*5d550*/  LEA.HI.X.SX32 R15, R6, R2, 0x1, P1 ;  /* 0x00000002060f7211 */ /* 0x000fc600008f0eff */
[----:B------:R-:W-:Y:S01]  /*5d560*/  IMAD R28, R10, 0x4, R29 ;  /* 0x000000040a1c7824 */ /* 0x000fe200078e021d */
[----:B------:R-:W-:Y:S02]  /*5d570*/  PRMT R7, R26, 0x7610, R7 ;  /* 0x000076101a077816 */ /* 0x000fe40000000007 */
[----:B--2---:R-:W-:Y:S02]  /*5d580*/  PRMT R11, R25, 0x7610, R11 ;  /* 0x00007610190b7816 */ /* 0x004fe4000000000b */
[----:B------:R-:W2:Y:S04]  /*5d590*/  LDL.LU R25, [R1+0x10] ;  /* 0x0000100001197983 */ /* 0x000ea80000300800 */
[----:B------:R0:W-:Y:S04]  /*5d5a0*/  STL.64 [R1+0x60], R18 ;  /* 0x0000601201007387 */ /* 0x0001e80000100a00 */
[----:B0-----:R-:W3:Y:S04]  /*5d5b0*/  LDL.LU R19, [R1] ;  /* 0x0000000001137983 */ /* 0x001ee80000300800 */
[----:B------:R0:W-:Y:S01]  /*5d5c0*/  STL.64 [R1+0x58], R12 ;  /* 0x0000580c01007387 */ /* 0x0001e20000100a00 */
[----:B------:R-:W-:-:S02]  /*5d5d0*/  LEA R18, R10, R28, 0x2 ;  /* 0x0000001c0a127211 */ /* 0x000fc400078e10ff */
[----:B0-----:R-:W-:-:S04]  /*5d5e0*/  LEA R12, P6, R3, R0, 0x1 ;  /* 0x00000000030c7211 */ /* 0x001fc800078c08ff */
[----:B------:R-:W-:Y:S02]  /*5d5f0*/  LEA.HI.X.SX32 R13, R3, R2, 0x1, P6 ;  /* 0x00000002030d7211 */ /* 0x000fe400030f0eff */
[----:B------:R-:W-:Y:S02]  /*5d600*/  LEA R22, P6, R28, R0, 0x1 ;  /* 0x000000001c167211 */ /* 0x000fe400078c08ff */
[----:B------:R-:W-:Y:S02]  /*5d610*/  LEA R3, R10, R18, 0x2 ;  /* 0x000000120a037211 */ /* 0x000fe400078e10ff */
[----:B------:R-:W-:Y:S02]  /*5d620*/  LEA.HI.X.SX32 R23, R28, R2, 0x1, P6 ;  /* 0x000000021c177211 */ /* 0x000fe400030f0eff */
[----:B------:R-:W-:Y:S01]  /*5d630*/  LEA R6, P6, R3, R0, 0x1 ;  /* 0x0000000003067211 */ /* 0x000fe200078c08ff */
[----:B----4-:R0:W-:Y:S04]  /*5d640*/  STG.E.U16 desc[UR10][R20.64], R27 ;  /* 0x0000001b14007986 */ /* 0x0101e8000c10150a */
[----:B0-----:R-:W2:Y:S04]  /*5d650*/  LDL.LU.64 R20, [R1+0x210] ;  /* 0x0002100001147983 */ /* 0x001ea80000300a00 */
[----:B------:R0:W-:Y:S04]  /*5d660*/  STL.64 [R1+0x50], R14 ;  /* 0x0000500e01007387 */ /* 0x0001e80000100a00 */
[----:B0-----:R-:W4:Y:S04]  /*5d670*/  LDL.LU.64 R14, [R1+0x208] ;  /* 0x00020800010e7983 */ /* 0x001f280000300a00 */
[----:B------:R-:W3:Y:S04]  /*5d680*/  LDL.LU.64 R26, [R1+0x200] ;  /* 0x00020000011a7983 */ /* 0x000ee80000300a00 */
[----:B------:R0:W-:Y:S01]  /*5d690*/  STL.64 [R1+0x48], R12 ;  /* 0x0000480c01007387 */ /* 0x0001e20000100a00 */
[----:B------:R-:W-:-:S02]  /*5d6a0*/  PRMT R28, R7, 0x7610, R28 ;  /* 0x00007610071c7816 */ /* 0x000fc4000000001c */
[----:B0-----:R-:W-:-:S04]  /*5d6b0*/  LEA R12, P1, R29, R0, 0x1 ;  /* 0x000000001d0c7211 */ /* 0x001fc800078208ff */
[-C--:B------:R-:W-:Y:S02]  /*5d6c0*/  LEA.HI.X.SX32 R13, R29, R2.reuse, 0x1, P1 ;  /* 0x000000021d0d7211 */ /* 0x080fe400008f0eff */
[----:B------:R-:W-:-:S03]  /*5d6d0*/  LEA.HI.X.SX32 R7, R3, R2, 0x1, P6 ;  /* 0x0000000203077211 */ /* 0x000fc600030f0eff */
[----:B------:R0:W-:Y:S01]  /*5d6e0*/  STL.64 [R1+0x40], R12 ;  /* 0x0000400c01007387 */ /* 0x0001e20000100a00 */
[----:B------:R-:W-:-:S03]  /*5d6f0*/  LEA R29, R10, R3, 0x2 ;  /* 0x000000030a1d7211 */ /* 0x000fc600078e10ff */
[----:B------:R1:W-:Y:S04]  /*5d700*/  STG.E.U16 desc[UR10][R8.64], R28 ;  /* 0x0000001c08007986 */ /* 0x0003e8000c10150a */
[----:B0-----:R-:W3:Y:S04]  /*5d710*/  LDL.LU.64 R12, [R1+0x2b88] ;  /* 0x002b8800010c7983 */ /* 0x001ee80000300a00 */
[----:B------:R0:W-:Y:S04]  /*5d720*/  STL.64 [R1+0x38], R22 ;  /* 0x0000381601007387 */ /* 0x0001e80000100a00 */
[----:B-1----:R-:W4:Y:S04]  /*5d730*/  LDL.LU.64 R8, [R1+0x2b80] ;  /* 0x002b800001087983 */ /* 0x002f280000300a00 */
[----:B------:R1:W-:Y:S01]  /*5d740*/  STL.64 [R1+0x28], R6 ;  /* 0x0000280601007387 */ /* 0x0003e20000100a00 */
[----:B0-----:R-:W-:-:S04]  /*5d750*/  LEA R22, P1, R18, R0, 0x1 ;  /* 0x0000000012167211 */ /* 0x001fc800078208ff */
[----:B------:R-:W-:Y:S02]  /*5d760*/  LEA.HI.X.SX32 R23, R18, R2, 0x1, P1 ;  /* 0x0000000212177211 */ /* 0x000fe400008f0eff */
[----:B-1----:R-:W-:-:S04]  /*5d770*/  LEA R6, P1, R29, R0, 0x1 ;  /* 0x000000001d067211 */ /* 0x002fc800078208ff */
[----:B------:R-:W-:Y:S01]  /*5d780*/  LEA.HI.X.SX32 R7, R29, R2, 0x1, P1 ;  /* 0x000000021d077211 */ /* 0x000fe200008f0eff */
[----:B------:R-:W-:Y:S04]  /*5d790*/  STL.64 [R1+0x30], R22 ;  /* 0x0000301601007387 */ /* 0x000fe80000100a00 */
[----:B------:R0:W-:Y:S04]  /*5d7a0*/  STL.64 [R1+0x20], R6 ;  /* 0x0000200601007387 */ /* 0x0001e80000100a00 */
[----:B0-----:R-:W3:Y:S04]  /*5d7b0*/  LDL.LU R6, [R1+0x14] ;  /* 0x0000140001067983 */ /* 0x001ee80000300800 */
[----:B------:R-:W3:Y:S01]  /*5d7c0*/  LDL.LU R7, [R1+0x4] ;  /* 0x0000040001077983 */ /* 0x000ee20000300800 */
[----:B------:R-:W-:-:S04]  /*5d7d0*/  LEA R10, R10, R29, 0x2 ;  /* 0x0000001d0a0a7211 */ /* 0x000fc800078e10ff */
[C---:B------:R-:W-:Y:S01]  /*5d7e0*/  LEA R28, P6, R10.reuse, R0, 0x1 ;  /* 0x000000000a1c7211 */ /* 0x040fe200078c08ff */
[----:B------:R0:W-:Y:S03]  /*5d7f0*/  STG.E.U16 desc[UR10][R16.64], R11 ;  /* 0x0000000b10007986 */ /* 0x0001e6000c10150a */
[----:B------:R-:W-:Y:S01]  /*5d800*/  LEA.HI.X.SX32 R29, R10, R2, 0x1, P6 ;  /* 0x000000020a1d7211 */ /* 0x000fe200030f0eff */
[----:B0-----:R-:W-:Y:S01]  /*5d810*/  IMAD.MOV.U32 R16, RZ, RZ, R4 ;  /* 0x000000ffff107224 */ /* 0x001fe200078e0004 */
[----:B------:R-:W-:Y:S01]  /*5d820*/  MOV R17, R5 ;  /* 0x0000000500117202 */ /* 0x000fe20000000f00 */
[----:B--2---:R0:W-:Y:S04]  /*5d830*/  STG.E.U16 desc[UR10][R20.64], R25 ;  /* 0x0000001914007986 */ /* 0x0041e8000c10150a */
[----:B----4-:R-:W-:Y:S04]  /*5d840*/  STG.E.U16 desc[UR10][R14.64], R8 ;  /* 0x000000080e007986 */ /* 0x010fe8000c10150a */
[----:B---3--:R-:W-:Y:S04]  /*5d850*/  STG.E.U16 desc[UR10][R26.64], R19 ;  /* 0x000000131a007986 */ /* 0x008fe8000c10150a */
[----:B------:R-:W-:Y:S04]  /*5d860*/  STL.64 [R1+0x2b28], R6 ;  /* 0x002b280601007387 */ /* 0x000fe80000100a00 */
[----:B------:R-:W2:Y:S04]  /*5d870*/  LDL.LU.64 R4, [R1+0x1f0] ;  /* 0x0001f00001047983 */ /* 0x000ea80000300a00 */
[----:B------:R-:W3:Y:S04]  /*5d880*/  LDL.LU.64 R10, [R1+0x1e8] ;  /* 0x0001e800010a7983 */ /* 0x000ee80000300a00 */
[----:B------:R-:W-:Y:S04]  /*5d890*/  STL.64 [R1+0x2a90], R2 ;  /* 0x002a900201007387 */ /* 0x000fe80000100a00 */
[----:B------:R-:W-:Y:S04]  /*5d8a0*/  STL.64 [R1+0x2a68], R28 ;  /* 0x002a681c01007387 */ /* 0x000fe80000100a00 */
[----:B0-----:R-:W4:Y:S04]  /*5d8b0*/  LDL.LU.64 R20, [R1+0x1e0] ;  /* 0x0001e00001147983 */ /* 0x001f280000300a00 */
[----:B------:R0:W-:Y:S04]  /*5d8c0*/  STL.64 [R1+0x2b58], R8 ;  /* 0x002b580801007387 */ /* 0x0001e80000100a00 */
[----:B0-----:R-:W4:Y:S04]  /*5d8d0*/  LDL.LU.64 R8, [R1+0x1d8] ;  /* 0x0001d80001087983 */ /* 0x001f280000300a00 */
[----:B------:R0:W-:Y:S04]  /*5d8e0*/  STL [R1+0x2b50], R19 ;  /* 0x002b501301007387 */ /* 0x0001e80000100800 */
[----:B0-----:R-:W4:Y:S04]  /*5d8f0*/  LDL.LU.64 R18, [R1+0x1d0] ;  /* 0x0001d00001127983 */ /* 0x001f280000300a00 */
[----:B------:R-:W4:Y:S04]  /*5d900*/  LDL.LU.64 R14, [R1+0x1c8] ;  /* 0x0001c800010e7983 */ /* 0x000f280000300a00 */
[----:B------:R-:W4:Y:S04]  /*5d910*/  LDL.LU.64 R26, [R1+0x1c0] ;  /* 0x0001c000011a7983 */ /* 0x000f280000300a00 */
[----:B------:R-:W2:Y:S04]  /*5d920*/  LDL.LU.64 R6, [R1+0x198] ;  /* 0x0001980001067983 */ /* 0x000ea80000300a00 */
[----:B--2---:R0:W-:Y:S04]  /*5d930*/  STL.64 [R1+0x2b30], R6 ;  /* 0x002b300601007387 */ /* 0x0041e80000100a00 */
[----:B0-----:R-:W2:Y:S04]  /*5d940*/  LDL.LU.64 R6, [R1+0x1a0] ;  /* 0x0001a00001067983 */ /* 0x001ea80000300a00 */
[----:B--2---:R0:W-:Y:S04]  /*5d950*/  STL.64 [R1+0x2b38], R6 ;  /* 0x002b380601007387 */ /* 0x0041e80000100a00 */
[----:B0-----:R-:W2:Y:S04]  /*5d960*/  LDL.LU.64 R6, [R1+0x1a8] ;  /* 0x0001a80001067983 */ /* 0x001ea80000300a00 */
[----:B--2---:R0:W-:Y:S04]  /*5d970*/  STL.64 [R1+0x2b40], R6 ;  /* 0x002b400601007387 */ /* 0x0041e80000100a00 */
[----:B0-----:R-:W2:Y:S04]  /*5d980*/  LDL.LU.64 R6, [R1+0x1b0] ;  /* 0x0001b00001067983 */ /* 0x001ea80000300a00 */
[----:B--2---:R0:W-:Y:S04]  /*5d990*/  STL.64 [R1+0x2b48], R6 ;  /* 0x002b480601007387 */ /* 0x0041e80000100a00 */
[----:B0-----:R-:W2:Y:S04]  /*5d9a0*/  LDL.LU.64 R6, [R1+0x1b8] ;  /* 0x0001b80001067983 */ /* 0x001ea80000300a00 */
[----:B------:R-:W3:Y:S04]  /*5d9b0*/  LDL.LU.64 R28, [R1+0x178] ;  /* 0x00017800011c7983 */ /* 0x000ee80000300a00 */
[----:B---3--:R0:W-:Y:S04]  /*5d9c0*/  STL.64 [R1+0x2b10], R28 ;  /* 0x002b101c01007387 */ /* 0x0081e80000100a00 */
[----:B0-----:R-:W3:Y:S04]  /*5d9d0*/  LDL.LU.64 R28, [R1+0x180] ;  /* 0x00018000011c7983 */ /* 0x001ee80000300a00 */
[----:B---3--:R0:W-:Y:S04]  /*5d9e0*/  STL.64 [R1+0x2b18], R28 ;  /* 0x002b181c01007387 */ /* 0x0081e80000100a00 */
[----:B0-----:R-:W3:Y:S04]  /*5d9f0*/  LDL.LU.64 R28, [R1+0x188] ;  /* 0x00018800011c7983 */ /* 0x001ee80000300a00 */
[----:B------:R-:W-:Y:S04]  /*5da00*/  STG.E.U16 desc[UR10][R16.64], R12 ;  /* 0x0000000c10007986 */ /* 0x000fe8000c10150a */
[----:B------:R-:W-:Y:S04]  /*5da10*/  STG.E.U16 desc[UR10][R4.64], R24 ;  /* 0x0000001804007986 */ /* 0x000fe8000c10150a */
[----:B---3--:R0:W-:Y:S04]  /*5da20*/  STL.64 [R1+0x2b20], R28 ;  /* 0x002b201c01007387 */ /* 0x0081e80000100a00 */
[----:B0-----:R-:W3:Y:S04]  /*5da30*/  LDL.LU.64 R28, [R1+0x190] ;  /* 0x00019000011c7983 */ /* 0x001ee80000300a00 */
[----:B------:R-:W3:Y:S04]  /*5da40*/  LDL.LU.64 R2, [R1+0x170] ;  /* 0x0001700001027983 */ /* 0x000ee80000300a00 */
[----:B------:R-:W3:Y:S04]  /*5da50*/  LDL.LU.64 R22, [R1+0x168] ;  /* 0x0001680001167983 */ /* 0x000ee80000300a00 */
[----:B------:R-:W4:Y:S04]  /*5da60*/  LDL.LU.64 R16, [R1+0x2b78] ;  /* 0x002b780001107983 */ /* 0x000f280000300a00 */
[----:B------:R-:W2:Y:S04]  /*5da70*/  LDL.LU.64 R4, [R1+0x2b70] ;  /* 0x002b700001047983 */ /* 0x000ea80000300a00 */
[----:B----4-:R0:W-:Y:S04]  /*5da80*/  STG.E.U16 desc[UR10][R10.64], R16 ;  /* 0x000000100a007986 */ /* 0x0101e8000c10150a */
[----:B--2---:R1:W-:Y:S04]  /*5da90*/  STG.E.U16 desc[UR10][R20.64], R4 ;  /* 0x0000000414007986 */ /* 0x0043e8000c10150a */
[----:B0-----:R-:W2:Y:S04]  /*5daa0*/  LDL.LU.64 R10, [R1+0x160] ;  /* 0x00016000010a7983 */ /* 0x001ea80000300a00 */
[----:B-1----:R-:W4:Y:S01]  /*5dab0*/  LDL.LU.64 R20, [R1+0x2b68] ;  /* 0x002b680001147983 */ /* 0x002f220000300a00 */
[----:B------:R-:W-:-:S03]  /*5dac0*/  PRMT R0, R25, 0x7632, R0 ;  /* 0x0000763219007816 */ /* 0x000fc60000000000 */
[----:B------:R-:W2:Y:S04]  /*5dad0*/  LDL.LU R25, [R1+0x2b60] ;  /* 0x002b600001197983 */ /* 0x000ea80000300800 */
[----:B----4-:R0:W-:Y:S04]  /*5dae0*/  STG.E.U16 desc[UR10][R8.64], R20 ;  /* 0x0000001408007986 */ /* 0x0101e8000c10150a */
[----:B------:R1:W-:Y:S04]  /*5daf0*/  STG.E.U16 desc[UR10][R18.64], R0 ;  /* 0x0000000012007986 */ /* 0x0003e8000c10150a */
[----:B0-----:R-:W4:Y:S04]  /*5db00*/  LDL.LU.64 R8, [R1+0x2b58] ;  /* 0x002b580001087983 */ /* 0x001f280000300a00 */
[----:B-1----:R-:W3:Y:S01]  /*5db10*/  LDL.LU R19, [R1+0x2b50] ;  /* 0x002b500001137983 */ /* 0x002ee20000300800 */
[----:B------:R-:W-:-:S02]  /*5db20*/  PRMT R12, R12, 0x7632, R12 ;  /* 0x000076320c0c7816 */ /* 0x000fc4000000000c */
[----:B----4-:R-:W-:Y:S02]  /*5db30*/  PRMT R8, R8, 0x7632, R8 ;  /* 0x0000763208087816 */ /* 0x010fe40000000008 */
[----:B---3--:R-:W-:-:S03]  /*5db40*/  PRMT R0, R19, 0x7632, R0 ;  /* 0x0000763213007816 */ /* 0x008fc60000000000 */
[----:B------:R0:W-:Y:S04]  /*5db50*/  STG.E.U16 desc[UR10][R14.64], R8 ;  /* 0x000000080e007986 */ /* 0x0001e8000c10150a */
[----:B------:R-:W3:Y:S04]  /*5db60*/  LDL.LU.64 R18, [R1+0x158] ;  /* 0x0001580001127983 */ /* 0x000ee80000300a00 */
[----:B------:R1:W-:Y:S04]  /*5db70*/  STG.E.U16 desc[UR10][R26.64], R0 ;  /* 0x000000001a007986 */ /* 0x0003e8000c10150a */
[----:B0-----:R-:W4:Y:S04]  /*5db80*/  LDL.LU.64 R14, [R1+0x150] ;  /* 0x00015000010e7983 */ /* 0x001f280000300a00 */
[----:B------:R0:W-:Y:S04]  /*5db90*/  STG.E.U16 desc[UR10][R6.64], R12 ;  /* 0x0000000c06007986 */ /* 0x0001e8000c10150a */
[----:B-1----:R-:W4:Y:S04]  /*5dba0*/  LDL.LU.64 R26, [R1+0x148] ;  /* 0x00014800011a7983 */ /* 0x002f280000300a00 */
[----:B0-----:R-:W2:Y:S01]  /*5dbb0*/  LDL.LU.64 R6, [R1+0x2b48] ;  /* 0x002b480001067983 */ /* 0x001ea20000300a00 */
[----:B------:R-:W-:-:S02]  /*5dbc0*/  PRMT R24, R24, 0x7632, R24 ;  /* 0x0000763218187816 */ /* 0x000fc40000000018 */
[----:B------:R-:W-:-:S03]  /*5dbd0*/  PRMT R16, R16, 0x7632, R16 ;  /* 0x0000763210107816 */ /* 0x000fc60000000010 */
[----:B--2---:R0:W-:Y:S04]  /*5dbe0*/  STG.E.U16 desc[UR10][R6.64], R24 ;  /* 0x0000001806007986 */ /* 0x0041e8000c10150a */
[----:B0-----:R-:W2:Y:S01]  /*5dbf0*/  LDL.LU.64 R6, [R1+0x2b40] ;  /* 0x002b400001067983 */ /* 0x001ea20000300a00 */
[----:B------:R-:W-:-:S03]  /*5dc00*/  PRMT R4, R4, 0x7632, R4 ;  /* 0x0000763204047816 */ /* 0x000fc60000000004 */
[----:B--2---:R0:W-:Y:S04]  /*5dc10*/  STG.E.U16 desc[UR10][R6.64], R16 ;  /* 0x0000001006007986 */ /* 0x0041e8000c10150a */
[----:B0-----:R-:W2:Y:S01]  /*5dc20*/  LDL.LU.64 R6, [R1+0x2b38] ;  /* 0x002b380001067983 */ /* 0x001ea20000300a00 */
[----:B------:R-:W-:-:S03]  /*5dc30*/  PRMT R20, R20, 0x7632, R20 ;  /* 0x0000763214147816 */ /* 0x000fc60000000014 */
[----:B--2---:R0:W-:Y:S04]  /*5dc40*/  STG.E.U16 desc[UR10][R6.64], R4 ;  /* 0x0000000406007986 */ /* 0x0041e8000c10150a */
[----:B0-----:R-:W2:Y:S04]  /*5dc50*/  LDL.LU.64 R6, [R1+0x2b30] ;  /* 0x002b300001067983 */ /* 0x001ea80000300a00 */
        /* <DEDUP_REMOVED lines=8> */
[----:B------:R-:W-:Y:S04]  /*5dce0*/  STL [R1+0x2b08], R17 ;  /* 0x002b081101007387 */ /* 0x000fe80000100800 */
[----:B--2---:R-:W-:Y:S04]  /*5dcf0*/  STG.E.U16 desc[UR10][R28.64], R13 ;  /* 0x0000000d1c007986 */ /* 0x004fe8000c10150a */
[----:B------:R-:W-:Y:S04]  /*5dd00*/  STG.E.U16 desc[UR10][R2.64], R25 ;  /* 0x0000001902007986 */ /* 0x000fe8000c10150a */
[----:B------:R0:W-:Y:S04]  /*5dd10*/  STG.E.U16 desc[UR10][R22.64], R17 ;  /* 0x0000001116007986 */ /* 0x0001e8000c10150a */
[----:B------:R-:W-:Y:S04]  /*5dd20*/  STG.E.U16 desc[UR10][R10.64], R5 ;  /* 0x000000050a007986 */ /* 0x000fe8000c10150a */
[----:B0-----:R-:W2:Y:S04]  /*5dd30*/  LDL.LU.64 R16, [R1+0x138] ;  /* 0x0001380001107983 */ /* 0x001ea80000300a00 */
[----:B------:R-:W2:Y:S04]  /*5dd40*/  LDL.LU R24, [R1+0x8] ;  /* 0x0000080001187983 */ /* 0x000ea80000300800 */
[----:B------:R0:W-:Y:S04]  /*5dd50*/  STL.64 [R1+0x2b00], R4 ;  /* 0x002b000401007387 */ /* 0x0001e80000100a00 */
[----:B0-----:R-:W2:Y:S04]  /*5dd60*/  LDL.LU.64 R4, [R1+0x130] ;  /* 0x0001300001047983 */ /* 0x001ea80000300a00 */
[----:B------:R-:W2:Y:S01]  /*5dd70*/  LDL.LU.64 R10, [R1+0x120] ;  /* 0x00012000010a7983 */ /* 0x000ea20000300a00 */
[----:B------:R-:W-:-:S02]  /*5dd80*/  PRMT R0, R6, 0x7632, R0 ;  /* 0x0000763206007816 */ /* 0x000fc40000000000 */
[----:B------:R-:W-:Y:S01]  /*5dd90*/  PRMT R9, R9, 0x7632, R9 ;  /* 0x0000763209097816 */ /* 0x000fe20000000009 */
[----:B---3--:R-:W-:Y:S04]  /*5dda0*/  STG.E.U16 desc[UR10][R18.64], R21 ;  /* 0x0000001512007986 */ /* 0x008fe8000c10150a */
[----:B----4-:R0:W-:Y:S04]  /*5ddb0*/  STG.E.U16 desc[UR10][R14.64], R0 ;  /* 0x000000000e007986 */ /* 0x0101e8000c10150a */
[----:B------:R-:W-:Y:S01]  /*5ddc0*/  STG.E.U16 desc[UR10][R26.64], R9 ;  /* 0x000000091a007986 */ /* 0x000fe2000c10150a */
[----:B0-----:R-:W-:-:S03]  /*5ddd0*/  PRMT R0, R7, 0x7632, R0 ;  /* 0x0000763207007816 */ /* 0x001fc60000000000 */
[----:B--2---:R0:W-:Y:S04]  /*5dde0*/  STL.64 [R1+0x2af8], R10 ;  /* 0x002af80a01007387 */ /* 0x0041e80000100a00 */
[----:B0-----:R-:W2:Y:S04]  /*5ddf0*/  LDL.LU.64 R10, [R1+0x128] ;  /* 0x00012800010a7983 */ /* 0x001ea80000300a00 */
[----:B------:R-:W3:Y:S04]  /*5de00*/  LDL.LU.64 R2, [R1+0x110] ;  /* 0x0001100001027983 */ /* 0x000ee80000300a00 */
[----:B------:R-:W4:Y:S04]  /*5de10*/  LDL.LU.64 R28, [R1+0x108] ;  /* 0x00010800011c7983 */ /* 0x000f280000300a00 */
[----:B------:R-:W4:Y:S04]  /*5de20*/  LDL.LU.64 R14, [R1+0x100] ;  /* 0x00010000010e7983 */ /* 0x000f280000300a00 */
[----:B------:R-:W4:Y:S04]  /*5de30*/  LDL.LU.64 R26, [R1+0xf8] ;  /* 0x0000f800011a7983 */ /* 0x000f280000300a00 */
[----:B------:R-:W4:Y:S04]  /*5de40*/  LDL.LU.64 R18, [R1+0xf0] ;  /* 0x0000f00001127983 */ /* 0x000f280000300a00 */
[----:B------:R-:W4:Y:S04]  /*5de50*/  LDL.LU.64 R6, [R1+0xe8] ;  /* 0x0000e80001067983 */ /* 0x000f280000300a00 */
[----:B------:R-:W4:Y:S04]  /*5de60*/  LDL.LU.64 R22, [R1+0xe0] ;  /* 0x0000e00001167983 */ /* 0x000f280000300a00 */
[----:B------:R0:W-:Y:S04]  /*5de70*/  STL.64 [R1+0x2ab0], R8 ;  /* 0x002ab00801007387 */ /* 0x0001e80000100a00 */
[----:B0-----:R-:W2:Y:S04]  /*5de80*/  LDL.LU.64 R8, [R1+0x140] ;  /* 0x0001400001087983 */ /* 0x001ea80000300a00 */
[----:B--2---:R0:W-:Y:S04]  /*5de90*/  STG.E.U16 desc[UR10][R8.64], R0 ;  /* 0x0000000008007986 */ /* 0x0041e8000c10150a */
[----:B0-----:R-:W2:Y:S01]  /*5dea0*/  LDL.LU.64 R8, [R1+0xc0] ;  /* 0x0000c00001087983 */ /* 0x001ea20000300a00 */
[----:B------:R-:W-:-:S03]  /*5deb0*/  PRMT R13, R13, 0x7632, R13 ;  /* 0x000076320d0d7816 */ /* 0x000fc6000000000d */
[----:B--2---:R0:W-:Y:S04]  /*5dec0*/  STL.64 [R1+0x2ab8], R8 ;  /* 0x002ab80801007387 */ /* 0x0041e80000100a00 */
[----:B0-----:R-:W2:Y:S04]  /*5ded0*/  LDL.LU.64 R8, [R1+0xc8] ;  /* 0x0000c80001087983 */ /* 0x001ea80000300a00 */
[----:B------:R-:W-:Y:S04]  /*5dee0*/  STG.E.U16 desc[UR10][R16.64], R13 ;  /* 0x0000000d10007986 */ /* 0x000fe8000c10150a */
[----:B--2---:R0:W-:Y:S04]  /*5def0*/  STL.64 [R1+0x2ac0], R8 ;  /* 0x002ac00801007387 */ /* 0x0041e80000100a00 */
[----:B0-----:R-:W2:Y:S04]  /*5df00*/  LDL.LU.64 R8, [R1+0xd8] ;  /* 0x0000d80001087983 */ /* 0x001ea80000300a00 */
[----:B------:R-:W3:Y:S01]  /*5df10*/  LDL.LU R17, [R1+0x2b08] ;  /* 0x002b080001117983 */ /* 0x000ee20000300800 */
[----:B------:R-:W-:-:S03]  /*5df20*/  PRMT R25, R25, 0x7632, R25 ;  /* 0x0000763219197816 */ /* 0x000fc60000000019 */
[----:B------:R-:W2:Y:S04]  /*5df30*/  LDL.LU.64 R12, [R1+0xd0] ;  /* 0x0000d000010c7983 */ /* 0x000ea80000300a00 */
[----:B------:R0:W-:Y:S04]  /*5df40*/  STG.E.U16 desc[UR10][R4.64], R25 ;  /* 0x0000001904007986 */ /* 0x0001e8000c10150a */
[----:B0-----:R-:W4:Y:S04]  /*5df50*/  LDL.LU.64 R4, [R1+0x2b00] ;  /* 0x002b000001047983 */ /* 0x001f280000300a00 */
[----:B------:R-:W2:Y:S01]  /*5df60*/  LDL.LU R25, [R1+0x18] ;  /* 0x0000180001197983 */ /* 0x000ea20000300800 */
[----:B---3--:R-:W-:-:S05]  /*5df70*/  PRMT R17, R17, 0x7632, R17 ;  /* 0x0000763211117816 */ /* 0x008fca0000000011 */
[----:B------:R0:W-:Y:S04]  /*5df80*/  STG.E.U16 desc[UR10][R10.64], R17 ;  /* 0x000000110a007986 */ /* 0x0001e8000c10150a */
[----:B0-----:R-:W3:Y:S01]  /*5df90*/  LDL.LU.64 R10, [R1+0x2af8] ;  /* 0x002af800010a7983 */ /* 0x001ee20000300a00 */
[----:B----4-:R-:W-:-:S03]  /*5dfa0*/  PRMT R5, R5, 0x7632, R5 ;  /* 0x0000763205057816 */ /* 0x010fc60000000005 */
[----:B------:R-:W4:Y:S01]  /*5dfb0*/  LDL.LU.64 R16, [R1+0x118] ;  /* 0x0001180001107983 */ /* 0x000f220000300a00 */
[----:B------:R-:W-:-:S03]  /*5dfc0*/  PRMT R21, R21, 0x7632, R21 ;  /* 0x0000763215157816 */ /* 0x000fc60000000015 */
[----:B---3--:R0:W-:Y:S04]  /*5dfd0*/  STG.E.U16 desc[UR10][R10.64], R5 ;  /* 0x000000050a007986 */ /* 0x0081e8000c10150a */
[----:B0-----:R-:W3:Y:S04]  /*5dfe0*/  LDL.LU.64 R10, [R1+0x2af0] ;  /* 0x002af000010a7983 */ /* 0x001ee80000300a00 */
[----:B------:R0:W-:Y:S04]  /*5dff0*/  STL.64 [R1+0x2aa0], R4 ;  /* 0x002aa00401007387 */ /* 0x0001e80000100a00 */
[----:B----4-:R1:W-:Y:S04]  /*5e000*/  STG.E.U16 desc[UR10][R16.64], R21 ;  /* 0x0000001510007986 */ /* 0x0103e8000c10150a */
[----:B--2---:R2:W-:Y:S04]  /*5e010*/  STG.E.U16 desc[UR10][R2.64], R25 ;  /* 0x0000001902007986 */ /* 0x0045e8000c10150a */
[----:B0-----:R-:W4:Y:S04]  /*5e020*/  LDL.LU.64 R4, [R1+0xb0] ;  /* 0x0000b00001047983 */ /* 0x001f280000300a00 */
[----:B-1----:R-:W4:Y:S04]  /*5e030*/  LDL.LU.64 R20, [R1+0xb8] ;  /* 0x0000b80001147983 */ /* 0x002f280000300a00 */
[----:B--2---:R-:W2:Y:S04]  /*5e040*/  LDL.LU.64 R2, [R1+0xa8] ;  /* 0x0000a80001027983 */ /* 0x004ea80000300a00 */
[----:B------:R-:W2:Y:S04]  /*5e050*/  LDL.LU.64 R16, [R1+0xa0] ;  /* 0x0000a00001107983 */ /* 0x000ea80000300a00 */
[----:B---3--:R0:W-:Y:S04]  /*5e060*/  STG.E.U16 desc[UR10][R28.64], R10 ;  /* 0x0000000a1c007986 */ /* 0x0081e8000c10150a */
[----:B------:R1:W-:Y:S04]  /*5e070*/  STG.E.U16 desc[UR10][R14.64], R24 ;  /* 0x000000180e007986 */ /* 0x0003e8000c10150a */
[----:B0-----:R-:W3:Y:S04]  /*5e080*/  LDL.LU.64 R28, [R1+0x98] ;  /* 0x00009800011c7983 */ /* 0x001ee80000300a00 */
[----:B-1----:R-:W4:Y:S04]  /*5e090*/  LDL.LU.64 R14, [R1+0x2ae8] ;  /* 0x002ae800010e7983 */ /* 0x002f280000300a00 */
[----:B----4-:R0:W-:Y:S04]  /*5e0a0*/  STG.E.U16 desc[UR10][R26.64], R14 ;  /* 0x0000000e1a007986 */ /* 0x0101e8000c10150a */
[----:B0-----:R-:W4:Y:S04]  /*5e0b0*/  LDL.LU.64 R26, [R1+0x2ae0] ;  /* 0x002ae000011a7983 */ /* 0x001f280000300a00 */
[----:B----4-:R0:W-:Y:S04]  /*5e0c0*/  STG.E.U16 desc[UR10][R18.64], R26 ;  /* 0x0000001a12007986 */ /* 0x0101e8000c10150a */
[----:B0-----:R-:W4:Y:S04]  /*5e0d0*/  LDL.LU.64 R18, [R1+0x2ad8] ;  /* 0x002ad80001127983 */ /* 0x001f280000300a00 */
[----:B----4-:R0:W-:Y:S04]  /*5e0e0*/  STG.E.U16 desc[UR10][R6.64], R18 ;  /* 0x0000001206007986 */ /* 0x0101e8000c10150a */
[----:B0-----:R-:W4:Y:S04]  /*5e0f0*/  LDL.LU.64 R6, [R1+0x2ad0] ;  /* 0x002ad00001067983 */ /* 0x001f280000300a00 */
[----:B----4-:R0:W-:Y:S04]  /*5e100*/  STG.E.U16 desc[UR10][R22.64], R6 ;  /* 0x0000000616007986 */ /* 0x0101e8000c10150a */
[----:B0-----:R-:W4:Y:S01]  /*5e110*/  LDL.LU.64 R22, [R1+0x2ac8] ;  /* 0x002ac80001167983 */ /* 0x001f220000300a00 */
[----:B------:R-:W-:-:S02]  /*5e120*/  PRMT R0, R25, 0x7632, R0 ;  /* 0x0000763219007816 */ /* 0x000fc40000000000 */
[----:B------:R-:W-:Y:S01]  /*5e130*/  PRMT R10, R10, 0x7632, R10 ;  /* 0x000076320a0a7816 */ /* 0x000fe2000000000a */
[----:B----4-:R0:W-:Y:S04]  /*5e140*/  STG.E.U16 desc[UR10][R8.64], R22 ;  /* 0x0000001608007986 */ /* 0x0101e8000c10150a */
[----:B0-----:R-:W4:Y:S04]  /*5e150*/  LDL.LU.64 R8, [R1+0x2ac0] ;  /* 0x002ac00001087983 */ /* 0x001f280000300a00 */
[----:B------:R0:W-:Y:S04]  /*5e160*/  STG.E.U16 desc[UR10][R12.64], R0 ;  /* 0x000000000c007986 */ /* 0x0001e8000c10150a */
[----:B0-----:R-:W3:Y:S01]  /*5e170*/  LDL.LU R12, [R1+0x1c] ;  /* 0x00001c00010c7983 */ /* 0x001ee20000300800 */
[----:B------:R-:W-:-:S03]  /*5e180*/  PRMT R0, R24, 0x7632, R0 ;  /* 0x0000763218007816 */ /* 0x000fc60000000000 */
[----:B------:R-:W3:Y:S04]  /*5e190*/  LDL.LU.64 R24, [R1+0x90] ;  /* 0x0000900001187983 */ /* 0x000ee80000300a00 */
[----:B----4-:R0:W-:Y:S04]  /*5e1a0*/  STG.E.U16 desc[UR10][R8.64], R10 ;  /* 0x0000000a08007986 */ /* 0x0101e8000c10150a */
[----:B0-----:R-:W4:Y:S01]  /*5e1b0*/  LDL.LU.64 R8, [R1+0x2ab8] ;  /* 0x002ab80001087983 */ /* 0x001f220000300a00 */
[----:B------:R-:W-:Y:S02]  /*5e1c0*/  PRMT R14, R14, 0x7632, R14 ;  /* 0x000076320e0e7816 */ /* 0x000fe4000000000e */
[----:B------:R-:W-:Y:S01]  /*5e1d0*/  PRMT R26, R26, 0x7632, R26 ;  /* 0x000076321a1a7816 */ /* 0x000fe2000000001a */
[----:B----4-:R0:W-:Y:S04]  /*5e1e0*/  STG.E.U16 desc[UR10][R8.64], R0 ;  /* 0x0000000008007986 */ /* 0x0101e8000c10150a */
[----:B------:R-:W-:Y:S04]  /*5e1f0*/  STG.E.U16 desc[UR10][R20.64], R14 ;  /* 0x0000000e14007986 */ /* 0x000fe8000c10150a */
[----:B------:R1:W-:Y:S04]  /*5e200*/  STG.E.U16 desc[UR10][R4.64], R26 ;  /* 0x0000001a04007986 */ /* 0x0003e8000c10150a */
[----:B0-----:R-:W4:Y:S04]  /*5e210*/  LDL.LU.64 R8, [R1+0x2ab0] ;  /* 0x002ab00001087983 */ /* 0x001f280000300a00 */
[----:B-1----:R-:W4:Y:S01]  /*5e220*/  LDL.LU.64 R4, [R1+0x80] ;  /* 0x0000800001047983 */ /* 0x002f220000300a00 */
[----:B------:R-:W-:-:S02]  /*5e230*/  PRMT R18, R18, 0x7632, R18 ;  /* 0x0000763212127816 */ /* 0x000fc40000000012 */
[----:B------:R-:W-:Y:S02]  /*5e240*/  PRMT R6, R6, 0x7632, R6 ;  /* 0x0000763206067816 */ /* 0x000fe40000000006 */
[----:B------:R-:W-:Y:S01]  /*5e250*/  PRMT R22, R22, 0x7632, R22 ;  /* 0x0000763216167816 */ /* 0x000fe20000000016 */
[----:B--2---:R-:W-:Y:S04]  /*5e260*/  STG.E.U16 desc[UR10][R2.64], R18 ;  /* 0x0000001202007986 */ /* 0x004fe8000c10150a */
[----:B------:R-:W-:Y:S04]  /*5e270*/  STG.E.U16 desc[UR10][R16.64], R6 ;  /* 0x0000000610007986 */ /* 0x000fe8000c10150a */
[----:B---3--:R-:W-:Y:S04]  /*5e280*/  STG.E.U16 desc[UR10][R28.64], R22 ;  /* 0x000000161c007986 */ /* 0x008fe8000c10150a */
[----:B----4-:R0:W-:Y:S04]  /*5e290*/  STL.64 [R1+0x2aa8], R4 ;  /* 0x002aa80401007387 */ /* 0x0101e80000100a00 */
[----:B0-----:R-:W2:Y:S04]  /*5e2a0*/  LDL.LU.64 R4, [R1+0x88] ;  /* 0x0000880001047983 */ /* 0x001ea80000300a00 */
[----:B------:R-:W3:Y:S04]  /*5e2b0*/  LDL.LU R14, [R1+0xc] ;  /* 0x00000c00010e7983 */ /* 0x000ee80000300800 */
[----:B------:R0:W-:Y:S04]  /*5e2c0*/  STL [R1+0x2a98], R27 ;  /* 0x002a981b01007387 */ /* 0x0001e80000100800 */
[----:B0-----:R-:W4:Y:S04]  /*5e2d0*/  LDL.LU.64 R26, [R1+0x78] ;  /* 0x00007800011a7983 */ /* 0x001f280000300a00 */
[----:B------:R-:W4:Y:S04]  /*5e2e0*/  LDL.LU.64 R2, [R1+0x70] ;  /* 0x0000700001027983 */ /* 0x000f280000300a00 */
[----:B------:R0:W-:Y:S04]  /*5e2f0*/  STL [R1+0x2a80], R23 ;  /* 0x002a801701007387 */ /* 0x0001e80000100800 */
[----:B0-----:R-:W2:Y:S04]  /*5e300*/  LDL.LU.64 R22, [R1+0x60] ;  /* 0x0000600001167983 */ /* 0x001ea80000300a00 */
[----:B--2---:R0:W-:Y:S04]  /*5e310*/  STL.64 [R1+0x2a88], R22 ;  /* 0x002a881601007387 */ /* 0x0041e80000100a00 */
[----:B0-----:R-:W2:Y:S04]  /*5e320*/  LDL.LU.64 R22, [R1+0x68] ;  /* 0x0000680001167983 */ /* 0x001ea80000300a00 */
[----:B------:R-:W3:Y:S04]  /*5e330*/  LDL.LU.64 R28, [R1+0x48] ;  /* 0x00004800011c7983 */ /* 0x000ee80000300a00 */
[----:B---3--:R0:W-:Y:S04]  /*5e340*/  STL.64 [R1+0x2a70], R28 ;  /* 0x002a701c01007387 */ /* 0x0081e80000100a00 */
[----:B0-----:R-:W3:Y:S01]  /*5e350*/  LDL.LU.64 R28, [R1+0x50] ;  /* 0x00005000011c7983 */ /* 0x001ee20000300a00 */
[----:B------:R-:W-:-:S03]  /*5e360*/  PRMT R9, R12, 0x7632, R9 ;  /* 0x000076320c097816 */ /* 0x000fc60000000009 */
[----:B------:R-:W-:Y:S04]  /*5e370*/  STG.E.U16 desc[UR10][R24.64], R12 ;  /* 0x0000000c18007986 */ /* 0x000fe8000c10150a */
[----:B------:R-:W-:Y:S04]  /*5e380*/  STG.E.U16 desc[UR10][R4.64], R11 ;  /* 0x0000000b04007986 */ /* 0x000fe8000c10150a */
[----:B---3--:R0:W-:Y:S04]  /*5e390*/  STL.64 [R1+0x2a78], R28 ;  /* 0x002a781c01007387 */ /* 0x0081e80000100a00 */
[----:B0-----:R-:W3:Y:S04]  /*5e3a0*/  LDL.LU.64 R28, [R1+0x58] ;  /* 0x00005800011c7983 */ /* 0x001ee80000300a00 */
[----:B------:R-:W3:Y:S04]  /*5e3b0*/  LDL.LU R21, [R1+0x240] ;  /* 0x0002400001157983 */ /* 0x000ee80000300800 */
[----:B------:R-:W3:Y:S04]  /*5e3c0*/  LDL.LU R16, [R1+0x23c] ;  /* 0x00023c0001107983 */ /* 0x000ee80000300800 */
[----:B------:R-:W3:Y:S04]  /*5e3d0*/  LDL.LU R24, [R1+0x238] ;  /* 0x0002380001187983 */ /* 0x000ee80000300800 */
[----:B------:R-:W3:Y:S04]  /*5e3e0*/  LDL.LU R12, [R1+0x234] ;  /* 0x00023400010c7983 */ /* 0x000ee80000300800 */
[----:B------:R-:W4:Y:S01]  /*5e3f0*/  LDL.LU.64 R4, [R1+0x2aa8] ;  /* 0x002aa80001047983 */ /* 0x000f220000300a00 */
[----:B------:R-:W-:-:S03]  /*5e400*/  PRMT R8, R11, 0x7632, R8 ;  /* 0x000076320b087816 */ /* 0x000fc60000000008 */
[----:B------:R-:W3:Y:S04]  /*5e410*/  LDL.LU.64 R10, [R1+0x20] ;  /* 0x00002000010a7983 */ /* 0x000ee80000300a00 */
[----:B------:R-:W3:Y:S04]  /*5e420*/  LDL.LU R17, [R1+0x49c] ;  /* 0x00049c0001117983 */ /* 0x000ee80000300800 */
[----:B------:R-:W3:Y:S04]  /*5e430*/  LDL.LU R25, [R1+0x498] ;  /* 0x0004980001197983 */ /* 0x000ee80000300800 */
[----:B------:R-:W3:Y:S04]  /*5e440*/  LDL.LU R13, [R1+0x470] ;  /* 0x00047000010d7983 */ /* 0x000ee80000300800 */
[----:B------:R-:W3:Y:S04]  /*5e450*/  LDL.LU R20, [R1+0x460] ;  /* 0x0004600001147983 */ /* 0x000ee80000300800 */
[----:B----4-:R0:W-:Y:S04]  /*5e460*/  STG.E.U16 desc[UR10][R4.64], R14 ;  /* 0x0000000e04007986 */ /* 0x0101e8000c10150a */
[----:B------:R1:W-:Y:S04]  /*5e470*/  STG.E.U16 desc[UR10][R26.64], R15 ;  /* 0x0000000f1a007986 */ /* 0x0003e8000c10150a */
[----:B0-----:R-:W4:Y:S04]  /*5e480*/  LDL.LU.64 R4, [R1+0x2aa0] ;  /* 0x002aa00001047983 */ /* 0x001f280000300a00 */
[----:B-1----:R-:W2:Y:S01]  /*5e490*/  LDL.LU R27, [R1+0x2a98] ;  /* 0x002a9800011b7983 */ /* 0x002ea20000300800 */
[----:B------:R-:W-:-:S02]  /*5e4a0*/  PRMT R6, R14, 0x7632, R6 ;  /* 0x000076320e067816 */ /* 0x000fc40000000006 */
[----:B----4-:R-:W-:Y:S02]  /*5e4b0*/  PRMT R5, R15, 0x7632, R5 ;  /* 0x000076320f057816 */ /* 0x010fe40000000005 */
[----:B------:R-:W4:Y:S01]  /*5e4c0*/  LDL.LU.64 R14, [R1+0x28] ;  /* 0x00002800010e7983 */ /* 0x000f220000300a00 */
[----:B--2---:R-:W-:-:S03]  /*5e4d0*/  PRMT R4, R27, 0x7632, R4 ;  /* 0x000076321b047816 */ /* 0x004fc60000000004 */
[----:B------:R0:W-:Y:S04]  /*5e4e0*/  STG.E.U16 desc[UR10][R2.64], R27 ;  /* 0x0000001b02007986 */ /* 0x0001e8000c10150a */
[----:B------:R1:W-:Y:S04]  /*5e4f0*/  STG.E.U16 desc[UR10][R22.64], R19 ;  /* 0x0000001316007986 */ /* 0x0003e8000c10150a */
[----:B0-----:R-:W2:Y:S04]  /*5e500*/  LDL.LU.64 R2, [R1+0x2a90] ;  /* 0x002a900001027983 */ /* 0x001ea80000300a00 */
[----:B------:R-:W4:Y:S04]  /*5e510*/  LDL.LU.64 R26, [R1+0x30] ;  /* 0x00003000011a7983 */ /* 0x000f280000300a00 */
[----:B-1----:R-:W3:Y:S01]  /*5e520*/  LDL.LU.64 R22, [R1+0x2a88] ;  /* 0x002a880001167983 */ /* 0x002ee20000300a00 */
[----:B--2---:R-:W-:-:S03]  /*5e530*/  PRMT R3, R19, 0x7632, R3 ;  /* 0x0000763213037816 */ /* 0x004fc60000000003 */
[----:B------:R-:W2:Y:S04]  /*5e540*/  LDL.LU.64 R18, [R1+0x38] ;  /* 0x0000380001127983 */ /* 0x000ea80000300a00 */
[----:B---3--:R0:W-:Y:S04]  /*5e550*/  STG.E.U16 desc[UR10][R22.64], R7 ;  /* 0x0000000716007986 */ /* 0x0081e8000c10150a */
[----:B0-----:R-:W3:Y:S04]  /*5e560*/  LDL.LU R23, [R1+0x2a80] ;  /* 0x002a800001177983 */ /* 0x001ee80000300800 */
[----:B---3--:R0:W-:Y:S04]  /*5e570*/  STG.E.U16 desc[UR10][R28.64], R23 ;  /* 0x000000171c007986 */ /* 0x0081e8000c10150a */
[----:B0-----:R-:W3:Y:S01]  /*5e580*/  LDL.LU.64 R28, [R1+0x2a78] ;  /* 0x002a7800011c7983 */ /* 0x001ee20000300a00 */
[----:B------:R-:W-:-:S03]  /*5e590*/  PRMT R2, R23, 0x7632, R2 ;  /* 0x0000763217027816 */ /* 0x000fc60000000002 */
[----:B------:R-:W4:Y:S04]  /*5e5a0*/  LDL.LU.64 R22, [R1+0x40] ;  /* 0x0000400001167983 */ /* 0x000f280000300a00 */
[----:B---3--:R0:W-:Y:S04]  /*5e5b0*/  STG.E.U16 desc[UR10][R28.64], R9 ;  /* 0x000000091c007986 */ /* 0x0081e8000c10150a */
[----:B0-----:R-:W3:Y:S01]  /*5e5c0*/  LDL.LU.64 R28, [R1+0x2a70] ;  /* 0x002a7000011c7983 */ /* 0x001ee20000300a00 */
[----:B------:R-:W-:Y:S02]  /*5e5d0*/  PRMT R0, R7, 0x7632, R0 ;  /* 0x0000763207007816 */ /* 0x000fe40000000000 */
[----:B------:R-:W-:-:S02]  /*5e5e0*/  FSEL R7, R24, -INF , P5 ;  /* 0xff80000018077808 */ /* 0x000fc40002800000 */
[----:B------:R-:W0:Y:S01]  /*5e5f0*/  S2R R24, SR_TID.X ;  /* 0x0000000000187919 */ /* 0x000e220000002100 */
[----:B---3--:R1:W-:Y:S04]  /*5e600*/  STG.E.U16 desc[UR10][R28.64], R8 ;  /* 0x000000081c007986 */ /* 0x0083e8000c10150a */
[----:B-1----:R-:W3:Y:S01]  /*5e610*/  LDL.LU.64 R28, [R1+0x2a68] ;  /* 0x002a6800011c7983 */ /* 0x002ee20000300a00 */
[----:B------:R-:W-:Y:S01]  /*5e620*/  FSEL R12, R12, -INF , P3 ;  /* 0xff8000000c0c7808 */ /* 0x000fe20001800000 */
[----:B------:R-:W1:Y:S02]  /*5e630*/  LDC.64 R8, c[0x0][0x230] ;  /* 0x00008c00ff087b82 */ /* 0x000e640000000a00 */
[----:B----4-:R-:W-:Y:S04]  /*5e640*/  STG.E.U16 desc[UR10][R22.64], R6 ;  /* 0x0000000616007986 */ /* 0x010fe8000c10150a */
[----:B--2---:R-:W-:Y:S04]  /*5e650*/  STG.E.U16 desc[UR10][R18.64], R5 ;  /* 0x0000000512007986 */ /* 0x004fe8000c10150a */
[----:B------:R-:W-:Y:S04]  /*5e660*/  STG.E.U16 desc[UR10][R26.64], R4 ;  /* 0x000000041a007986 */ /* 0x000fe8000c10150a */
[----:B------:R-:W-:Y:S04]  /*5e670*/  STG.E.U16 desc[UR10][R14.64], R3 ;  /* 0x000000030e007986 */ /* 0x000fe8000c10150a */
[----:B------:R2:W-:Y:S02]  /*5e680*/  STG.E.U16 desc[UR10][R10.64], R0 ;  /* 0x000000000a007986 */ /* 0x0005e4000c10150a */
[----:B--2---:R-:W-:-:S02]  /*5e690*/  FSEL R10, R16, -INF , P4 ;  /* 0xff800000100a7808 */ /* 0x004fc40002000000 */
[----:B------:R-:W2:Y:S01]  /*5e6a0*/  S2R R16, SR_CTAID.X ;  /* 0x0000000000107919 */ /* 0x000ea20000002500 */
[----:B------:R-:W-:Y:S01]  /*5e6b0*/  FSEL R11, R21, -INF , P2 ;  /* 0xff800000150b7808 */ /* 0x000fe20001000000 */
[----:B------:R-:W-:Y:S01]  /*5e6c0*/  FFMA R6, R7, 0.69314718246459960938, R13 ;  /* 0x3f31721807067823 */ /* 0x000fe2000000000d */
[----:B------:R-:W-:Y:S01]  /*5e6d0*/  FFMA R5, R10, 0.69314718246459960938, R25 ;  /* 0x3f3172180a057823 */ /* 0x000fe20000000019 */
[----:B------:R-:W-:Y:S02]  /*5e6e0*/  FFMA R7, R12, 0.69314718246459960938, R20 ;  /* 0x3f3172180c077823 */ /* 0x000fe40000000014 */
[----:B------:R-:W-:Y:S01]  /*5e6f0*/  FFMA R4, R11, 0.69314718246459960938, R17 ;  /* 0x3f3172180b047823 */ /* 0x000fe20000000011 */
[----:B------:R-:W-:Y:S01]  /*5e700*/  UIMAD UR4, UR7, UR4, URZ ;  /* 0x00000004070472a4 */ /* 0x000fe2000f8e023f */
[----:B--2---:R-:W-:-:S04]  /*5e710*/  SHF.L.U32 R16, R16, 0x5, RZ ;  /* 0x0000000510107819 */ /* 0x004fc800000006ff */
[----:B0-----:R-:W-:Y:S02]  /*5e720*/  LOP3.LUT R16, R16, 0x1f, R24, 0xf8, !PT ;  /* 0x0000001f10107812 */ /* 0x001fe400078ef818 */
[----:B------:R-:W-:-:S04]  /*5e730*/  LOP3.LUT R24, R24, 0x1c, RZ, 0xc0, !PT ;  /* 0x0000001c18187812 */ /* 0x000fc800078ec0ff */
[----:B------:R-:W-:Y:S01]  /*5e740*/  SHF.L.U32 R24, R24, 0x2, RZ ;  /* 0x0000000218187819 */ /* 0x000fe200000006ff */
[----:B------:R-:W-:Y:S01]  /*5e750*/  USHF.L.U32 UR7, UR4, 0x2, URZ ;  /* 0x0000000204077899 */ /* 0x000fe2000800063f */
[C---:B------:R-:W-:Y:S01]  /*5e760*/  SHF.L.U32 R3, R16.reuse, 0x2, RZ ;  /* 0x0000000210037819 */ /* 0x040fe200000006ff */
[----:B------:R-:W-:Y:S01]  /*5e770*/  UIMAD.WIDE UR4, UR4, 0x4, URZ ;  /* 0x00000004040478a5 */ /* 0x000fe2000f8e023f */
[----:B------:R-:W-:-:S03]  /*5e780*/  IMAD.HI R0, R16, 0x4, RZ ;  /* 0x0000000410007827 */ /* 0x000fc600078e02ff */
[----:B-1----:R-:W-:-:S04]  /*5e790*/  IADD3 R8, P1, P2, R3, UR7, R8 ;  /* 0x0000000703087c10 */ /* 0x002fc8000fa3e008 */
[----:B------:R-:W-:Y:S01]  /*5e7a0*/  IADD3.X R9, R0, UR5, R9, P1, P2 ;  /* 0x0000000500097c10 */ /* 0x000fe20008fe4409 */
[----:B---3--:R0:W-:Y:S01]  /*5e7b0*/  STG.E.U16 desc[UR10][R28.64], R2 ;  /* 0x000000021c007986 */ /* 0x0081e2000c10150a */
[----:B------:R-:W-:Y:S06]  /*5e7c0*/  BAR.SYNC.DEFER_BLOCKING 0x0 ;  /* 0x0000000000007b1d */ /* 0x000fec0000010000 */
[----:B------:R0:W-:Y:S02]  /*5e7d0*/  STS.128 [R24+UR6], R4 ;  /* 0x0000000418007988 */ /* 0x0001e40008000c06 */
[----:B------:R-:W-:Y:S06]  /*5e7e0*/  BAR.SYNC.DEFER_BLOCKING 0x0 ;  /* 0x0000000000007b1d */ /* 0x000fec0000010000 */
[----:B------:R-:W-:Y:S05]  /*5e7f0*/  @P0 EXIT ;  /* 0x000000000000094d */ /* 0x000fea0003800000 */
[----:B0-----:R-:W2:Y:S04]  /*5e800*/  LDL.LU R24, [R1+0x274] ;  /* 0x0002740001187983 */ /* 0x001ea80000300800 */
[----:B--2---:R-:W0:Y:S04]  /*5e810*/  LDS R3, [R24] ;  /* 0x0000000018037984 */ /* 0x004e280000000800 */
[----:B0-----:R-:W-:Y:S01]  /*5e820*/  STG.E desc[UR10][R8.64], R3 ;  /* 0x0000000308007986 */ /* 0x001fe2000c10190a */
[----:B------:R-:W-:Y:S05]  /*5e830*/  EXIT ;  /* 0x000000000000794d */ /* 0x000fea0003800000 */
.L_x_2:
[----:B------:R-:W-:-:S00]  /*5e840*/  BRA `(.L_x_2) ;  /* 0xfffffffc00fc7947 */ /* 0x000fc0000383ffff */
[----:B------:R-:W-:-:S00]  /*5e850*/  NOP ;  /* 0x0000000000007918 */ /* 0x000fc00000000000 */
        /* <DEDUP_REMOVED lines=10> */
.L_x_3:


//--------------------- .nv.global.init           --------------------------
	.section	.nv.global.init,"aw",@progbits
.nv.global.init:
	.type		_$_str,@object
	.size		_$_str,(.L_0 - _$_str)
_$_str:
        /*0000*/ 	.byte	0x5f, 0x5f, 0x43, 0x55, 0x44, 0x41, 0x5f, 0x46, 0x54, 0x5a, 0x00
.L_0:


//--------------------- .nv.shared.attn_fwd       --------------------------
	.section	.nv.shared.attn_fwd,"aw",@nobits
	.sectionflags	@""
	.align	16
	.zero		1024


//--------------------- .nv.shared.reserved.0     --------------------------
	.section	.nv.shared.reserved.0,"aw",@nobits
	.weak		__nv_reservedSMEM_offset_0_alias
	.size		__nv_reservedSMEM_offset_0_alias, 0, 0
	.other		__nv_reservedSMEM_offset_0_alias,@"STO_CUDA_RESERVED_SHARED STV_DEFAULT"
__nv_reservedSMEM_offset_0_alias:
	.zero		0


//--------------------- .nv.constant0.attn_fwd    --------------------------
	.section	.nv.constant0.attn_fwd,"a",@progbits
	.sectionflags	@""
	.align	4
.nv.constant0.attn_fwd:
	.zero		664


//--------------------- SYMBOLS --------------------------

	.type		.nv.reservedSmem.offset0,@object
	.size		.nv.reservedSmem.offset0,0x4
